	.target	sm_80

	.elftype	@"ET_EXEC"


//--------------------- .note.nv.tkinfo           --------------------------
	.section	.note.nv.tkinfo,"",@"SHT_NOTE"
	.sectionflags	@"SHF_NOTE_NV_TKINFO"
	.tkinfo
        /*0018*/ 	.word	0x00000002
        /*0030*/ 	.string	""
        /*0030*/ 	.string	"ptxas"
        /*0030*/ 	.string	"Cuda compilation tools, release 13.0, V13.0.88"
        /*0030*/ 	.string	"Build cuda_13.0.r13.0/compiler.36424714_0"
        /*0030*/ 	.string	"-v  -suppress-debug-info  -lineinfo  -arch sm_80 "



//--------------------- .note.nv.cuinfo           --------------------------
	.section	.note.nv.cuinfo,"",@"SHT_NOTE"
	.sectionflags	@"SHF_NOTE_NV_CUINFO"
        /*0018*/ 	.short	0x0002
        /*001a*/ 	.short	0x0050
        /*001c*/ 	.short	0x0082
	.zero		2


//--------------------- .nv.info                  --------------------------
	.section	.nv.info,"",@"SHT_CUDA_INFO"
	.align	4


	//----- nvinfo : EIATTR_REGCOUNT
	.align		4
        /*0000*/ 	.byte	0x04, 0x2f
        /*0002*/ 	.short	(.L_1 - .L_0)
	.align		4
.L_0:
        /*0004*/ 	.word	index@(matmul_kernel)
        /*0008*/ 	.word	0x00000040


	//----- nvinfo : EIATTR_FRAME_SIZE
	.align		4
.L_1:
        /*000c*/ 	.byte	0x04, 0x11
        /*000e*/ 	.short	(.L_3 - .L_2)
	.align		4
.L_2:
        /*0010*/ 	.word	index@(matmul_kernel)
        /*0014*/ 	.word	0x00006598


	//----- nvinfo : EIATTR_MIN_STACK_SIZE
	.align		4
.L_3:
        /*0018*/ 	.byte	0x04, 0x12
        /*001a*/ 	.short	(.L_5 - .L_4)
	.align		4
.L_4:
        /*001c*/ 	.word	index@(matmul_kernel)
        /*0020*/ 	.word	0x00006598
.L_5:


//--------------------- .nv.info.matmul_kernel    --------------------------
	.section	.nv.info.matmul_kernel,"",@"SHT_CUDA_INFO"
	.sectionflags	@""
	.align	4


	//----- nvinfo : EIATTR_CUDA_API_VERSION
	.align		4
        /*0000*/ 	.byte	0x04, 0x37
        /*0002*/ 	.short	(.L_7 - .L_6)
.L_6:
        /*0004*/ 	.word	0x00000082


	//----- nvinfo : EIATTR_SW2861232_WAR
	.align		4
.L_7:
        /*0008*/ 	.byte	0x01, 0x35
	.zero		2


	//----- nvinfo : EIATTR_PARAM_CBANK
	.align		4
        /*000c*/ 	.byte	0x04, 0x0a
        /*000e*/ 	.short	(.L_9 - .L_8)
	.align		4
.L_8:
        /*0010*/ 	.word	index@(.nv.constant0.matmul_kernel)
        /*0014*/ 	.short	0x0160
        /*0016*/ 	.short	0x0050


	//----- nvinfo : EIATTR_CBANK_PARAM_SIZE
	.align		4
.L_9:
        /*0018*/ 	.byte	0x03, 0x19
        /*001a*/ 	.short	0x0050


	//----- nvinfo : EIATTR_KPARAM_INFO
	.align		4
        /*001c*/ 	.byte	0x04, 0x17
        /*001e*/ 	.short	(.L_11 - .L_10)
.L_10:
        /*0020*/ 	.word	0x00000000
        /*0024*/ 	.short	0x000d
        /*0026*/ 	.short	0x0048
        /*0028*/ 	.byte	0x00, 0xf4, 0x21, 0x00


	//----- nvinfo : EIATTR_KPARAM_INFO
	.align		4
.L_11:
        /*002c*/ 	.byte	0x04, 0x17
        /*002e*/ 	.short	(.L_13 - .L_12)
.L_12:
        /*0030*/ 	.word	0x00000000
        /*0034*/ 	.short	0x000c
        /*0036*/ 	.short	0x0040
        /*0038*/ 	.byte	0x00, 0xf4, 0x21, 0x00


	//----- nvinfo : EIATTR_KPARAM_INFO
	.align		4
.L_13:
        /*003c*/ 	.byte	0x04, 0x17
        /*003e*/ 	.short	(.L_15 - .L_14)
.L_14:
        /*0040*/ 	.word	0x00000000
        /*0044*/ 	.short	0x000b
        /*0046*/ 	.short	0x0038
        /*0048*/ 	.byte	0x00, 0xf0, 0x11, 0x00


	//----- nvinfo : EIATTR_KPARAM_INFO
	.align		4
.L_15:
        /*004c*/ 	.byte	0x04, 0x17
        /*004e*/ 	.short	(.L_17 - .L_16)
.L_16:
        /*0050*/ 	.word	0x00000000
        /*0054*/ 	.short	0x000a
        /*0056*/ 	.short	0x0034
        /*0058*/ 	.byte	0x00, 0xf0, 0x11, 0x00


	//----- nvinfo : EIATTR_KPARAM_INFO
	.align		4
.L_17:
        /*005c*/ 	.byte	0x04, 0x17
        /*005e*/ 	.short	(.L_19 - .L_18)
.L_18:
        /*0060*/ 	.word	0x00000000
        /*0064*/ 	.short	0x0009
        /*0066*/ 	.short	0x0030
        /*0068*/ 	.byte	0x00, 0xf0, 0x11, 0x00


	//----- nvinfo : EIATTR_KPARAM_INFO
	.align		4
.L_19:
        /*006c*/ 	.byte	0x04, 0x17
        /*006e*/ 	.short	(.L_21 - .L_20)
.L_20:
        /*0070*/ 	.word	0x00000000
        /*0074*/ 	.short	0x0008
        /*0076*/ 	.short	0x002c
        /*0078*/ 	.byte	0x00, 0xf0, 0x11, 0x00


	//----- nvinfo : EIATTR_KPARAM_INFO
	.align		4
.L_21:
        /*007c*/ 	.byte	0x04, 0x17
        /*007e*/ 	.short	(.L_23 - .L_22)
.L_22:
        /*0080*/ 	.word	0x00000000
        /*0084*/ 	.short	0x0007
        /*0086*/ 	.short	0x0028
        /*0088*/ 	.byte	0x00, 0xf0, 0x11, 0x00


	//----- nvinfo : EIATTR_KPARAM_INFO
	.align		4
.L_23:
        /*008c*/ 	.byte	0x04, 0x17
        /*008e*/ 	.short	(.L_25 - .L_24)
.L_24:
        /*0090*/ 	.word	0x00000000
        /*0094*/ 	.short	0x0006
        /*0096*/ 	.short	0x0024
        /*0098*/ 	.byte	0x00, 0xf0, 0x11, 0x00


	//----- nvinfo : EIATTR_KPARAM_INFO
	.align		4
.L_25:
        /*009c*/ 	.byte	0x04, 0x17
        /*009e*/ 	.short	(.L_27 - .L_26)
.L_26:
        /*00a0*/ 	.word	0x00000000
        /*00a4*/ 	.short	0x0005
        /*00a6*/ 	.short	0x0020
        /*00a8*/ 	.byte	0x00, 0xf0, 0x11, 0x00


	//----- nvinfo : EIATTR_KPARAM_INFO
	.align		4
.L_27:
        /*00ac*/ 	.byte	0x04, 0x17
        /*00ae*/ 	.short	(.L_29 - .L_28)
.L_28:
        /*00b0*/ 	.word	0x00000000
        /*00b4*/ 	.short	0x0004
        /*00b6*/ 	.short	0x001c
        /*00b8*/ 	.byte	0x00, 0xf0, 0x11, 0x00


	//----- nvinfo : EIATTR_KPARAM_INFO
	.align		4
.L_29:
        /*00bc*/ 	.byte	0x04, 0x17
        /*00be*/ 	.short	(.L_31 - .L_30)
.L_30:
        /*00c0*/ 	.word	0x00000000
        /*00c4*/ 	.short	0x0003
        /*00c6*/ 	.short	0x0018
        /*00c8*/ 	.byte	0x00, 0xf0, 0x11, 0x00


	//----- nvinfo : EIATTR_KPARAM_INFO
	.align		4
.L_31:
        /*00cc*/ 	.byte	0x04, 0x17
        /*00ce*/ 	.short	(.L_33 - .L_32)
.L_32:
        /*00d0*/ 	.word	0x00000000
        /*00d4*/ 	.short	0x0002
        /*00d6*/ 	.short	0x0010
        /*00d8*/ 	.byte	0x00, 0xf4, 0x21, 0x00


	//----- nvinfo : EIATTR_KPARAM_INFO
	.align		4
.L_33:
        /*00dc*/ 	.byte	0x04, 0x17
        /*00de*/ 	.short	(.L_35 - .L_34)
.L_34:
        /*00e0*/ 	.word	0x00000000
        /*00e4*/ 	.short	0x0001
        /*00e6*/ 	.short	0x0008
        /*00e8*/ 	.byte	0x00, 0xf4, 0x21, 0x00


	//----- nvinfo : EIATTR_KPARAM_INFO
	.align		4
.L_35:
        /*00ec*/ 	.byte	0x04, 0x17
        /*00ee*/ 	.short	(.L_37 - .L_36)
.L_36:
        /*00f0*/ 	.word	0x00000000
        /*00f4*/ 	.short	0x0000
        /*00f6*/ 	.short	0x0000
        /*00f8*/ 	.byte	0x00, 0xf4, 0x21, 0x00


	//----- nvinfo : EIATTR_MAXREG_COUNT
	.align		4
.L_37:
        /*00fc*/ 	.byte	0x03, 0x1b
        /*00fe*/ 	.short	0x00ff


	//----- nvinfo : EIATTR_NUM_BARRIERS
	.align		4
        /*0100*/ 	.byte	0x02, 0x4c
        /*0102*/ 	.byte	0x01
	.zero		1


	//----- nvinfo : EIATTR_ANNOTATIONS
	.align		4
        /*0104*/ 	.byte	0x04, 0x55
        /*0106*/ 	.short	(.L_39 - .L_38)


	//   ....[0]....
.L_38:
        /*0108*/ 	.word	0x00000001
        /*010c*/ 	.byte	0x10, 0x05, 0x00, 0x00, 0x01, 0x00, 0x00, 0x00, 0x40, 0x05, 0x00, 0x00, 0x01, 0x00, 0x00, 0x00
        /* <DEDUP_REMOVED lines=834> */
        /*353c*/ 	.byte	0x60, 0xcd, 0x00, 0x00, 0x01, 0x00, 0x00, 0x00, 0x80, 0xcd, 0x00, 0x00


	//----- nvinfo : EIATTR_MERCURY_ISA_VERSION
	.align		4
.L_39:
        /*3548*/ 	.byte	0x03, 0x5f
        /*354a*/ 	.short	0x0000


	//----- nvinfo : EIATTR_COOP_GROUP_MASK_REGIDS
	.align		4
        /*354c*/ 	.byte	0x04, 0x29
        /*354e*/ 	.short	(.L_41 - .L_40)


	//   ....[0]....
.L_40:
        /*3550*/ 	.word	0xffffffff


	//   ....[1]....
        /*3554*/ 	.word	0xffffffff


	//   ....[2]....
        /*3558*/ 	.word	0xffffffff


	//   ....[3]....
        /*355c*/ 	.word	0xffffffff


	//   ....[4]....
        /*3560*/ 	.word	0xffffffff


	//   ....[5]....
        /*3564*/ 	.word	0xffffffff


	//   ....[6]....
        /*3568*/ 	.word	0xffffffff


	//   ....[7]....
        /*356c*/ 	.word	0xffffffff


	//   ....[8]....
        /*3570*/ 	.word	0xffffffff


	//   ....[9]....
        /*3574*/ 	.word	0xffffffff


	//   ....[10]....
        /*3578*/ 	.word	0xffffffff


	//   ....[11]....
        /*357c*/ 	.word	0xffffffff


	//   ....[12]....
        /*3580*/ 	.word	0xffffffff


	//   ....[13]....
        /*3584*/ 	.word	0xffffffff


	//   ....[14]....
        /*3588*/ 	.word	0xffffffff


	//   ....[15]....
        /*358c*/ 	.word	0xffffffff


	//   ....[16]....
        /*3590*/ 	.word	0xffffffff


	//   ....[17]....
        /*3594*/ 	.word	0xffffffff


	//   ....[18]....
        /*3598*/ 	.word	0xffffffff


	//   ....[19]....
        /*359c*/ 	.word	0xffffffff


	//   ....[20]....
        /*35a0*/ 	.word	0xffffffff


	//   ....[21]....
        /*35a4*/ 	.word	0xffffffff


	//   ....[22]....
        /*35a8*/ 	.word	0xffffffff


	//   ....[23]....
        /*35ac*/ 	.word	0xffffffff


	//   ....[24]....
        /*35b0*/ 	.word	0xffffffff


	//   ....[25]....
        /*35b4*/ 	.word	0xffffffff


	//   ....[26]....
        /*35b8*/ 	.word	0xffffffff


	//   ....[27]....
        /*35bc*/ 	.word	0xffffffff


	//   ....[28]....
        /*35c0*/ 	.word	0xffffffff


	//   ....[29]....
        /*35c4*/ 	.word	0xffffffff


	//   ....[30]....
        /*35c8*/ 	.word	0xffffffff


	//----- nvinfo : EIATTR_COOP_GROUP_INSTR_OFFSETS
	.align		4
.L_41:
        /*35cc*/ 	.byte	0x04, 0x28
        /*35ce*/ 	.short	(.L_43 - .L_42)


	//   ....[0]....
.L_42:
        /*35d0*/ 	.word	0x000a3ed0


	//   ....[1]....
        /*35d4*/ 	.word	0x000a3fd0


	//   ....[2]....
        /*35d8*/ 	.word	0x000a4070


	//   ....[3]....
        /*35dc*/ 	.word	0x000a4290


	//   ....[4]....
        /*35e0*/ 	.word	0x000a4320


	//   ....[5]....
        /*35e4*/ 	.word	0x000a4390


	//   ....[6]....
        /*35e8*/ 	.word	0x000a4440


	//   ....[7]....
        /*35ec*/ 	.word	0x000a44b0


	//   ....[8]....
        /*35f0*/ 	.word	0x000a4520


	//   ....[9]....
        /*35f4*/ 	.word	0x000a46c0


	//   ....[10]....
        /*35f8*/ 	.word	0x000a49f0


	//   ....[11]....
        /*35fc*/ 	.word	0x000a4ac0


	//   ....[12]....
        /*3600*/ 	.word	0x000a4b10


	//   ....[13]....
        /*3604*/ 	.word	0x000a4c10


	//   ....[14]....
        /*3608*/ 	.word	0x000a4c60


	//   ....[15]....
        /*360c*/ 	.word	0x000a4f20


	//   ....[16]....
        /*3610*/ 	.word	0x000a50c0


	//   ....[17]....
        /*3614*/ 	.word	0x000a5130


	//   ....[18]....
        /*3618*/ 	.word	0x000a5180


	//   ....[19]....
        /*361c*/ 	.word	0x000a5250


	//   ....[20]....
        /*3620*/ 	.word	0x000a5660


	//   ....[21]....
        /*3624*/ 	.word	0x000a5710


	//   ....[22]....
        /*3628*/ 	.word	0x000a57a0


	//   ....[23]....
        /*362c*/ 	.word	0x000a5890


	//   ....[24]....
        /*3630*/ 	.word	0x000a58e0


	//   ....[25]....
        /*3634*/ 	.word	0x000a5980


	//   ....[26]....
        /*3638*/ 	.word	0x000a5b30


	//   ....[27]....
        /*363c*/ 	.word	0x000a5b80


	//   ....[28]....
        /*3640*/ 	.word	0x000a5d90


	//   ....[29]....
        /*3644*/ 	.word	0x000a5f60


	//   ....[30]....
        /*3648*/ 	.word	0x000a6010


	//----- nvinfo : EIATTR_EXIT_INSTR_OFFSETS
	.align		4
.L_43:
        /*364c*/ 	.byte	0x04, 0x1c
        /*364e*/ 	.short	(.L_45 - .L_44)


	//   ....[0]....
.L_44:
        /*3650*/ 	.word	0x000aeac0


	//   ....[1]....
        /*3654*/ 	.word	0x000aeaf0


	//----- nvinfo : EIATTR_REQNTID
	.align		4
.L_45:
        /*3658*/ 	.byte	0x04, 0x10
        /*365a*/ 	.short	(.L_47 - .L_46)
.L_46:
        /*365c*/ 	.word	0x00000020
        /*3660*/ 	.word	0x00000001
        /*3664*/ 	.word	0x00000001
.L_47:


//--------------------- .nv.callgraph             --------------------------
	.section	.nv.callgraph,"",@"SHT_CUDA_CALLGRAPH"
	.align	4
	.sectionentsize	8
	.align		4
        /*0000*/ 	.word	0x00000000
	.align		4
        /*0004*/ 	.word	0xffffffff
	.align		4
        /*0008*/ 	.word	0x00000000
	.align		4
        /*000c*/ 	.word	0xfffffffe
	.align		4
        /*0010*/ 	.word	0x00000000
	.align		4
        /*0014*/ 	.word	0xfffffffd
	.align		4
        /*0018*/ 	.word	0x00000000
	.align		4
        /*001c*/ 	.word	0xfffffffc


//--------------------- .nv.rel.action            --------------------------
	.section	.nv.rel.action,"",@"SHT_CUDA_RELOCINFO"
	.align	8
	.sectionentsize	8
        /*0000*/ 	.byte	0x73, 0x00, 0x00, 0x00, 0x00, 0x00, 0x00, 0x00, 0x00, 0x00, 0x00, 0x11, 0x25, 0x00, 0x05, 0x36


//--------------------- .nv.constant0.matmul_kernel --------------------------
	.section	.nv.constant0.matmul_kernel,"a",@progbits
	.sectionflags	@""
	.align	4
.nv.constant0.matmul_kernel:
	.zero		432


//--------------------- .text.matmul_kernel       --------------------------
	.section	.text.matmul_kernel,"ax",@progbits
	.sectioninfo	@"SHI_REGISTERS=64"
	.align	128
        .global         matmul_kernel
        .type           matmul_kernel,@function
        .size           matmul_kernel,(.L_x_5 - matmul_kernel)
        .other          matmul_kernel,@"STO_CUDA_ENTRY STV_DEFAULT"
matmul_kernel:
.text.matmul_kernel:
[----:B------:R-:W-:-:S03]  /*0000*/  IMAD.MOV.U32 R1, RZ, RZ, c[0x0][0x28] ;  /* 0x00000a00ff017624 */ /* 0x000fc600078e00ff */
[----:B------:R-:W-:Y:S01]  /*0010*/  IMAD.MOV.U32 R0, RZ, RZ, c[0x0][0x17c] ;  /* 0x00005f00ff007624 */ /* 0x000fe200078e00ff */
[----:B------:R-:W0:Y:S01]  /*0020*/  S2R R5, SR_CTAID.X ;  /* 0x0000000000057919 */ /* 0x000e220000002500 */
[----:B------:R-:W-:Y:S01]  /*0030*/  IADD3 R1, R1, -0x6598, RZ ;  /* 0xffff9a6801017810 */ /* 0x000fe20007ffe0ff */
[----:B------:R-:W-:Y:S02]  /*0040*/  ULDC.64 UR4, c[0x0][0x118] ;  /* 0x0000460000047ab9 */ /* 0x000fe40000000a00 */
[----:B------:R-:W-:Y:S01]  /*0050*/  IADD3 R0, R0, 0x3f, RZ ;  /* 0x0000003f00007810 */ /* 0x000fe20007ffe0ff */
[----:B------:R-:W1:Y:S03]  /*0060*/  S2R R12, SR_TID.X ;  /* 0x00000000000c7919 */ /* 0x000e660000002100 */
[----:B------:R-:W-:-:S04]  /*0070*/  SHF.R.S32.HI R3, RZ, 0x1f, R0 ;  /* 0x0000001fff037819 */ /* 0x000fc80000011400 */
[----:B------:R-:W-:-:S04]  /*0080*/  LEA.HI R3, R3, R0, RZ, 0x6 ;  /* 0x0000000003037211 */ /* 0x000fc800078f30ff */
[----:B------:R-:W-:-:S05]  /*0090*/  SHF.R.S32.HI R3, RZ, 0x6, R3 ;  /* 0x00000006ff037819 */ /* 0x000fca0000011403 */
[----:B------:R-:W-:Y:S01]  /*00a0*/  IMAD.SHL.U32 R4, R3, 0x8, RZ ;  /* 0x0000000803047824 */ /* 0x000fe200078e00ff */
[----:B0-----:R-:W-:-:S04]  /*00b0*/  IABS R8, R5 ;  /* 0x0000000500087213 */ /* 0x001fc80000000000 */
[-C--:B------:R-:W-:Y:S02]  /*00c0*/  IABS R7, R4.reuse ;  /* 0x0000000400077213 */ /* 0x080fe40000000000 */
[----:B------:R-:W-:Y:S02]  /*00d0*/  IABS R10, R4 ;  /* 0x00000004000a7213 */ /* 0x000fe40000000000 */
[----:B------:R-:W0:Y:S01]  /*00e0*/  I2F.RP R0, R7 ;  /* 0x0000000700007306 */ /* 0x000e220000209400 */
[----:B-1----:R-:W-:-:S07]  /*00f0*/  LOP3.LUT R13, R12, 0x1f, RZ, 0xc0, !PT ;  /* 0x0000001f0c0d7812 */ /* 0x002fce00078ec0ff */
[----:B0-----:R-:W0:Y:S02]  /*0100*/  MUFU.RCP R0, R0 ;  /* 0x0000000000007308 */ /* 0x001e240000001000 */
[----:B0-----:R-:W-:Y:S01]  /*0110*/  IADD3 R2, R0, 0xffffffe, RZ ;  /* 0x0ffffffe00027810 */ /* 0x001fe20007ffe0ff */
[----:B------:R-:W-:-:S05]  /*0120*/  IMAD.MOV R0, RZ, RZ, -R10 ;  /* 0x000000ffff007224 */ /* 0x000fca00078e0a0a */
[----:B------:R0:W1:Y:S02]  /*0130*/  F2I.FTZ.U32.TRUNC.NTZ R3, R2 ;  /* 0x0000000200037305 */ /* 0x000064000021f000 */
[----:B0-----:R-:W-:Y:S02]  /*0140*/  IMAD.MOV.U32 R2, RZ, RZ, RZ ;  /* 0x000000ffff027224 */ /* 0x001fe400078e00ff */
[----:B-1----:R-:W-:-:S04]  /*0150*/  IMAD.MOV R6, RZ, RZ, -R3 ;  /* 0x000000ffff067224 */ /* 0x002fc800078e0a03 */
[----:B------:R-:W-:Y:S02]  /*0160*/  IMAD R9, R6, R7, RZ ;  /* 0x0000000706097224 */ /* 0x000fe400078e02ff */
[----:B------:R-:W-:Y:S02]  /*0170*/  IMAD.MOV.U32 R6, RZ, RZ, R8 ;  /* 0x000000ffff067224 */ /* 0x000fe400078e0008 */
[----:B------:R-:W-:-:S06]  /*0180*/  IMAD.HI.U32 R3, R3, R9, R2 ;  /* 0x0000000903037227 */ /* 0x000fcc00078e0002 */
[----:B------:R-:W-:-:S04]  /*0190*/  IMAD.HI.U32 R3, R3, R6, RZ ;  /* 0x0000000603037227 */ /* 0x000fc800078e00ff */
[----:B------:R-:W-:-:S05]  /*01a0*/  IMAD R0, R3, R0, R6 ;  /* 0x0000000003007224 */ /* 0x000fca00078e0206 */
[----:B------:R-:W-:-:S13]  /*01b0*/  ISETP.GT.U32.AND P1, PT, R7, R0, PT ;  /* 0x000000000700720c */ /* 0x000fda0003f24070 */
[----:B------:R-:W-:Y:S01]  /*01c0*/  @!P1 IMAD.IADD R0, R0, 0x1, -R7 ;  /* 0x0000000100009824 */ /* 0x000fe200078e0a07 */
[----:B------:R-:W-:Y:S02]  /*01d0*/  @!P1 IADD3 R3, R3, 0x1, RZ ;  /* 0x0000000103039810 */ /* 0x000fe40007ffe0ff */
[----:B------:R-:W-:Y:S02]  /*01e0*/  ISETP.NE.AND P1, PT, R4, RZ, PT ;  /* 0x000000ff0400720c */ /* 0x000fe40003f25270 */
[----:B------:R-:W-:Y:S02]  /*01f0*/  ISETP.GE.U32.AND P0, PT, R0, R7, PT ;  /* 0x000000070000720c */ /* 0x000fe40003f06070 */
[----:B------:R-:W-:-:S04]  /*0200*/  LOP3.LUT R0, R5, R4, RZ, 0x3c, !PT ;  /* 0x0000000405007212 */ /* 0x000fc800078e3cff */
[----:B------:R-:W-:Y:S01]  /*0210*/  ISETP.GE.AND P2, PT, R0, RZ, PT ;  /* 0x000000ff0000720c */ /* 0x000fe20003f46270 */
[----:B------:R-:W-:-:S05]  /*0220*/  IMAD.MOV.U32 R0, RZ, RZ, c[0x0][0x178] ;  /* 0x00005e00ff007624 */ /* 0x000fca00078e00ff */
[----:B------:R-:W-:Y:S02]  /*0230*/  IADD3 R0, R0, 0xff, RZ ;  /* 0x000000ff00007810 */ /* 0x000fe40007ffe0ff */
[----:B------:R-:W-:-:S05]  /*0240*/  @P0 IADD3 R3, R3, 0x1, RZ ;  /* 0x0000000103030810 */ /* 0x000fca0007ffe0ff */
[----:B------:R-:W-:Y:S01]  /*0250*/  IMAD.MOV.U32 R2, RZ, RZ, R3 ;  /* 0x000000ffff027224 */ /* 0x000fe200078e0003 */
[----:B------:R-:W-:-:S03]  /*0260*/  SHF.R.S32.HI R3, RZ, 0x1f, R0 ;  /* 0x0000001fff037819 */ /* 0x000fc60000011400 */
[----:B------:R-:W-:Y:S01]  /*0270*/  @!P2 IMAD.MOV R2, RZ, RZ, -R2 ;  /* 0x000000ffff02a224 */ /* 0x000fe200078e0a02 */
[----:B------:R-:W-:Y:S02]  /*0280*/  @!P1 LOP3.LUT R2, RZ, R4, RZ, 0x33, !PT ;  /* 0x00000004ff029212 */ /* 0x000fe400078e33ff */
[----:B------:R-:W-:-:S03]  /*0290*/  LEA.HI R3, R3, R0, RZ, 0x8 ;  /* 0x0000000003037211 */ /* 0x000fc600078f40ff */
[----:B------:R-:W-:Y:S02]  /*02a0*/  IMAD.SHL.U32 R6, R2, 0x8, RZ ;  /* 0x0000000802067824 */ /* 0x000fe400078e00ff */
[----:B------:R-:W-:-:S03]  /*02b0*/  IMAD.MOV R2, RZ, RZ, -R2 ;  /* 0x000000ffff027224 */ /* 0x000fc600078e0a02 */
[----:B------:R-:W-:Y:S01]  /*02c0*/  LEA.HI.SX32 R3, R3, -R6, 0x18 ;  /* 0x8000000603037211 */ /* 0x000fe200078fc2ff */
[----:B------:R-:W-:-:S03]  /*02d0*/  IMAD R4, R4, R2, R5 ;  /* 0x0000000204047224 */ /* 0x000fc600078e0205 */
[----:B------:R-:W-:Y:S02]  /*02e0*/  IMNMX R11, R3, 0x8, PT ;  /* 0x00000008030b7817 */ /* 0x000fe40003800200 */
[----:B------:R-:W-:Y:S02]  /*02f0*/  IABS R9, R4 ;  /* 0x0000000400097213 */ /* 0x000fe40000000000 */
[----:B------:R-:W-:-:S04]  /*0300*/  IABS R7, R11 ;  /* 0x0000000b00077213 */ /* 0x000fc80000000000 */
[----:B------:R-:W0:Y:S08]  /*0310*/  I2F.RP R0, R7 ;  /* 0x0000000700007306 */ /* 0x000e300000209400 */
[----:B0-----:R-:W0:Y:S02]  /*0320*/  MUFU.RCP R0, R0 ;  /* 0x0000000000007308 */ /* 0x001e240000001000 */
[----:B0-----:R-:W-:-:S06]  /*0330*/  IADD3 R3, R0, 0xffffffe, RZ ;  /* 0x0ffffffe00037810 */ /* 0x001fcc0007ffe0ff */
[----:B------:R-:W0:Y:S02]  /*0340*/  F2I.FTZ.U32.TRUNC.NTZ R3, R3 ;  /* 0x0000000300037305 */ /* 0x000e24000021f000 */
[----:B0-----:R-:W-:-:S04]  /*0350*/  IMAD.MOV R8, RZ, RZ, -R3 ;  /* 0x000000ffff087224 */ /* 0x001fc800078e0a03 */
[----:B------:R-:W-:Y:S01]  /*0360*/  IMAD.MOV.U32 R2, RZ, RZ, R8 ;  /* 0x000000ffff027224 */ /* 0x000fe200078e0008 */
[----:B------:R-:W-:-:S03]  /*0370*/  IABS R8, R11 ;  /* 0x0000000b00087213 */ /* 0x000fc60000000000 */
[----:B------:R-:W-:Y:S02]  /*0380*/  IMAD R5, R2, R7, RZ ;  /* 0x0000000702057224 */ /* 0x000fe400078e02ff */
[----:B------:R-:W-:Y:S02]  /*0390*/  IMAD.MOV.U32 R2, RZ, RZ, RZ ;  /* 0x000000ffff027224 */ /* 0x000fe400078e00ff */
[----:B------:R-:W-:Y:S02]  /*03a0*/  IMAD.MOV R0, RZ, RZ, -R8 ;  /* 0x000000ffff007224 */ /* 0x000fe400078e0a08 */
[----:B------:R-:W-:-:S04]  /*03b0*/  IMAD.HI.U32 R2, R3, R5, R2 ;  /* 0x0000000503027227 */ /* 0x000fc800078e0002 */
[----:B------:R-:W-:Y:S02]  /*03c0*/  IMAD.MOV.U32 R3, RZ, RZ, 0x7f ;  /* 0x0000007fff037424 */ /* 0x000fe400078e00ff */
[----:B------:R-:W-:-:S03]  /*03d0*/  IMAD.HI.U32 R2, R2, R9, RZ ;  /* 0x0000000902027227 */ /* 0x000fc600078e00ff */
[----:B------:R-:W-:Y:S01]  /*03e0*/  IADD3 R14, R3, c[0x0][0x180], RZ ;  /* 0x00006000030e7a10 */ /* 0x000fe20007ffe0ff */
[----:B------:R-:W-:-:S05]  /*03f0*/  IMAD R0, R2, R0, R9 ;  /* 0x0000000002007224 */ /* 0x000fca00078e0209 */
[----:B------:R-:W-:-:S13]  /*0400*/  ISETP.GT.U32.AND P1, PT, R7, R0, PT ;  /* 0x000000000700720c */ /* 0x000fda0003f24070 */
[----:B------:R-:W-:Y:S01]  /*0410*/  @!P1 IMAD.IADD R0, R0, 0x1, -R7 ;  /* 0x0000000100009824 */ /* 0x000fe200078e0a07 */
[----:B------:R-:W-:Y:S02]  /*0420*/  @!P1 IADD3 R2, R2, 0x1, RZ ;  /* 0x0000000102029810 */ /* 0x000fe40007ffe0ff */
[----:B------:R-:W-:Y:S02]  /*0430*/  ISETP.NE.AND P1, PT, R11, RZ, PT ;  /* 0x000000ff0b00720c */ /* 0x000fe40003f25270 */
[----:B------:R-:W-:Y:S02]  /*0440*/  ISETP.GE.U32.AND P0, PT, R0, R7, PT ;  /* 0x000000070000720c */ /* 0x000fe40003f06070 */
[----:B------:R-:W-:-:S04]  /*0450*/  LOP3.LUT R0, R4, R11, RZ, 0x3c, !PT ;  /* 0x0000000b04007212 */ /* 0x000fc800078e3cff */
[----:B------:R-:W-:-:S07]  /*0460*/  ISETP.GE.AND P2, PT, R0, RZ, PT ;  /* 0x000000ff0000720c */ /* 0x000fce0003f46270 */
[----:B------:R-:W-:Y:S02]  /*0470*/  @P0 IADD3 R2, R2, 0x1, RZ ;  /* 0x0000000102020810 */ /* 0x000fe40007ffe0ff */
[----:B------:R-:W-:-:S03]  /*0480*/  ISETP.GT.AND P0, PT, R14, 0x7f, PT ;  /* 0x0000007f0e00780c */ /* 0x000fc60003f04270 */
[----:B------:R-:W-:-:S04]  /*0490*/  IMAD.MOV.U32 R0, RZ, RZ, R2 ;  /* 0x000000ffff007224 */ /* 0x000fc800078e0002 */
[----:B------:R-:W-:Y:S01]  /*04a0*/  @!P2 IMAD.MOV R0, RZ, RZ, -R0 ;  /* 0x000000ffff00a224 */ /* 0x000fe200078e0a00 */
[----:B------:R-:W-:-:S05]  /*04b0*/  @!P1 LOP3.LUT R0, RZ, R11, RZ, 0x33, !PT ;  /* 0x0000000bff009212 */ /* 0x000fca00078e33ff */
[----:B------:R-:W-:-:S04]  /*04c0*/  IMAD.MOV R2, RZ, RZ, -R0 ;  /* 0x000000ffff027224 */ /* 0x000fc800078e0a00 */
[----:B------:R-:W-:Y:S02]  /*04d0*/  IMAD R2, R11, R2, R4 ;  /* 0x000000020b027224 */ /* 0x000fe400078e0204 */
[----:B------:R-:W-:Y:S02]  /*04e0*/  IMAD.SHL.U32 R4, R0, 0x40, RZ ;  /* 0x0000004000047824 */ /* 0x000fe400078e00ff */
[----:B------:R-:W-:-:S03]  /*04f0*/  IMAD.IADD R2, R6, 0x1, R2 ;  /* 0x0000000106027824 */ /* 0x000fc600078e0202 */
[C---:B------:R-:W-:Y:S01]  /*0500*/  IADD3 R0, R4.reuse, 0x1, RZ ;  /* 0x0000000104007810 */ /* 0x040fe20007ffe0ff */
[----:B------:R-:W-:Y:S01]  /*0510*/  STL [R1+0x1798], R4 ;  /* 0x0017980401007387 */ /* 0x000fe20000100800 */
[C---:B------:R-:W-:Y:S02]  /*0520*/  IADD3 R5, R4.reuse, 0x2, RZ ;  /* 0x0000000204057810 */ /* 0x040fe40007ffe0ff */
[C---:B------:R-:W-:Y:S01]  /*0530*/  IADD3 R3, R4.reuse, 0x3, RZ ;  /* 0x0000000304037810 */ /* 0x040fe20007ffe0ff */
[----:B------:R0:W-:Y:S01]  /*0540*/  STL [R1+0x3f98], R0 ;  /* 0x003f980001007387 */ /* 0x0001e20000100800 */
[C---:B------:R-:W-:Y:S02]  /*0550*/  IADD3 R61, R4.reuse, 0x23, RZ ;  /* 0x00000023043d7810 */ /* 0x040fe40007ffe0ff */
[C---:B------:R-:W-:Y:S01]  /*0560*/  IADD3 R60, R4.reuse, 0x3c, RZ ;  /* 0x0000003c043c7810 */ /* 0x040fe20007ffe0ff */
[----:B------:R1:W-:Y:S01]  /*0570*/  STL [R1+0x3f94], R5 ;  /* 0x003f940501007387 */ /* 0x0003e20000100800 */
[----:B------:R-:W-:-:S03]  /*0580*/  IADD3 R6, R4, 0x3e, RZ ;  /* 0x0000003e04067810 */ /* 0x000fc60007ffe0ff */
[----:B------:R2:W-:Y:S01]  /*0590*/  STL [R1+0x3f90], R3 ;  /* 0x003f900301007387 */ /* 0x0005e20000100800 */
[C---:B0-----:R-:W-:Y:S02]  /*05a0*/  IADD3 R0, R4.reuse, 0x4, RZ ;  /* 0x0000000404007810 */ /* 0x041fe40007ffe0ff */
[----:B-1----:R-:W-:-:S03]  /*05b0*/  IADD3 R5, R4, 0x5, RZ ;  /* 0x0000000504057810 */ /* 0x002fc60007ffe0ff */
[----:B------:R0:W-:Y:S01]  /*05c0*/  STL [R1+0x3f8c], R0 ;  /* 0x003f8c0001007387 */ /* 0x0001e20000100800 */
[----:B--2---:R-:W-:-:S03]  /*05d0*/  IADD3 R3, R4, 0x6, RZ ;  /* 0x0000000604037810 */ /* 0x004fc60007ffe0ff */
[----:B------:R1:W-:Y:S04]  /*05e0*/  STL [R1+0x3f88], R5 ;  /* 0x003f880501007387 */ /* 0x0003e80000100800 */
        /* <DEDUP_REMOVED lines=60> */
[----:B------:R-:W-:Y:S01]  /*09b0*/  STL [R1+0x4014], R61 ;  /* 0x0040143d01007387 */ /* 0x000fe20000100800 */
[----:B0-----:R-:W-:-:S03]  /*09c0*/  IADD3 R0, R4, 0x26, RZ ;  /* 0x0000002604007810 */ /* 0x001fc60007ffe0ff */
[----:B------:R0:W-:Y:S01]  /*09d0*/  STL [R1+0x4018], R3 ;  /* 0x0040180301007387 */ /* 0x0001e20000100800 */
[----:B-1----:R-:W-:-:S03]  /*09e0*/  IADD3 R5, R4, 0x27, RZ ;  /* 0x0000002704057810 */ /* 0x002fc60007ffe0ff */
[----:B------:R1:W-:Y:S04]  /*09f0*/  STL [R1+0x401c], R0 ;  /* 0x00401c0001007387 */ /* 0x0003e80000100800 */
[----:B------:R2:W-:Y:S01]  /*0a00*/  STL [R1+0x4020], R5 ;  /* 0x0040200501007387 */ /* 0x0005e20000100800 */
[C---:B0-----:R-:W-:Y:S02]  /*0a10*/  IADD3 R3, R4.reuse, 0x29, RZ ;  /* 0x0000002904037810 */ /* 0x041fe40007ffe0ff */
[C---:B-1----:R-:W-:Y:S02]  /*0a20*/  IADD3 R0, R4.reuse, 0x28, RZ ;  /* 0x0000002804007810 */ /* 0x042fe40007ffe0ff */
[----:B--2---:R-:W-:-:S03]  /*0a30*/  IADD3 R5, R4, 0x2a, RZ ;  /* 0x0000002a04057810 */ /* 0x004fc60007ffe0ff */
[----:B------:R0:W-:Y:S04]  /*0a40*/  STL [R1+0x4024], R0 ;  /* 0x0040240001007387 */ /* 0x0001e80000100800 */
        /* <DEDUP_REMOVED lines=36> */
[----:B------:R-:W-:Y:S04]  /*0c90*/  STL [R1+0x4070], R3 ;  /* 0x0040700301007387 */ /* 0x000fe80000100800 */
[----:B------:R1:W-:Y:S01]  /*0ca0*/  STL [R1+0x4074], R5 ;  /* 0x0040740501007387 */ /* 0x0003e20000100800 */
[----:B0-----:R-:W-:-:S03]  /*0cb0*/  IMAD.SHL.U32 R0, R2, 0x100, RZ ;  /* 0x0000010002007824 */ /* 0x001fc600078e00ff */
[----:B------:R-:W-:Y:S04]  /*0cc0*/  STL [R1+0x4078], R60 ;  /* 0x0040783c01007387 */ /* 0x000fe80000100800 */
[----:B------:R0:W-:Y:S01]  /*0cd0*/  STL [R1+0x407c], R6 ;  /* 0x00407c0601007387 */ /* 0x0001e20000100800 */
[----:B-1----:R-:W-:Y:S02]  /*0ce0*/  IADD3 R5, R4, 0x3f, RZ ;  /* 0x0000003f04057810 */ /* 0x002fe40007ffe0ff */
[----:B------:R-:W-:Y:S02]  /*0cf0*/  PRMT R4, R13, 0x6540, R2 ;  /* 0x000065400d047816 */ /* 0x000fe40000000002 */
[C-C-:B------:R-:W-:Y:S01]  /*0d00*/  LOP3.LUT R2, R0.reuse, 0x20, R13.reuse, 0xfe, !PT ;  /* 0x0000002000027812 */ /* 0x140fe200078efe0d */
[----:B------:R1:W-:Y:S01]  /*0d10*/  STL [R1+0x4080], R5 ;  /* 0x0040800501007387 */ /* 0x0003e20000100800 */
[----:B0-----:R-:W-:-:S03]  /*0d20*/  LOP3.LUT R6, R0, 0x40, R13, 0xfe, !PT ;  /* 0x0000004000067812 */ /* 0x001fc600078efe0d */
[----:B------:R0:W-:Y:S04]  /*0d30*/  STL [R1+0x179c], R4 ;  /* 0x00179c0401007387 */ /* 0x0001e80000100800 */
[----:B------:R2:W-:Y:S01]  /*0d40*/  STL [R1+0x17a4], R6 ;  /* 0x0017a40601007387 */ /* 0x0005e20000100800 */
[----:B-1----:R-:W-:Y:S01]  /*0d50*/  LOP3.LUT R5, R0, 0x60, R13, 0xfe, !PT ;  /* 0x0000006000057812 */ /* 0x002fe200078efe0d */
[----:B------:R-:W-:-:S04]  /*0d60*/  IMAD.MOV.U32 R0, RZ, RZ, R4 ;  /* 0x000000ffff007224 */ /* 0x000fc800078e0004 */
[----:B------:R1:W-:Y:S01]  /*0d70*/  STL [R1+0x17a8], R5 ;  /* 0x0017a80501007387 */ /* 0x0003e20000100800 */
[C---:B0-----:R-:W-:Y:S02]  /*0d80*/  LOP3.LUT R4, R0.reuse, 0x80, RZ, 0xfc, !PT ;  /* 0x0000008000047812 */ /* 0x041fe400078efcff */
[C---:B--2---:R-:W-:Y:S01]  /*0d90*/  LOP3.LUT R6, R0.reuse, 0xa0, RZ, 0xfc, !PT ;  /* 0x000000a000067812 */ /* 0x044fe200078efcff */
[----:B------:R-:W-:Y:S04]  /*0da0*/  STL [R1+0x17a0], R2 ;  /* 0x0017a00201007387 */ /* 0x000fe80000100800 */
[----:B------:R0:W-:Y:S01]  /*0db0*/  STL [R1+0x17ac], R4 ;  /* 0x0017ac0401007387 */ /* 0x0001e20000100800 */
[----:B-1----:R-:W-:-:S03]  /*0dc0*/  LOP3.LUT R5, R0, 0xc0, RZ, 0xfc, !PT ;  /* 0x000000c000057812 */ /* 0x002fc600078efcff */
[----:B------:R1:W-:Y:S04]  /*0dd0*/  STL [R1+0x17b0], R6 ;  /* 0x0017b00601007387 */ /* 0x0003e80000100800 */
[----:B------:R1:W-:Y:S01]  /*0de0*/  STL [R1+0x17b4], R5 ;  /* 0x0017b40501007387 */ /* 0x0003e20000100800 */
[----:B0-----:R-:W-:-:S05]  /*0df0*/  LOP3.LUT R4, R0, 0xe0, RZ, 0xfc, !PT ;  /* 0x000000e000047812 */ /* 0x001fca00078efcff */
[----:B------:R1:W-:Y:S01]  /*0e00*/  STL [R1+0x17b8], R4 ;  /* 0x0017b80401007387 */ /* 0x0003e20000100800 */
[----:B------:R-:W-:Y:S05]  /*0e10*/  @P0 BRA `(.L_x_0) ;  /* 0x00000e7000000947 */ /* 0x000fea0003800000 */
[----:B------:R-:W-:Y:S01]  /*0e20*/  IMAD.SHL.U32 R0, R12, 0x100, RZ ;  /* 0x000001000c007824 */ /* 0x000fe200078e00ff */
[----:B------:R-:W-:Y:S01]  /*0e30*/  CS2R R56, SRZ ;  /* 0x0000000000387805 */ /* 0x000fe2000001ff00 */
[----:B------:R-:W-:Y:S01]  /*0e40*/  CS2R R58, SRZ ;  /* 0x00000000003a7805 */ /* 0x000fe2000001ff00 */
[----:B------:R-:W-:Y:S01]  /*0e50*/  CS2R R52, SRZ ;  /* 0x0000000000347805 */ /* 0x000fe2000001ff00 */
[----:B------:R-:W-:Y:S01]  /*0e60*/  CS2R R54, SRZ ;  /* 0x0000000000367805 */ /* 0x000fe2000001ff00 */
[----:B------:R0:W-:Y:S01]  /*0e70*/  STL [R1+0x3f84], R0 ;  /* 0x003f840001007387 */ /* 0x0001e20000100800 */
[----:B------:R-:W-:Y:S01]  /*0e80*/  CS2R R48, SRZ ;  /* 0x0000000000307805 */ /* 0x000fe2000001ff00 */
[----:B------:R-:W-:Y:S01]  /*0e90*/  CS2R R50, SRZ ;  /* 0x0000000000327805 */ /* 0x000fe2000001ff00 */
[----:B------:R-:W-:Y:S01]  /*0ea0*/  CS2R R44, SRZ ;  /* 0x00000000002c7805 */ /* 0x000fe2000001ff00 */
[----:B------:R0:W-:Y:S01]  /*0eb0*/  STL [R1], RZ ;  /* 0x000000ff01007387 */ /* 0x0001e20000100800 */
[----:B------:R-:W-:Y:S01]  /*0ec0*/  CS2R R46, SRZ ;  /* 0x00000000002e7805 */ /* 0x000fe2000001ff00 */
[----:B------:R-:W-:Y:S01]  /*0ed0*/  CS2R R40, SRZ ;  /* 0x0000000000287805 */ /* 0x000fe2000001ff00 */
[----:B------:R-:W-:Y:S01]  /*0ee0*/  CS2R R42, SRZ ;  /* 0x00000000002a7805 */ /* 0x000fe2000001ff00 */
[----:B------:R0:W-:Y:S01]  /*0ef0*/  STL [R1+0x4], RZ ;  /* 0x000004ff01007387 */ /* 0x0001e20000100800 */
        /* <DEDUP_REMOVED lines=21> */
[----:B-1----:R-:W-:Y:S01]  /*1050*/  CS2R R4, SRZ ;  /* 0x0000000000047805 */ /* 0x002fe2000001ff00 */
[----:B------:R-:W-:Y:S01]  /*1060*/  CS2R R6, SRZ ;  /* 0x0000000000067805 */ /* 0x000fe2000001ff00 */
[----:B------:R0:W-:Y:S04]  /*1070*/  STL [R1+0x1c], RZ ;  /* 0x00001cff01007387 */ /* 0x0001e80000100800 */
        /* <DEDUP_REMOVED lines=191> */
[----:B------:R0:W-:Y:S01]  /*1c70*/  STL [R1+0x31c], RZ ;  /* 0x00031cff01007387 */ /* 0x0001e20000100800 */
[----:B------:R-:W-:Y:S05]  /*1c80*/  BRA `(.L_x_1) ;  /* 0x000a209000007947 */ /* 0x000fea0003800000 */
.L_x_0:
[----:B------:R-:W2:Y:S04]  /*1c90*/  LDL R32, [R1+0x4080] ;  /* 0x0040800001207983 */ /* 0x000ea80000100800 */
[----:B------:R-:W3:Y:S04]  /*1ca0*/  LDL R33, [R1+0x4068] ;  /* 0x0040680001217983 */ /* 0x000ee80000100800 */
[----:B------:R-:W4:Y:S04]  /*1cb0*/  LDL R9, [R1+0x4074] ;  /* 0x0040740001097983 */ /* 0x000f280000100800 */
[----:B------:R-:W5:Y:S04]  /*1cc0*/  LDL R10, [R1+0x407c] ;  /* 0x00407c00010a7983 */ /* 0x000f680000100800 */
[----:B-1----:R-:W5:Y:S01]  /*1cd0*/  LDL R6, [R1+0x4064] ;  /* 0x0040640001067983 */ /* 0x002f620000100800 */
[----:B------:R-:W-:Y:S01]  /*1ce0*/  IMAD.MOV.U32 R7, RZ, RZ, R0 ;  /* 0x000000ffff077224 */ /* 0x000fe200078e0000 */
[----:B------:R-:W-:Y:S01]  /*1cf0*/  IABS R0, c[0x0][0x178] ;  /* 0x00005e0000007a13 */ /* 0x000fe20000000000 */
[----:B------:R-:W-:Y:S01]  /*1d00*/  IMAD.MOV.U32 R39, RZ, RZ, R2 ;  /* 0x000000ffff277224 */ /* 0x000fe200078e0002 */
[----:B------:R-:W5:Y:S03]  /*1d10*/  LDL R37, [R1+0x17a8] ;  /* 0x0017a80001257983 */ /* 0x000f660000100800 */
[----:B------:R-:W-:Y:S01]  /*1d20*/  IMAD.MOV.U32 R40, RZ, RZ, R0 ;  /* 0x000000ffff287224 */ /* 0x000fe200078e0000 */
[----:B------:R-:W5:Y:S03]  /*1d30*/  LDL R8, [R1+0x17ac] ;  /* 0x0017ac0001087983 */ /* 0x000f660000100800 */
[----:B------:R-:W0:Y:S01]  /*1d40*/  I2F.RP R2, R40 ;  /* 0x0000002800027306 */ /* 0x000e220000209400 */
[----:B------:R-:W-:Y:S01]  /*1d50*/  IMAD.MOV.U32 R13, RZ, RZ, R61 ;  /* 0x000000ffff0d7224 */ /* 0x000fe200078e003d */
[----:B------:R-:W-:Y:S01]  /*1d60*/  IABS R61, c[0x0][0x17c] ;  /* 0x00005f00003d7a13 */ /* 0x000fe20000000000 */
[----:B------:R-:W5:Y:S04]  /*1d70*/  LDL R11, [R1+0x4050] ;  /* 0x00405000010b7983 */ /* 0x000f680000100800 */
[----:B------:R-:W5:Y:S01]  /*1d80*/  LDL R30, [R1+0x404c] ;  /* 0x00404c00011e7983 */ /* 0x000f620000100800 */
[----:B------:R-:W1:Y:S03]  /*1d90*/  I2F.RP R0, R61 ;  /* 0x0000003d00007306 */ /* 0x000e660000209400 */
[----:B------:R-:W5:Y:S04]  /*1da0*/  LDL R22, [R1+0x402c] ;  /* 0x00402c0001167983 */ /* 0x000f680000100800 */
[----:B------:R-:W5:Y:S01]  /*1db0*/  LDL R21, [R1+0x4030] ;  /* 0x0040300001157983 */ /* 0x000f620000100800 */
[----:B0-----:R-:W0:Y:S01]  /*1dc0*/  MUFU.RCP R2, R2 ;  /* 0x0000000200027308 */ /* 0x001e220000001000 */
[----:B------:R-:W-:-:S02]  /*1dd0*/  IMAD.MOV.U32 R35, RZ, RZ, R3 ;  /* 0x000000ffff237224 */ /* 0x000fc400078e0003 */
[----:B------:R-:W5:Y:S04]  /*1de0*/  LDL R26, [R1+0x403c] ;  /* 0x00403c00011a7983 */ /* 0x000f680000100800 */
[----:B------:R-:W5:Y:S01]  /*1df0*/  LDL R27, [R1+0x4038] ;  /* 0x00403800011b7983 */ /* 0x000f620000100800 */
[----:B-1----:R-:W1:Y:S03]  /*1e00*/  MUFU.RCP R0, R0 ;  /* 0x0000000000007308 */ /* 0x002e660000001000 */
[----:B------:R-:W5:Y:S04]  /*1e10*/  LDL R15, [R1+0x4018] ;  /* 0x00401800010f7983 */ /* 0x000f680000100800 */
[----:B------:R-:W5:Y:S01]  /*1e20*/  LDL R23, [R1+0x4028] ;  /* 0x0040280001177983 */ /* 0x000f620000100800 */
[----:B0-----:R-:W-:-:S03]  /*1e30*/  IADD3 R2, R2, 0xffffffe, RZ ;  /* 0x0ffffffe02027810 */ /* 0x001fc60007ffe0ff */
[----:B------:R-:W5:Y:S01]  /*1e40*/  LDL R18, [R1+0x4044] ;  /* 0x0040440001127983 */ /* 0x000f620000100800 */
[----:B------:R0:W0:Y:S03]  /*1e50*/  F2I.FTZ.U32.TRUNC.NTZ R3, R2 ;  /* 0x0000000200037305 */ /* 0x000026000021f000 */
[----:B------:R-:W5:Y:S01]  /*1e60*/  LDL R12, [R1+0x4008] ;  /* 0x00400800010c7983 */ /* 0x000f620000100800 */
[----:B-1----:R-:W-:-:S03]  /*1e70*/  IADD3 R0, R0, 0xffffffe, RZ ;  /* 0x0ffffffe00007810 */ /* 0x002fc60007ffe0ff */
[----:B------:R-:W5:Y:S01]  /*1e80*/  LDL R17, [R1+0x4020] ;  /* 0x0040200001117983 */ /* 0x000f620000100800 */
[----:B------:R1:W2:Y:S01]  /*1e90*/  F2I.FTZ.U32.TRUNC.NTZ R5, R0 ;  /* 0x0000000000057305 */ /* 0x0002a2000021f000 */
[----:B------:R-:W-:Y:S02]  /*1ea0*/  IMAD.MOV.U32 R38, RZ, RZ, R39 ;  /* 0x000000ffff267224 */ /* 0x000fe400078e0027 */
[----:B0-----:R-:W-:Y:S01]  /*1eb0*/  IMAD.MOV.U32 R2, RZ, RZ, RZ ;  /* 0x000000ffff027224 */ /* 0x001fe200078e00ff */
[----:B------:R-:W5:Y:S04]  /*1ec0*/  LDL R34, [R1+0x4060] ;  /* 0x0040600001227983 */ /* 0x000f680000100800 */
[----:B------:R-:W5:Y:S01]  /*1ed0*/  LDL R24, [R1+0x4048] ;  /* 0x0040480001187983 */ /* 0x000f620000100800 */
[----:B-1----:R-:W-:-:S03]  /*1ee0*/  IMAD.MOV R0, RZ, RZ, -R3 ;  /* 0x000000ffff007224 */ /* 0x002fc600078e0a03 */
[----:B------:R-:W5:Y:S01]  /*1ef0*/  LDL R20, [R1+0x4034] ;  /* 0x0040340001147983 */ /* 0x000f620000100800 */
[----:B------:R-:W-:-:S03]  /*1f00*/  IMAD R0, R0, R40, RZ ;  /* 0x0000002800007224 */ /* 0x000fc600078e02ff */
[----:B------:R-:W5:Y:S01]  /*1f10*/  LDL R31, [R1+0x4054] ;  /* 0x00405400011f7983 */ /* 0x000f620000100800 */
[----:B------:R-:W-:Y:S01]  /*1f20*/  IMAD.HI.U32 R3, R3, R0, R2 ;  /* 0x0000000003037227 */ /* 0x000fe200078e0002 */
[----:B------:R-:W-:Y:S02]  /*1f30*/  IABS R0, R38 ;  /* 0x0000002600007213 */ /* 0x000fe40000000000 */
[----:B------:R-:W5:Y:S04]  /*1f40*/  LDL R19, [R1+0x400c] ;  /* 0x00400c0001137983 */ /* 0x000f680000100800 */
[----:B------:R-:W5:Y:S04]  /*1f50*/  LDL R16, [R1+0x4024] ;  /* 0x0040240001107983 */ /* 0x000f680000100800 */
[----:B------:R-:W5:Y:S04]  /*1f60*/  LDL R28, [R1+0x405c] ;  /* 0x00405c00011c7983 */ /* 0x000f680000100800 */
[----:B------:R-:W5:Y:S04]  /*1f70*/  LDL R14, [R1+0x4010] ;  /* 0x00401000010e7983 */ /* 0x000f680000100800 */
[----:B------:R-:W5:Y:S04]  /*1f80*/  LDL R25, [R1+0x4040] ;  /* 0x0040400001197983 */ /* 0x000f680000100800 */
[----:B------:R-:W5:Y:S01]  /*1f90*/  LDL R29, [R1+0x4058] ;  /* 0x00405800011d7983 */ /* 0x000f620000100800 */
[----:B--2---:R-:W-:-:S02]  /*1fa0*/  IMAD.MOV.U32 R39, RZ, RZ, R32 ;  /* 0x000000ffff277224 */ /* 0x004fc400078e0020 */
[----:B---3--:R-:W-:Y:S02]  /*1fb0*/  IMAD.MOV.U32 R32, RZ, RZ, R33 ;  /* 0x000000ffff207224 */ /* 0x008fe400078e0021 */
[----:B------:R-:W-:Y:S02]  /*1fc0*/  IMAD.MOV.U32 R33, RZ, RZ, R60 ;  /* 0x000000ffff217224 */ /* 0x000fe400078e003c */
[----:B------:R-:W-:Y:S02]  /*1fd0*/  IMAD.MOV.U32 R38, RZ, RZ, R39 ;  /* 0x000000ffff267224 */ /* 0x000fe400078e0027 */
[----:B------:R-:W-:Y:S02]  /*1fe0*/  IMAD.MOV.U32 R39, RZ, RZ, R33 ;  /* 0x000000ffff277224 */ /* 0x000fe400078e0021 */
[----:B----4-:R-:W-:Y:S02]  /*1ff0*/  IMAD.MOV.U32 R33, RZ, RZ, R9 ;  /* 0x000000ffff217224 */ /* 0x010fe400078e0009 */
[----:B-----5:R-:W-:-:S02]  /*2000*/  IMAD.MOV.U32 R9, RZ, RZ, R10 ;  /* 0x000000ffff097224 */ /* 0x020fc400078e000a */
[----:B------:R-:W-:Y:S02]  /*2010*/  IMAD.MOV.U32 R10, RZ, RZ, R6 ;  /* 0x000000ffff0a7224 */ /* 0x000fe400078e0006 */
[----:B------:R-:W2:Y:S01]  /*2020*/  LDL R6, [R1+0x17a4] ;  /* 0x0017a40001067983 */ /* 0x000ea20000100800 */
[----:B------:R-:W-:Y:S01]  /*2030*/  IMAD.MOV R60, RZ, RZ, -R5 ;  /* 0x000000ffff3c7224 */ /* 0x000fe200078e0a05 */
[----:B------:R-:W-:Y:S01]  /*2040*/  IABS R7, R7 ;  /* 0x0000000700077213 */ /* 0x000fe20000000000 */
[----:B------:R-:W-:Y:S02]  /*2050*/  IMAD.MOV.U32 R4, RZ, RZ, RZ ;  /* 0x000000ffff047224 */ /* 0x000fe400078e00ff */
[----:B------:R-:W-:Y:S02]  /*2060*/  IMAD R60, R60, R61, RZ ;  /* 0x0000003d3c3c7224 */ /* 0x000fe400078e02ff */
[----:B------:R-:W-:Y:S02]  /*2070*/  IMAD.MOV.U32 R36, RZ, RZ, R33 ;  /* 0x000000ffff247224 */ /* 0x000fe400078e0021 */
[----:B------:R-:W-:-:S02]  /*2080*/  IMAD.MOV.U32 R43, RZ, RZ, R38 ;  /* 0x000000ffff2b7224 */ /* 0x000fc400078e0026 */
[----:B------:R-:W-:Y:S02]  /*2090*/  IMAD.MOV.U32 R33, RZ, RZ, R10 ;  /* 0x000000ffff217224 */ /* 0x000fe400078e000a */
[----:B------:R-:W-:Y:S02]  /*20a0*/  IMAD.MOV.U32 R38, RZ, RZ, R9 ;  /* 0x000000ffff267224 */ /* 0x000fe400078e0009 */
[----:B------:R-:W-:-:S04]  /*20b0*/  IMAD.HI.U32 R10, R3, R7, RZ ;  /* 0x00000007030a7227 */ /* 0x000fc800078e00ff */
[----:B------:R-:W-:-:S04]  /*20c0*/  IMAD.HI.U32 R9, R3, R0, RZ ;  /* 0x0000000003097227 */ /* 0x000fc800078e00ff */
[----:B------:R-:W-:-:S04]  /*20d0*/  IMAD.HI.U32 R60, R5, R60, R4 ;  /* 0x0000003c053c7227 */ /* 0x000fc800078e0004 */
[----:B------:R-:W-:Y:S02]  /*20e0*/  IMAD.MOV R10, RZ, RZ, -R10 ;  /* 0x000000ffff0a7224 */ /* 0x000fe400078e0a0a */
[----:B------:R-:W-:Y:S02]  /*20f0*/  IMAD.MOV R9, RZ, RZ, -R9 ;  /* 0x000000ffff097224 */ /* 0x000fe400078e0a09 */
[C---:B------:R-:W-:Y:S01]  /*2100*/  IMAD R7, R40.reuse, R10, R7 ;  /* 0x0000000a28077224 */ /* 0x040fe200078e0207 */
[----:B------:R-:W-:Y:S01]  /*2110*/  IABS R2, R37 ;  /* 0x0000002500027213 */ /* 0x000fe20000000000 */
[----:B------:R-:W-:Y:S02]  /*2120*/  IMAD R0, R40, R9, R0 ;  /* 0x0000000928007224 */ /* 0x000fe400078e0200 */
[----:B------:R-:W-:Y:S02]  /*2130*/  IMAD.MOV.U32 R37, RZ, RZ, R39 ;  /* 0x000000ffff257224 */ /* 0x000fe400078e0027 */
[----:B------:R-:W3:Y:S04]  /*2140*/  LDL R39, [R1+0x406c] ;  /* 0x00406c0001277983 */ /* 0x000ee80000100800 */
[----:B------:R-:W-:Y:S04]  /*2150*/  STL [R1+0x2c], R7 ;  /* 0x00002c0701007387 */ /* 0x000fe80000100800 */
[----:B------:R0:W-:Y:S01]  /*2160*/  STL [R1+0x28], R0 ;  /* 0x0000280001007387 */ /* 0x0001e20000100800 */
[----:B--2---:R-:W-:-:S05]  /*2170*/  IABS R6, R6 ;  /* 0x0000000600067213 */ /* 0x004fca0000000000 */
[----:B------:R-:W-:-:S04]  /*2180*/  IMAD.HI.U32 R5, R3, R6, RZ ;  /* 0x0000000603057227 */ /* 0x000fc800078e00ff */
[----:B------:R-:W-:-:S04]  /*2190*/  IMAD.MOV R5, RZ, RZ, -R5 ;  /* 0x000000ffff057224 */ /* 0x000fc800078e0a05 */
[----:B------:R-:W-:-:S05]  /*21a0*/  IMAD R5, R40, R5, R6 ;  /* 0x0000000528057224 */ /* 0x000fca00078e0206 */
[----:B------:R1:W-:Y:S04]  /*21b0*/  STL [R1+0x24], R5 ;  /* 0x0000240501007387 */ /* 0x0003e80000100800 */
[----:B------:R-:W2:Y:S01]  /*21c0*/  LDL R42, [R1+0x17b0] ;  /* 0x0017b000012a7983 */ /* 0x000ea20000100800 */
[----:B------:R-:W-:-:S05]  /*21d0*/  IABS R8, R8 ;  /* 0x0000000800087213 */ /* 0x000fca0000000000 */
[----:B0-----:R-:W-:Y:S02]  /*21e0*/  IMAD.MOV.U32 R0, RZ, RZ, R8 ;  /* 0x000000ffff007224 */ /* 0x001fe400078e0008 */
[----:B------:R-:W-:Y:S01]  /*21f0*/  IMAD.HI.U32 R4, R3, R2, RZ ;  /* 0x0000000203047227 */ /* 0x000fe200078e00ff */
[----:B--2---:R-:W-:Y:S02]  /*2200*/  IABS R8, R42 ;  /* 0x0000002a00087213 */ /* 0x004fe40000000000 */
[----:B------:R-:W1:Y:S01]  /*2210*/  LDL R42, [R1+0x17b4] ;  /* 0x0017b400012a7983 */ /* 0x000e620000100800 */
[----:B------:R-:W-:-:S04]  /*2220*/  IMAD.MOV R4, RZ, RZ, -R4 ;  /* 0x000000ffff047224 */ /* 0x000fc800078e0a04 */
[----:B------:R-:W-:-:S05]  /*2230*/  IMAD R2, R40, R4, R2 ;  /* 0x0000000428027224 */ /* 0x000fca00078e0202 */
[----:B------:R0:W-:Y:S01]  /*2240*/  STL [R1+0x20], R2 ;  /* 0x0000200201007387 */ /* 0x0001e20000100800 */
[----:B-1----:R-:W-:-:S03]  /*2250*/  IABS R5, R42 ;  /* 0x0000002a00057213 */ /* 0x002fc60000000000 */
[----:B------:R-:W0:Y:S01]  /*2260*/  LDL R42, [R1+0x17b8] ;  /* 0x0017b800012a7983 */ /* 0x000e220000100800 */
[----:B------:R-:W-:-:S04]  /*2270*/  IMAD.HI.U32 R6, R3, R0, RZ ;  /* 0x0000000003067227 */ /* 0x000fc800078e00ff */
[----:B------:R-:W-:-:S04]  /*2280*/  IMAD.HI.U32 R9, R3, R8, RZ ;  /* 0x0000000803097227 */ /* 0x000fc800078e00ff */
[----:B------:R-:W-:Y:S02]  /*2290*/  IMAD.MOV R6, RZ, RZ, -R6 ;  /* 0x000000ffff067224 */ /* 0x000fe400078e0a06 */
[----:B------:R-:W-:-:S04]  /*22a0*/  IMAD.HI.U32 R7, R3, R5, RZ ;  /* 0x0000000503077227 */ /* 0x000fc800078e00ff */
[----:B------:R-:W-:Y:S02]  /*22b0*/  IMAD.MOV R9, RZ, RZ, -R9 ;  /* 0x000000ffff097224 */ /* 0x000fe400078e0a09 */
[C---:B------:R-:W-:Y:S02]  /*22c0*/  IMAD R0, R40.reuse, R6, R0 ;  /* 0x0000000628007224 */ /* 0x040fe400078e0200 */
[----:B------:R-:W-:Y:S02]  /*22d0*/  IMAD.MOV R7, RZ, RZ, -R7 ;  /* 0x000000ffff077224 */ /* 0x000fe400078e0a07 */
[C---:B------:R-:W-:Y:S02]  /*22e0*/  IMAD R8, R40.reuse, R9, R8 ;  /* 0x0000000928087224 */ /* 0x040fe400078e0208 */
[----:B------:R-:W-:Y:S01]  /*22f0*/  IMAD R5, R40, R7, R5 ;  /* 0x0000000728057224 */ /* 0x000fe200078e0205 */
[----:B---3--:R-:W-:Y:S02]  /*2300*/  IABS R7, R39 ;  /* 0x0000002700077213 */ /* 0x008fe40000000000 */
[----:B0-----:R-:W-:Y:S01]  /*2310*/  IABS R2, R42 ;  /* 0x0000002a00027213 */ /* 0x001fe20000000000 */
[----:B------:R-:W-:-:S02]  /*2320*/  IMAD.MOV.U32 R42, RZ, RZ, R43 ;  /* 0x000000ffff2a7224 */ /* 0x000fc400078e002b */
[----:B------:R-:W-:Y:S02]  /*2330*/  IMAD.MOV.U32 R43, RZ, RZ, R38 ;  /* 0x000000ffff2b7224 */ /* 0x000fe400078e0026 */
[----:B------:R-:W-:Y:S02]  /*2340*/  IMAD.MOV.U32 R38, RZ, RZ, R35 ;  /* 0x000000ffff267224 */ /* 0x000fe400078e0023 */
[----:B------:R-:W-:Y:S02]  /*2350*/  IMAD.MOV.U32 R35, RZ, RZ, R28 ;  /* 0x000000ffff237224 */ /* 0x000fe400078e001c */
[----:B------:R-:W-:Y:S02]  /*2360*/  IMAD.MOV.U32 R28, RZ, RZ, R31 ;  /* 0x000000ffff1c7224 */ /* 0x000fe400078e001f */
[----:B------:R-:W-:Y:S02]  /*2370*/  IMAD.MOV.U32 R31, RZ, RZ, R24 ;  /* 0x000000ffff1f7224 */ /* 0x000fe400078e0018 */
[----:B------:R-:W-:-:S02]  /*2380*/  IMAD.MOV.U32 R24, RZ, RZ, R18 ;  /* 0x000000ffff187224 */ /* 0x000fc400078e0012 */
[----:B------:R-:W-:Y:S02]  /*2390*/  IMAD.MOV.U32 R18, RZ, RZ, R15 ;  /* 0x000000ffff127224 */ /* 0x000fe400078e000f */
[----:B------:R-:W2:Y:S01]  /*23a0*/  LDL R15, [R1+0x401c] ;  /* 0x00401c00010f7983 */ /* 0x000ea20000100800 */
[----:B------:R-:W-:-:S04]  /*23b0*/  IMAD.HI.U32 R3, R3, R2, RZ ;  /* 0x0000000203037227 */ /* 0x000fc800078e00ff */
[----:B------:R-:W-:Y:S01]  /*23c0*/  IMAD.MOV R3, RZ, RZ, -R3 ;  /* 0x000000ffff037224 */ /* 0x000fe200078e0a03 */
[----:B------:R-:W-:Y:S01]  /*23d0*/  IABS R4, R42 ;  /* 0x0000002a00047213 */ /* 0x000fe20000000000 */
[----:B------:R0:W-:Y:S02]  /*23e0*/  STL [R1+0x1c], R0 ;  /* 0x00001c0001007387 */ /* 0x0001e40000100800 */
[----:B------:R-:W-:Y:S02]  /*23f0*/  IMAD R2, R40, R3, R2 ;  /* 0x0000000328027224 */ /* 0x000fe400078e0202 */
[----:B------:R-:W-:Y:S01]  /*2400*/  STL [R1+0x18], R8 ;  /* 0x0000180801007387 */ /* 0x000fe20000100800 */
[C---:B------:R-:W-:Y:S01]  /*2410*/  IMAD.HI.U32 R6, R60.reuse, R4, RZ ;  /* 0x000000043c067227 */ /* 0x040fe200078e00ff */
[----:B0-----:R-:W-:Y:S02]  /*2420*/  IABS R0, R43 ;  /* 0x0000002b00007213 */ /* 0x001fe40000000000 */
[----:B------:R-:W-:Y:S04]  /*2430*/  STL [R1+0x14], R5 ;  /* 0x0000140501007387 */ /* 0x000fe80000100800 */
[----:B------:R0:W-:Y:S01]  /*2440*/  STL [R1+0x10], R2 ;  /* 0x0000100201007387 */ /* 0x0001e20000100800 */
[----:B------:R-:W-:Y:S01]  /*2450*/  IMAD.MOV R6, RZ, RZ, -R6 ;  /* 0x000000ffff067224 */ /* 0x000fe200078e0a06 */
[----:B------:R-:W-:Y:S01]  /*2460*/  IABS R3, R37 ;  /* 0x0000002500037213 */ /* 0x000fe20000000000 */
[----:B0-----:R-:W-:Y:S01]  /*2470*/  IMAD.HI.U32 R2, R60, R0, RZ ;  /* 0x000000003c027227 */ /* 0x001fe200078e00ff */
[----:B------:R-:W-:-:S03]  /*2480*/  IABS R5, R36 ;  /* 0x0000002400057213 */ /* 0x000fc60000000000 */
[----:B------:R-:W-:Y:S02]  /*2490*/  IMAD.MOV R2, RZ, RZ, -R2 ;  /* 0x000000ffff027224 */ /* 0x000fe400078e0a02 */
[C---:B------:R-:W-:Y:S01]  /*24a0*/  IMAD R4, R61.reuse, R6, R4 ;  /* 0x000000063d047224 */ /* 0x040fe200078e0204 */
[----:B------:R-:W-:Y:S01]  /*24b0*/  IABS R8, R38 ;  /* 0x0000002600087213 */ /* 0x000fe20000000000 */
[----:B------:R-:W-:Y:S02]  /*24c0*/  IMAD R0, R61, R2, R0 ;  /* 0x000000023d007224 */ /* 0x000fe400078e0200 */
[----:B------:R-:W-:Y:S01]  /*24d0*/  IMAD.HI.U32 R9, R60, R5, RZ ;  /* 0x000000053c097227 */ /* 0x000fe200078e00ff */
[----:B------:R0:W-:Y:S04]  /*24e0*/  STL [R1+0xc], R4 ;  /* 0x00000c0401007387 */ /* 0x0001e80000100800 */
[----:B------:R1:W-:Y:S01]  /*24f0*/  STL [R1+0x8], R0 ;  /* 0x0000080001007387 */ /* 0x0003e20000100800 */
[----:B------:R-:W-:-:S02]  /*2500*/  IMAD.MOV R9, RZ, RZ, -R9 ;  /* 0x000000ffff097224 */ /* 0x000fc400078e0a09 */
[----:B0-----:R-:W-:-:S04]  /*2510*/  IMAD.HI.U32 R4, R60, R3, RZ ;  /* 0x000000033c047227 */ /* 0x001fc800078e00ff */
[----:B-1----:R-:W-:Y:S01]  /*2520*/  IMAD.HI.U32 R0, R60, R8, RZ ;  /* 0x000000083c007227 */ /* 0x002fe200078e00ff */
[----:B------:R-:W-:-:S03]  /*2530*/  IABS R6, R32 ;  /* 0x0000002000067213 */ /* 0x000fc60000000000 */
[----:B------:R-:W-:Y:S02]  /*2540*/  IMAD.MOV R4, RZ, RZ, -R4 ;  /* 0x000000ffff047224 */ /* 0x000fe400078e0a04 */
[----:B------:R-:W-:Y:S02]  /*2550*/  IMAD.MOV R0, RZ, RZ, -R0 ;  /* 0x000000ffff007224 */ /* 0x000fe400078e0a00 */
[C---:B------:R-:W-:Y:S02]  /*2560*/  IMAD R5, R61.reuse, R9, R5 ;  /* 0x000000093d057224 */ /* 0x040fe400078e0205 */
[C---:B------:R-:W-:Y:S02]  /*2570*/  IMAD R3, R61.reuse, R4, R3 ;  /* 0x000000043d037224 */ /* 0x040fe400078e0203 */
[C---:B------:R-:W-:Y:S02]  /*2580*/  IMAD R8, R61.reuse, R0, R8 ;  /* 0x000000003d087224 */ /* 0x040fe400078e0208 */
[C---:B------:R-:W-:Y:S01]  /*2590*/  IMAD.HI.U32 R0, R60.reuse, R6, RZ ;  /* 0x000000063c007227 */ /* 0x040fe200078e00ff */
[----:B------:R-:W-:Y:S03]  /*25a0*/  STL [R1+0x4], R5 ;  /* 0x0000040501007387 */ /* 0x000fe60000100800 */
[----:B------:R-:W-:Y:S01]  /*25b0*/  IMAD.MOV R0, RZ, RZ, -R0 ;  /* 0x000000ffff007224 */ /* 0x000fe200078e0a00 */
[----:B------:R0:W-:Y:S03]  /*25c0*/  STL [R1], R3 ;  /* 0x0000000301007387 */ /* 0x0001e60000100800 */
[----:B------:R-:W-:Y:S01]  /*25d0*/  IMAD R6, R61, R0, R6 ;  /* 0x000000003d067224 */ /* 0x000fe200078e0206 */
[----:B0-----:R-:W-:Y:S01]  /*25e0*/  IABS R3, R35 ;  /* 0x0000002300037213 */ /* 0x001fe20000000000 */
[----:B------:R-:W-:-:S04]  /*25f0*/  IMAD.HI.U32 R2, R60, R7, RZ ;  /* 0x000000073c027227 */ /* 0x000fc800078e00ff */
[----:B------:R-:W-:Y:S01]  /*2600*/  IMAD.HI.U32 R0, R60, R3, RZ ;  /* 0x000000033c007227 */ /* 0x000fe200078e00ff */
[----:B------:R-:W-:-:S03]  /*2610*/  IABS R59, R28 ;  /* 0x0000001c003b7213 */ /* 0x000fc60000000000 */
[----:B------:R-:W-:Y:S02]  /*2620*/  IMAD.MOV R0, RZ, RZ, -R0 ;  /* 0x000000ffff007224 */ /* 0x000fe400078e0a00 */
[----:B------:R-:W-:Y:S01]  /*2630*/  IMAD.MOV R2, RZ, RZ, -R2 ;  /* 0x000000ffff027224 */ /* 0x000fe200078e0a02 */
[----:B------:R-:W-:Y:S01]  /*2640*/  IABS R5, R33 ;  /* 0x0000002100057213 */ /* 0x000fe20000000000 */
[----:B------:R-:W-:Y:S01]  /*2650*/  IMAD R3, R61, R0, R3 ;  /* 0x000000003d037224 */ /* 0x000fe200078e0203 */
[----:B------:R-:W-:Y:S01]  /*2660*/  IABS R4, R34 ;  /* 0x0000002200047213 */ /* 0x000fe20000000000 */
[----:B------:R-:W-:Y:S01]  /*2670*/  IMAD.HI.U32 R0, R60, R59, RZ ;  /* 0x0000003b3c007227 */ /* 0x000fe200078e00ff */
[----:B------:R-:W-:-:S03]  /*2680*/  IABS R56, R31 ;  /* 0x0000001f00387213 */ /* 0x000fc60000000000 */
[----:B------:R-:W-:Y:S01]  /*2690*/  IMAD R7, R61, R2, R7 ;  /* 0x000000023d077224 */ /* 0x000fe200078e0207 */
[----:B------:R-:W-:Y:S01]  /*26a0*/  IABS R2, R29 ;  /* 0x0000001d00027213 */ /* 0x000fe20000000000 */
[----:B------:R-:W-:Y:S02]  /*26b0*/  IMAD.MOV.U32 R29, RZ, RZ, R11 ;  /* 0x000000ffff1d7224 */ /* 0x000fe400078e000b */
[----:B------:R-:W-:Y:S02]  /*26c0*/  IMAD.MOV R0, RZ, RZ, -R0 ;  /* 0x000000ffff007224 */ /* 0x000fe400078e0a00 */
[----:B------:R-:W-:Y:S01]  /*26d0*/  IMAD.HI.U32 R11, R60, R5, RZ ;  /* 0x000000053c0b7227 */ /* 0x000fe200078e00ff */
[----:B------:R-:W-:-:S03]  /*26e0*/  IABS R58, R29 ;  /* 0x0000001d003a7213 */ /* 0x000fc60000000000 */
[----:B------:R-:W-:Y:S01]  /*26f0*/  IMAD.HI.U32 R10, R60, R4, RZ ;  /* 0x000000043c0a7227 */ /* 0x000fe200078e00ff */
[----:B------:R-:W-:-:S03]  /*2700*/  IABS R57, R30 ;  /* 0x0000001e00397213 */ /* 0x000fc60000000000 */
[----:B------:R-:W-:-:S04]  /*2710*/  IMAD.HI.U32 R9, R60, R2, RZ ;  /* 0x000000023c097227 */ /* 0x000fc800078e00ff */
[----:B------:R-:W-:Y:S02]  /*2720*/  IMAD R59, R61, R0, R59 ;  /* 0x000000003d3b7224 */ /* 0x000fe400078e023b */
[----:B------:R-:W-:Y:S02]  /*2730*/  IMAD.MOV R11, RZ, RZ, -R11 ;  /* 0x000000ffff0b7224 */ /* 0x000fe400078e0a0b */
[----:B------:R-:W-:Y:S01]  /*2740*/  IMAD.HI.U32 R0, R60, R56, RZ ;  /* 0x000000383c007227 */ /* 0x000fe200078e00ff */
[----:B------:R-:W-:-:S03]  /*2750*/  IABS R55, R24 ;  /* 0x0000001800377213 */ /* 0x000fc60000000000 */
[----:B------:R-:W-:Y:S01]  /*2760*/  IMAD.MOV R10, RZ, RZ, -R10 ;  /* 0x000000ffff0a7224 */ /* 0x000fe200078e0a0a */
[----:B------:R-:W-:Y:S01]  /*2770*/  IABS R54, R25 ;  /* 0x0000001900367213 */ /* 0x000fe20000000000 */
[----:B------:R-:W-:Y:S02]  /*2780*/  IMAD.MOV R9, RZ, RZ, -R9 ;  /* 0x000000ffff097224 */ /* 0x000fe400078e0a09 */
[C---:B------:R-:W-:Y:S02]  /*2790*/  IMAD R5, R61.reuse, R11, R5 ;  /* 0x0000000b3d057224 */ /* 0x040fe400078e0205 */
[----:B------:R-:W-:Y:S02]  /*27a0*/  IMAD.MOV R0, RZ, RZ, -R0 ;  /* 0x000000ffff007224 */ /* 0x000fe400078e0a00 */
[----:B------:R-:W-:Y:S02]  /*27b0*/  IMAD R4, R61, R10, R4 ;  /* 0x0000000a3d047224 */ /* 0x000fe400078e0204 */
[----:B------:R-:W-:-:S04]  /*27c0*/  IMAD.HI.U32 R11, R60, R58, RZ ;  /* 0x0000003a3c0b7227 */ /* 0x000fc800078e00ff */
[C---:B------:R-:W-:Y:S01]  /*27d0*/  IMAD.HI.U32 R10, R60.reuse, R57, RZ ;  /* 0x000000393c0a7227 */ /* 0x040fe200078e00ff */
[----:B------:R0:W-:Y:S03]  /*27e0*/  STL [R1+0x4228], R8 ;  /* 0x0042280801007387 */ /* 0x0001e60000100800 */
[C---:B------:R-:W-:Y:S02]  /*27f0*/  IMAD R2, R61.reuse, R9, R2 ;  /* 0x000000093d027224 */ /* 0x040fe400078e0202 */
[----:B------:R-:W-:Y:S01]  /*2800*/  IMAD.HI.U32 R9, R60, R55, RZ ;  /* 0x000000373c097227 */ /* 0x000fe200078e00ff */
[----:B------:R1:W-:Y:S03]  /*2810*/  STL [R1+0x422c], R7 ;  /* 0x00422c0701007387 */ /* 0x0003e60000100800 */
[----:B------:R-:W-:-:S02]  /*2820*/  IMAD R56, R61, R0, R56 ;  /* 0x000000003d387224 */ /* 0x000fc400078e0238 */
[----:B------:R-:W-:Y:S02]  /*2830*/  IMAD.MOV R11, RZ, RZ, -R11 ;  /* 0x000000ffff0b7224 */ /* 0x000fe400078e0a0b */
[----:B------:R-:W-:Y:S01]  /*2840*/  IMAD.HI.U32 R0, R60, R54, RZ ;  /* 0x000000363c007227 */ /* 0x000fe200078e00ff */
[----:B------:R-:W-:Y:S03]  /*2850*/  STL [R1+0x4230], R6 ;  /* 0x0042300601007387 */ /* 0x000fe60000100800 */
[----:B------:R-:W-:Y:S01]  /*2860*/  IMAD.MOV R10, RZ, RZ, -R10 ;  /* 0x000000ffff0a7224 */ /* 0x000fe200078e0a0a */
[----:B------:R-:W-:Y:S01]  /*2870*/  STL [R1+0x4234], R5 ;  /* 0x0042340501007387 */ /* 0x000fe20000100800 */
[----:B------:R-:W-:Y:S02]  /*2880*/  IMAD.MOV R9, RZ, RZ, -R9 ;  /* 0x000000ffff097224 */ /* 0x000fe400078e0a09 */
[----:B------:R-:W-:Y:S01]  /*2890*/  IMAD R58, R61, R11, R58 ;  /* 0x0000000b3d3a7224 */ /* 0x000fe200078e023a */
[----:B------:R-:W-:Y:S01]  /*28a0*/  STL [R1+0x4238], R4 ;  /* 0x0042380401007387 */ /* 0x000fe20000100800 */
[----:B------:R-:W-:-:S02]  /*28b0*/  IMAD.MOV R0, RZ, RZ, -R0 ;  /* 0x000000ffff007224 */ /* 0x000fc400078e0a00 */
[C---:B------:R-:W-:Y:S01]  /*28c0*/  IMAD R57, R61.reuse, R10, R57 ;  /* 0x0000000a3d397224 */ /* 0x040fe200078e0239 */
[----:B------:R-:W-:Y:S01]  /*28d0*/  STL [R1+0x423c], R3 ;  /* 0x00423c0301007387 */ /* 0x000fe20000100800 */
[C---:B------:R-:W-:Y:S02]  /*28e0*/  IMAD R55, R61.reuse, R9, R55 ;  /* 0x000000093d377224 */ /* 0x040fe400078e0237 */
[----:B------:R-:W-:Y:S01]  /*28f0*/  IMAD R54, R61, R0, R54 ;  /* 0x000000003d367224 */ /* 0x000fe200078e0236 */
[----:B------:R-:W-:Y:S04]  /*2900*/  STL [R1+0x4240], R2 ;  /* 0x0042400201007387 */ /* 0x000fe80000100800 */
[----:B------:R3:W-:Y:S04]  /*2910*/  STL [R1+0x4220], R59 ;  /* 0x0042203b01007387 */ /* 0x0007e80000100800 */
[----:B------:R-:W-:Y:S04]  /*2920*/  STL [R1+0x421c], R58 ;  /* 0x00421c3a01007387 */ /* 0x000fe80000100800 */
[----:B------:R-:W-:Y:S04]  /*2930*/  STL [R1+0x4218], R57 ;  /* 0x0042183901007387 */ /* 0x000fe80000100800 */
[----:B------:R-:W-:Y:S04]  /*2940*/  STL [R1+0x4224], R56 ;  /* 0x0042243801007387 */ /* 0x000fe80000100800 */
[----:B------:R-:W-:Y:S04]  /*2950*/  STL [R1+0x4244], R55 ;  /* 0x0042443701007387 */ /* 0x000fe80000100800 */
[----:B------:R4:W-:Y:S01]  /*2960*/  STL [R1+0x4248], R54 ;  /* 0x0042483601007387 */ /* 0x0009e20000100800 */
[----:B------:R-:W-:-:S03]  /*2970*/  IABS R43, R14 ;  /* 0x0000000e002b7213 */ /* 0x000fc60000000000 */
[----:B------:R-:W5:Y:S01]  /*2980*/  LDL R14, [R1+0x4000] ;  /* 0x00400000010e7983 */ /* 0x000f620000100800 */
[----:B------:R-:W-:-:S03]  /*2990*/  IABS R42, R13 ;  /* 0x0000000d002a7213 */ /* 0x000fc60000000000 */
[----:B------:R-:W3:Y:S01]  /*29a0*/  LDL R13, [R1+0x3ffc] ;  /* 0x003ffc00010d7983 */ /* 0x000ee20000100800 */
[----:B--2---:R-:W-:-:S03]  /*29b0*/  IABS R45, R15 ;  /* 0x0000000f002d7213 */ /* 0x004fc60000000000 */
[----:B------:R-:W2:Y:S01]  /*29c0*/  LDL R15, [R1+0x4004] ;  /* 0x00400400010f7983 */ /* 0x000ea20000100800 */
[----:B------:R-:W-:-:S05]  /*29d0*/  IABS R52, R27 ;  /* 0x0000001b00347213 */ /* 0x000fca0000000000 */
[----:B------:R-:W-:Y:S01]  /*29e0*/  IMAD.HI.U32 R10, R60, R52, RZ ;  /* 0x000000343c0a7227 */ /* 0x000fe200078e00ff */
[----:B------:R-:W-:-:S03]  /*29f0*/  IABS R47, R16 ;  /* 0x00000010002f7213 */ /* 0x000fc60000000000 */
[----:B------:R-:W-:-:S04]  /*2a00*/  IMAD.MOV R10, RZ, RZ, -R10 ;  /* 0x000000ffff0a7224 */ /* 0x000fc800078e0a0a */
[----:B------:R-:W-:Y:S02]  /*2a10*/  IMAD R52, R61, R10, R52 ;  /* 0x0000000a3d347224 */ /* 0x000fe400078e0234 */
[----:B------:R-:W-:-:S04]  /*2a20*/  IMAD.HI.U32 R10, R60, R47, RZ ;  /* 0x0000002f3c0a7227 */ /* 0x000fc800078e00ff */
[----:B------:R-:W-:Y:S01]  /*2a30*/  IMAD.MOV R10, RZ, RZ, -R10 ;  /* 0x000000ffff0a7224 */ /* 0x000fe200078e0a0a */
[----:B------:R-:W-:Y:S02]  /*2a40*/  IABS R44, R18 ;  /* 0x00000012002c7213 */ /* 0x000fe40000000000 */
[----:B------:R-:W4:Y:S01]  /*2a50*/  LDL R18, [R1+0x3ff8] ;  /* 0x003ff80001127983 */ /* 0x000f220000100800 */
[----:B------:R-:W-:Y:S02]  /*2a60*/  IMAD R47, R61, R10, R47 ;  /* 0x0000000a3d2f7224 */ /* 0x000fe400078e022f */
[----:B------:R-:W-:-:S04]  /*2a70*/  IMAD.HI.U32 R10, R60, R42, RZ ;  /* 0x0000002a3c0a7227 */ /* 0x000fc800078e00ff */
[----:B------:R-:W-:Y:S01]  /*2a80*/  IMAD.MOV R10, RZ, RZ, -R10 ;  /* 0x000000ffff0a7224 */ /* 0x000fe200078e0a0a */
[----:B------:R-:W-:Y:S02]  /*2a90*/  IABS R41, R19 ;  /* 0x0000001300297213 */ /* 0x000fe40000000000 */
[----:B------:R-:W-:Y:S01]  /*2aa0*/  IABS R40, R12 ;  /* 0x0000000c00287213 */ /* 0x000fe20000000000 */
[----:B------:R-:W-:Y:S01]  /*2ab0*/  IMAD R42, R61, R10, R42 ;  /* 0x0000000a3d2a7224 */ /* 0x000fe200078e022a */
[----:B------:R-:W4:Y:S04]  /*2ac0*/  LDL R19, [R1+0x3ff4] ;  /* 0x003ff40001137983 */ /* 0x000f280000100800 */
[----:B------:R-:W4:Y:S01]  /*2ad0*/  LDL R12, [R1+0x3ff0] ;  /* 0x003ff000010c7983 */ /* 0x000f220000100800 */
[----:B-----5:R-:W-:-:S02]  /*2ae0*/  IABS R38, R14 ;  /* 0x0000000e00267213 */ /* 0x020fc40000000000 */
[----:B---3--:R-:W-:Y:S02]  /*2af0*/  IABS R37, R13 ;  /* 0x0000000d00257213 */ /* 0x008fe40000000000 */
[----:B--2---:R-:W-:Y:S02]  /*2b00*/  IABS R39, R15 ;  /* 0x0000000f00277213 */ /* 0x004fe40000000000 */
[----:B------:R-:W2:Y:S04]  /*2b10*/  LDL R15, [R1+0x3fec] ;  /* 0x003fec00010f7983 */ /* 0x000ea80000100800 */
[----:B------:R3:W-:Y:S04]  /*2b20*/  STL [R1+0x4214], R42 ;  /* 0x0042142a01007387 */ /* 0x0007e80000100800 */
[----:B------:R-:W5:Y:S04]  /*2b30*/  LDL R14, [R1+0x3fe8] ;  /* 0x003fe800010e7983 */ /* 0x000f680000100800 */
[----:B------:R-:W3:Y:S01]  /*2b40*/  LDL R13, [R1+0x3fe4] ;  /* 0x003fe400010d7983 */ /* 0x000ee20000100800 */
[----:B------:R-:W-:-:S02]  /*2b50*/  IABS R53, R26 ;  /* 0x0000001a00357213 */ /* 0x000fc40000000000 */
[----:B------:R-:W-:Y:S01]  /*2b60*/  IABS R46, R17 ;  /* 0x00000011002e7213 */ /* 0x000fe20000000000 */
[----:B------:R-:W3:Y:S01]  /*2b70*/  LDL R16, [R1+0x3fa8] ;  /* 0x003fa80001107983 */ /* 0x000ee20000100800 */
[----:B------:R-:W-:-:S03]  /*2b80*/  IABS R50, R21 ;  /* 0x0000001500327213 */ /* 0x000fc60000000000 */
[----:B------:R-:W3:Y:S01]  /*2b90*/  LDL R17, [R1+0x3fac] ;  /* 0x003fac0001117983 */ /* 0x000ee20000100800 */
[----:B----4-:R-:W-:-:S03]  /*2ba0*/  IABS R36, R18 ;  /* 0x0000001200247213 */ /* 0x010fc60000000000 */
[----:B------:R-:W4:Y:S01]  /*2bb0*/  LDL R18, [R1+0x3fe0] ;  /* 0x003fe00001127983 */ /* 0x000f220000100800 */
[----:B------:R-:W-:Y:S02]  /*2bc0*/  IABS R51, R20 ;  /* 0x0000001400337213 */ /* 0x000fe40000000000 */
[----:B------:R-:W-:Y:S01]  /*2bd0*/  IABS R48, R23 ;  /* 0x0000001700307213 */ /* 0x000fe20000000000 */
[----:B0-----:R-:W4:Y:S01]  /*2be0*/  LDL R8, [R1+0x3f90] ;  /* 0x003f900001087983 */ /* 0x001f220000100800 */
[----:B------:R-:W-:-:S03]  /*2bf0*/  IABS R49, R22 ;  /* 0x0000001600317213 */ /* 0x000fc60000000000 */
[----:B-1----:R-:W4:Y:S01]  /*2c00*/  LDL R7, [R1+0x3f8c] ;  /* 0x003f8c0001077983 */ /* 0x002f220000100800 */
[----:B------:R-:W-:-:S03]  /*2c10*/  IABS R35, R19 ;  /* 0x0000001300237213 */ /* 0x000fc60000000000 */
[----:B------:R-:W4:Y:S01]  /*2c20*/  LDL R19, [R1+0x3fdc] ;  /* 0x003fdc0001137983 */ /* 0x000f220000100800 */
[----:B------:R-:W-:-:S03]  /*2c30*/  IABS R34, R12 ;  /* 0x0000000c00227213 */ /* 0x000fc60000000000 */
[----:B------:R-:W4:Y:S04]  /*2c40*/  LDL R12, [R1+0x3fd8] ;  /* 0x003fd800010c7983 */ /* 0x000f280000100800 */
[----:B------:R-:W4:Y:S01]  /*2c50*/  LDL R59, [R1+0x1798] ;  /* 0x00179800013b7983 */ /* 0x000f220000100800 */
[----:B--2---:R-:W-:-:S03]  /*2c60*/  IABS R33, R15 ;  /* 0x0000000f00217213 */ /* 0x004fc60000000000 */
[----:B------:R-:W2:Y:S01]  /*2c70*/  LDL R15, [R1+0x3fd4] ;  /* 0x003fd400010f7983 */ /* 0x000ea20000100800 */
[----:B-----5:R-:W-:-:S03]  /*2c80*/  IABS R32, R14 ;  /* 0x0000000e00207213 */ /* 0x020fc60000000000 */
[----:B------:R-:W5:Y:S01]  /*2c90*/  LDL R14, [R1+0x3fd0] ;  /* 0x003fd000010e7983 */ /* 0x000f620000100800 */
[----:B---3--:R-:W-:-:S03]  /*2ca0*/  IABS R31, R13 ;  /* 0x0000000d001f7213 */ /* 0x008fc60000000000 */
[----:B------:R-:W3:Y:S01]  /*2cb0*/  LDL R13, [R1+0x3fcc] ;  /* 0x003fcc00010d7983 */ /* 0x000ee20000100800 */
[----:B----4-:R-:W-:-:S03]  /*2cc0*/  IABS R30, R18 ;  /* 0x00000012001e7213 */ /* 0x010fc60000000000 */
[----:B------:R-:W4:Y:S01]  /*2cd0*/  LDL R18, [R1+0x3fc8] ;  /* 0x003fc80001127983 */ /* 0x000f220000100800 */
[----:B------:R-:W-:-:S03]  /*2ce0*/  IABS R29, R19 ;  /* 0x00000013001d7213 */ /* 0x000fc60000000000 */
[----:B------:R-:W4:Y:S01]  /*2cf0*/  LDL R19, [R1+0x3fc4] ;  /* 0x003fc40001137983 */ /* 0x000f220000100800 */
[----:B------:R-:W-:-:S03]  /*2d00*/  IABS R28, R12 ;  /* 0x0000000c001c7213 */ /* 0x000fc60000000000 */
        /* <DEDUP_REMOVED lines=9> */
[----:B------:R-:W-:Y:S02]  /*2da0*/  IABS R23, R19 ;  /* 0x0000001300177213 */ /* 0x000fe40000000000 */
[----:B------:R-:W-:Y:S02]  /*2db0*/  IABS R22, R12 ;  /* 0x0000000c00167213 */ /* 0x000fe40000000000 */
[----:B------:R-:W4:Y:S01]  /*2dc0*/  LDL R12, [R1+0x3f88] ;  /* 0x003f8800010c7983 */ /* 0x000f220000100800 */
[----:B------:R-:W-:-:S04]  /*2dd0*/  IMAD.HI.U32 R0, R60, R51, RZ ;  /* 0x000000333c007227 */ /* 0x000fc800078e00ff */
[----:B------:R-:W-:-:S04]  /*2de0*/  IMAD.MOV R0, RZ, RZ, -R0 ;  /* 0x000000ffff007224 */ /* 0x000fc800078e0a00 */
[----:B------:R-:W-:Y:S02]  /*2df0*/  IMAD R51, R61, R0, R51 ;  /* 0x000000003d337224 */ /* 0x000fe400078e0233 */
        /* <DEDUP_REMOVED lines=9> */
[----:B------:R-:W-:Y:S01]  /*2e90*/  IMAD.HI.U32 R0, R60, R41, RZ ;  /* 0x000000293c007227 */ /* 0x000fe200078e00ff */
[----:B--2---:R-:W-:Y:S02]  /*2ea0*/  IABS R21, R15 ;  /* 0x0000000f00157213 */ /* 0x004fe40000000000 */
[----:B------:R-:W2:Y:S01]  /*2eb0*/  LDL R15, [R1+0x3fa4] ;  /* 0x003fa400010f7983 */ /* 0x000ea20000100800 */
[----:B-----5:R-:W-:-:S03]  /*2ec0*/  IABS R20, R14 ;  /* 0x0000000e00147213 */ /* 0x020fc60000000000 */
[----:B------:R-:W5:Y:S01]  /*2ed0*/  LDL R14, [R1+0x3fa0] ;  /* 0x003fa000010e7983 */ /* 0x000f620000100800 */
[----:B---3--:R-:W-:-:S03]  /*2ee0*/  IABS R19, R13 ;  /* 0x0000000d00137213 */ /* 0x008fc60000000000 */
[----:B------:R-:W3:Y:S04]  /*2ef0*/  LDL R13, [R1+0x3f9c] ;  /* 0x003f9c00010d7983 */ /* 0x000ee80000100800 */
[----:B------:R-:W3:Y:S04]  /*2f00*/  LDL.LU R5, [R1+0x2c] ;  /* 0x00002c0001057983 */ /* 0x000ee80000300800 */
[----:B------:R-:W3:Y:S01]  /*2f10*/  LDL R6, [R1+0x3f94] ;  /* 0x003f940001067983 */ /* 0x000ee20000100800 */
[----:B------:R-:W-:Y:S02]  /*2f20*/  IMAD.MOV R0, RZ, RZ, -R0 ;  /* 0x000000ffff007224 */ /* 0x000fe400078e0a00 */
[----:B------:R-:W-:-:S04]  /*2f30*/  IMAD.HI.U32 R11, R60, R53, RZ ;  /* 0x000000353c0b7227 */ /* 0x000fc800078e00ff */
[----:B------:R-:W-:-:S04]  /*2f40*/  IMAD.HI.U32 R9, R60, R50, RZ ;  /* 0x000000323c097227 */ /* 0x000fc800078e00ff */
[C---:B------:R-:W-:Y:S01]  /*2f50*/  IMAD.HI.U32 R10, R60.reuse, R37, RZ ;  /* 0x000000253c0a7227 */ /* 0x040fe200078e00ff */
[----:B----4-:R-:W-:Y:S01]  /*2f60*/  IABS R18, R18 ;  /* 0x0000001200127213 */ /* 0x010fe20000000000 */
[----:B------:R-:W4:Y:S02]  /*2f70*/  LDL R54, [R1+0x28] ;  /* 0x0000280001367983 */ /* 0x000f240000100800 */
[----:B------:R-:W-:Y:S02]  /*2f80*/  IMAD R41, R61, R0, R41 ;  /* 0x000000003d297224 */ /* 0x000fe400078e0229 */
[----:B------:R-:W-:Y:S01]  /*2f90*/  IMAD.HI.U32 R0, R60, R39, RZ ;  /* 0x000000273c007227 */ /* 0x000fe200078e00ff */
[----:B------:R-:W-:Y:S01]  /*2fa0*/  IABS R17, R17 ;  /* 0x0000001100117213 */ /* 0x000fe20000000000 */
[----:B------:R-:W4:Y:S02]  /*2fb0*/  LDL R55, [R1+0x24] ;  /* 0x0000240001377983 */ /* 0x000f240000100800 */
[----:B------:R-:W-:-:S02]  /*2fc0*/  IMAD.MOV R0, RZ, RZ, -R0 ;  /* 0x000000ffff007224 */ /* 0x000fc400078e0a00 */
[----:B------:R-:W-:Y:S01]  /*2fd0*/  IMAD.MOV R11, RZ, RZ, -R11 ;  /* 0x000000ffff0b7224 */ /* 0x000fe200078e0a0b */
[----:B------:R-:W-:Y:S01]  /*2fe0*/  IABS R16, R16 ;  /* 0x0000001000107213 */ /* 0x000fe20000000000 */
[C---:B------:R-:W-:Y:S01]  /*2ff0*/  IMAD R39, R61.reuse, R0, R39 ;  /* 0x000000003d277224 */ /* 0x040fe200078e0227 */
[----:B------:R-:W-:Y:S01]  /*3000*/  IABS R12, R12 ;  /* 0x0000000c000c7213 */ /* 0x000fe20000000000 */
[----:B------:R-:W-:Y:S01]  /*3010*/  IMAD.HI.U32 R0, R60, R36, RZ ;  /* 0x000000243c007227 */ /* 0x000fe200078e00ff */
[----:B------:R-:W-:Y:S01]  /*3020*/  IABS R57, R59 ;  /* 0x0000003b00397213 */ /* 0x000fe20000000000 */
[----:B------:R-:W4:Y:S02]  /*3030*/  LDL R3, [R1+0x1c] ;  /* 0x00001c0001037983 */ /* 0x000f240000100800 */
[----:B------:R-:W-:Y:S02]  /*3040*/  IMAD.MOV R9, RZ, RZ, -R9 ;  /* 0x000000ffff097224 */ /* 0x000fe400078e0a09 */
[----:B------:R-:W-:Y:S01]  /*3050*/  IMAD.MOV R0, RZ, RZ, -R0 ;  /* 0x000000ffff007224 */ /* 0x000fe200078e0a00 */
[----:B------:R-:W4:Y:S01]  /*3060*/  LDL R2, [R1+0x20] ;  /* 0x0000200001027983 */ /* 0x000f220000100800 */
[----:B------:R-:W-:-:S02]  /*3070*/  IMAD R53, R61, R11, R53 ;  /* 0x0000000b3d357224 */ /* 0x000fc400078e0235 */
[----:B------:R-:W-:Y:S01]  /*3080*/  IMAD R50, R61, R9, R50 ;  /* 0x000000093d327224 */ /* 0x000fe200078e0232 */
[----:B------:R-:W4:Y:S01]  /*3090*/  LDL R4, [R1+0x18] ;  /* 0x0000180001047983 */ /* 0x000f220000100800 */
[----:B------:R-:W-:-:S04]  /*30a0*/  IMAD.HI.U32 R11, R60, R48, RZ ;  /* 0x000000303c0b7227 */ /* 0x000fc800078e00ff */
[----:B------:R-:W-:-:S04]  /*30b0*/  IMAD.HI.U32 R9, R60, R45, RZ ;  /* 0x0000002d3c097227 */ /* 0x000fc800078e00ff */
[----:B------:R-:W-:Y:S02]  /*30c0*/  IMAD R36, R61, R0, R36 ;  /* 0x000000003d247224 */ /* 0x000fe400078e0224 */
[----:B------:R-:W-:-:S04]  /*30d0*/  IMAD.HI.U32 R0, R60, R34, RZ ;  /* 0x000000223c007227 */ /* 0x000fc800078e00ff */
[----:B------:R-:W-:Y:S02]  /*30e0*/  IMAD.MOV R11, RZ, RZ, -R11 ;  /* 0x000000ffff0b7224 */ /* 0x000fe400078e0a0b */
[----:B------:R-:W-:Y:S02]  /*30f0*/  IMAD.MOV R9, RZ, RZ, -R9 ;  /* 0x000000ffff097224 */ /* 0x000fe400078e0a09 */
[----:B------:R-:W-:Y:S02]  /*3100*/  IMAD.MOV R0, RZ, RZ, -R0 ;  /* 0x000000ffff007224 */ /* 0x000fe400078e0a00 */
[C---:B------:R-:W-:Y:S02]  /*3110*/  IMAD R48, R61.reuse, R11, R48 ;  /* 0x0000000b3d307224 */ /* 0x040fe400078e0230 */
[----:B------:R-:W-:Y:S02]  /*3120*/  IMAD R45, R61, R9, R45 ;  /* 0x000000093d2d7224 */ /* 0x000fe400078e022d */
        /* <DEDUP_REMOVED lines=12> */
[----:B------:R-:W-:Y:S02]  /*31f0*/  IMAD.MOV R10, RZ, RZ, -R10 ;  /* 0x000000ffff0a7224 */ /* 0x000fe400078e0a0a */
[----:B------:R-:W-:-:S04]  /*3200*/  IMAD.HI.U32 R0, R60, R29, RZ ;  /* 0x0000001d3c007227 */ /* 0x000fc800078e00ff */
[----:B------:R-:W-:Y:S02]  /*3210*/  IMAD.MOV R11, RZ, RZ, -R11 ;  /* 0x000000ffff0b7224 */ /* 0x000fe400078e0a0b */
[----:B------:R-:W-:Y:S02]  /*3220*/  IMAD.MOV R9, RZ, RZ, -R9 ;  /* 0x000000ffff097224 */ /* 0x000fe400078e0a09 */
[C---:B------:R-:W-:Y:S02]  /*3230*/  IMAD R37, R61.reuse, R10, R37 ;  /* 0x0000000a3d257224 */ /* 0x040fe400078e0225 */
[----:B------:R-:W-:Y:S02]  /*3240*/  IMAD.MOV R0, RZ, RZ, -R0 ;  /* 0x000000ffff007224 */ /* 0x000fe400078e0a00 */
[----:B------:R-:W-:Y:S02]  /*3250*/  IMAD R38, R61, R11, R38 ;  /* 0x0000000b3d267224 */ /* 0x000fe400078e0226 */
[----:B------:R-:W-:-:S04]  /*3260*/  IMAD.HI.U32 R10, R60, R32, RZ ;  /* 0x000000203c0a7227 */ /* 0x000fc800078e00ff */
        /* <DEDUP_REMOVED lines=29> */
[----:B------:R-:W-:Y:S02]  /*3440*/  IMAD.MOV R10, RZ, RZ, -R11 ;  /* 0x000000ffff0a7224 */ /* 0x000fe400078e0a0b */
[----:B------:R-:W-:-:S04]  /*3450*/  IMAD.HI.U32 R11, R60, R20, RZ ;  /* 0x000000143c0b7227 */ /* 0x000fc800078e00ff */
[----:B------:R-:W-:Y:S02]  /*3460*/  IMAD.MOV R9, RZ, RZ, -R9 ;  /* 0x000000ffff097224 */ /* 0x000fe400078e0a09 */
[C---:B------:R-:W-:Y:S02]  /*3470*/  IMAD R23, R61.reuse, R0, R23 ;  /* 0x000000003d177224 */ /* 0x040fe400078e0217 */
[----:B------:R-:W-:Y:S02]  /*3480*/  IMAD.MOV R0, RZ, RZ, -R11 ;  /* 0x000000ffff007224 */ /* 0x000fe400078e0a0b */
[----:B------:R-:W-:Y:S02]  /*3490*/  IMAD R21, R61, R9, R21 ;  /* 0x000000093d157224 */ /* 0x000fe400078e0215 */
[----:B------:R-:W-:-:S04]  /*34a0*/  IMAD.HI.U32 R9, R60, R19, RZ ;  /* 0x000000133c097227 */ /* 0x000fc800078e00ff */
[C---:B------:R-:W-:Y:S02]  /*34b0*/  IMAD R20, R61.reuse, R0, R20 ;  /* 0x000000003d147224 */ /* 0x040fe400078e0214 */
[----:B------:R-:W-:Y:S02]  /*34c0*/  IMAD R22, R61, R10, R22 ;  /* 0x0000000a3d167224 */ /* 0x000fe400078e0216 */
[----:B------:R-:W-:Y:S02]  /*34d0*/  IMAD.MOV R0, RZ, RZ, -R9 ;  /* 0x000000ffff007224 */ /* 0x000fe400078e0a09 */
[----:B------:R-:W-:-:S04]  /*34e0*/  IMAD.HI.U32 R10, R60, R18, RZ ;  /* 0x000000123c0a7227 */ /* 0x000fc800078e00ff */
[----:B------:R-:W-:-:S04]  /*34f0*/  IMAD.HI.U32 R11, R60, R17, RZ ;  /* 0x000000113c0b7227 */ /* 0x000fc800078e00ff */
[----:B------:R-:W-:-:S04]  /*3500*/  IMAD.HI.U32 R9, R60, R16, RZ ;  /* 0x000000103c097227 */ /* 0x000fc800078e00ff */
[C---:B------:R-:W-:Y:S02]  /*3510*/  IMAD R19, R61.reuse, R0, R19 ;  /* 0x000000003d137224 */ /* 0x040fe400078e0213 */
[----:B------:R-:W-:Y:S02]  /*3520*/  IMAD.MOV R0, RZ, RZ, -R10 ;  /* 0x000000ffff007224 */ /* 0x000fe400078e0a0a */
[----:B------:R-:W-:Y:S02]  /*3530*/  IMAD.MOV R10, RZ, RZ, -R11 ;  /* 0x000000ffff0a7224 */ /* 0x000fe400078e0a0b */
[----:B------:R-:W-:Y:S02]  /*3540*/  IMAD.MOV R9, RZ, RZ, -R9 ;  /* 0x000000ffff097224 */ /* 0x000fe400078e0a09 */
[C---:B------:R-:W-:Y:S02]  /*3550*/  IMAD R18, R61.reuse, R0, R18 ;  /* 0x000000003d127224 */ /* 0x040fe400078e0212 */
[----:B------:R-:W-:-:S02]  /*3560*/  IMAD R16, R61, R9, R16 ;  /* 0x000000093d107224 */ /* 0x000fc400078e0210 */
[----:B------:R-:W-:Y:S01]  /*3570*/  IMAD R17, R61, R10, R17 ;  /* 0x0000000a3d117224 */ /* 0x000fe200078e0211 */
[----:B------:R-:W-:Y:S01]  /*3580*/  IABS R10, R8 ;  /* 0x00000008000a7213 */ /* 0x000fe20000000000 */
[----:B------:R-:W-:Y:S01]  /*3590*/  IMAD.HI.U32 R42, R60, R12, RZ ;  /* 0x0000000c3c2a7227 */ /* 0x000fe200078e00ff */
[----:B--2---:R-:W-:-:S05]  /*35a0*/  IABS R15, R15 ;  /* 0x0000000f000f7213 */ /* 0x004fca0000000000 */
[----:B------:R-:W-:Y:S01]  /*35b0*/  IMAD.HI.U32 R11, R60, R15, RZ ;  /* 0x0000000f3c0b7227 */ /* 0x000fe200078e00ff */
[----:B-----5:R-:W-:-:S03]  /*35c0*/  IABS R14, R14 ;  /* 0x0000000e000e7213 */ /* 0x020fc60000000000 */
[----:B------:R-:W-:Y:S01]  /*35d0*/  IMAD.MOV R0, RZ, RZ, -R11 ;  /* 0x000000ffff007224 */ /* 0x000fe200078e0a0b */
[----:B---3--:R-:W-:Y:S01]  /*35e0*/  IABS R13, R13 ;  /* 0x0000000d000d7213 */ /* 0x008fe20000000000 */
[----:B------:R-:W-:-:S04]  /*35f0*/  IMAD.HI.U32 R9, R60, R14, RZ ;  /* 0x0000000e3c097227 */ /* 0x000fc800078e00ff */
[C---:B------:R-:W-:Y:S02]  /*3600*/  IMAD R15, R61.reuse, R0, R15 ;  /* 0x000000003d0f7224 */ /* 0x040fe400078e020f */
[----:B------:R-:W-:Y:S02]  /*3610*/  IMAD.MOV R0, RZ, RZ, -R9 ;  /* 0x000000ffff007224 */ /* 0x000fe400078e0a09 */
[----:B------:R-:W-:Y:S01]  /*3620*/  IMAD.HI.U32 R9, R60, R13, RZ ;  /* 0x0000000d3c097227 */ /* 0x000fe200078e00ff */
[----:B------:R-:W-:Y:S02]  /*3630*/  IABS R11, R7 ;  /* 0x00000007000b7213 */ /* 0x000fe40000000000 */
[----:B------:R-:W2:Y:S01]  /*3640*/  LDL.LU R7, [R1+0x14] ;  /* 0x0000140001077983 */ /* 0x000ea20000300800 */
[----:B------:R-:W-:Y:S02]  /*3650*/  IMAD R14, R61, R0, R14 ;  /* 0x000000003d0e7224 */ /* 0x000fe400078e020e */
[----:B------:R-:W-:-:S02]  /*3660*/  IMAD.MOV R0, RZ, RZ, -R9 ;  /* 0x000000ffff007224 */ /* 0x000fc400078e0a09 */
[----:B------:R-:W-:Y:S02]  /*3670*/  IMAD.MOV R9, RZ, RZ, -R42 ;  /* 0x000000ffff097224 */ /* 0x000fe400078e0a2a */
[----:B------:R-:W-:-:S04]  /*3680*/  IMAD.HI.U32 R42, R60, R10, RZ ;  /* 0x0000000a3c2a7227 */ /* 0x000fc800078e00ff */
[----:B------:R-:W-:-:S04]  /*3690*/  IMAD.HI.U32 R8, R60, R11, RZ ;  /* 0x0000000b3c087227 */ /* 0x000fc800078e00ff */
[C---:B------:R-:W-:Y:S02]  /*36a0*/  IMAD R13, R61.reuse, R0, R13 ;  /* 0x000000003d0d7224 */ /* 0x040fe400078e020d */
[----:B------:R-:W-:Y:S02]  /*36b0*/  IMAD R12, R61, R9, R12 ;  /* 0x000000093d0c7224 */ /* 0x000fe400078e020c */
[----:B------:R-:W-:Y:S02]  /*36c0*/  IMAD.MOV.U32 R0, RZ, RZ, R57 ;  /* 0x000000ffff007224 */ /* 0x000fe400078e0039 */
[----:B------:R-:W-:Y:S01]  /*36d0*/  IMAD.MOV R9, RZ, RZ, -R42 ;  /* 0x000000ffff097224 */ /* 0x000fe200078e0a2a */
[----:B------:R-:W-:Y:S01]  /*36e0*/  IABS R42, R6 ;  /* 0x00000006002a7213 */ /* 0x000fe20000000000 */
[----:B------:R-:W-:Y:S02]  /*36f0*/  IMAD.MOV R56, RZ, RZ, -R8 ;  /* 0x000000ffff387224 */ /* 0x000fe400078e0a08 */
[----:B------:R-:W-:-:S04]  /*3700*/  IMAD.HI.U32 R6, R60, R0, RZ ;  /* 0x000000003c067227 */ /* 0x000fc800078e00ff */
[C---:B------:R-:W-:Y:S02]  /*3710*/  IMAD R10, R61.reuse, R9, R10 ;  /* 0x000000093d0a7224 */ /* 0x040fe400078e020a */
[----:B------:R-:W-:Y:S02]  /*3720*/  IMAD.MOV.U32 R9, RZ, RZ, R42 ;  /* 0x000000ffff097224 */ /* 0x000fe400078e002a */
[C---:B------:R-:W-:Y:S02]  /*3730*/  IMAD R11, R61.reuse, R56, R11 ;  /* 0x000000383d0b7224 */ /* 0x040fe400078e020b */
[----:B------:R-:W-:Y:S01]  /*3740*/  IMAD.MOV R42, RZ, RZ, -R6 ;  /* 0x000000ffff2a7224 */ /* 0x000fe200078e0a06 */
[----:B------:R-:W3:Y:S04]  /*3750*/  LDL R56, [R1+0xc] ;  /* 0x00000c0001387983 */ /* 0x000ee80000100800 */
[----:B------:R-:W5:Y:S01]  /*3760*/  LDL.LU R59, [R1+0x8] ;  /* 0x00000800013b7983 */ /* 0x000f620000300800 */
[----:B------:R-:W-:-:S03]  /*3770*/  IMAD R0, R61, R42, R0 ;  /* 0x0000002a3d007224 */ /* 0x000fc600078e0200 */
[----:B------:R-:W3:Y:S04]  /*3780*/  LDL.LU R58, [R1+0x4] ;  /* 0x00000400013a7983 */ /* 0x000ee80000300800 */
[----:B------:R-:W3:Y:S04]  /*3790*/  LDL.LU R57, [R1] ;  /* 0x0000000001397983 */ /* 0x000ee80000300800 */
[----:B------:R-:W3:Y:S01]  /*37a0*/  LDL R61, [R1+0x10] ;  /* 0x00001000013d7983 */ /* 0x000ee20000100800 */
[----:B------:R-:W-:-:S03]  /*37b0*/  IABS R8, c[0x0][0x178] ;  /* 0x00005e0000087a13 */ /* 0x000fc60000000000 */
[----:B------:R-:W5:Y:S01]  /*37c0*/  LDL R42, [R1+0x3f98] ;  /* 0x003f9800012a7983 */ /* 0x000f620000100800 */
[C---:B----4-:R-:W-:Y:S02]  /*37d0*/  ISETP.GT.U32.AND P3, PT, R8.reuse, R54, PT ;  /* 0x000000360800720c */ /* 0x050fe40003f64070 */
[C---:B------:R-:W-:Y:S02]  /*37e0*/  ISETP.GT.U32.AND P4, PT, R8.reuse, R5, PT ;  /* 0x000000050800720c */ /* 0x040fe40003f84070 */
[C---:B------:R-:W-:Y:S02]  /*37f0*/  ISETP.GT.U32.AND P5, PT, R8.reuse, R55, PT ;  /* 0x000000370800720c */ /* 0x040fe40003fa4070 */
[C---:B------:R-:W-:Y:S02]  /*3800*/  ISETP.GT.U32.AND P0, PT, R8.reuse, R3, PT ;  /* 0x000000030800720c */ /* 0x040fe40003f04070 */
[C---:B------:R-:W-:Y:S02]  /*3810*/  ISETP.GT.U32.AND P6, PT, R8.reuse, R2, PT ;  /* 0x000000020800720c */ /* 0x040fe40003fc4070 */
[----:B------:R-:W-:-:S03]  /*3820*/  ISETP.GT.U32.AND P1, PT, R8, R4, PT ;  /* 0x000000040800720c */ /* 0x000fc60003f24070 */
[--C-:B------:R-:W-:Y:S02]  /*3830*/  @!P3 IMAD.IADD R54, R54, 0x1, -R8.reuse ;  /* 0x000000013636b824 */ /* 0x100fe400078e0a08 */
[----:B------:R-:W-:-:S03]  /*3840*/  @!P4 IMAD.IADD R5, R5, 0x1, -R8 ;  /* 0x000000010505c824 */ /* 0x000fc600078e0a08 */
[----:B------:R0:W-:Y:S02]  /*3850*/  @!P3 STL [R1+0x28], R54 ;  /* 0x000028360100b387 */ /* 0x0001e40000100800 */
[----:B------:R-:W-:Y:S01]  /*3860*/  ISETP.GT.U32.AND P3, PT, R8, R5, PT ;  /* 0x000000050800720c */ /* 0x000fe20003f64070 */
[--C-:B------:R-:W-:Y:S02]  /*3870*/  @!P5 IMAD.IADD R55, R55, 0x1, -R8.reuse ;  /* 0x000000013737d824 */ /* 0x100fe400078e0a08 */
[--C-:B------:R-:W-:Y:S02]  /*3880*/  @!P0 IMAD.IADD R3, R3, 0x1, -R8.reuse ;  /* 0x0000000103038824 */ /* 0x100fe400078e0a08 */
[--C-:B------:R-:W-:Y:S01]  /*3890*/  @!P6 IMAD.IADD R2, R2, 0x1, -R8.reuse ;  /* 0x000000010202e824 */ /* 0x100fe200078e0a08 */
[----:B------:R1:W-:Y:S01]  /*38a0*/  @!P5 STL [R1+0x24], R55 ;  /* 0x000024370100d387 */ /* 0x0003e20000100800 */
[----:B------:R-:W-:Y:S01]  /*38b0*/  ISETP.GT.U32.AND P5, PT, R8, R54, PT ;  /* 0x000000360800720c */ /* 0x000fe20003fa4070 */
[----:B------:R-:W-:-:S02]  /*38c0*/  @!P1 IMAD.IADD R4, R4, 0x1, -R8 ;  /* 0x0000000104049824 */ /* 0x000fc400078e0a08 */
[----:B0-----:R-:W4:Y:S04]  /*38d0*/  LDL.LU R54, [R1+0x4248] ;  /* 0x0042480001367983 */ /* 0x001f280000300800 */
[----:B------:R-:W-:Y:S01]  /*38e0*/  @!P0 STL [R1+0x1c], R3 ;  /* 0x00001c0301008387 */ /* 0x000fe20000100800 */
[C---:B------:R-:W-:Y:S01]  /*38f0*/  ISETP.GT.U32.AND P0, PT, R8.reuse, R55, PT ;  /* 0x000000370800720c */ /* 0x040fe20003f04070 */
[----:B------:R-:W-:Y:S02]  /*3900*/  @!P3 IMAD.IADD R5, R5, 0x1, -R8 ;  /* 0x000000010505b824 */ /* 0x000fe400078e0a08 */
[----:B------:R0:W-:Y:S04]  /*3910*/  @!P6 STL [R1+0x20], R2 ;  /* 0x000020020100e387 */ /* 0x0001e80000100800 */
[----:B-1----:R-:W4:Y:S01]  /*3920*/  LDL.LU R55, [R1+0x4244] ;  /* 0x0042440001377983 */ /* 0x002f220000300800 */
[----:B------:R-:W-:-:S03]  /*3930*/  ISETP.GT.U32.AND P6, PT, R8, R4, PT ;  /* 0x000000040800720c */ /* 0x000fc60003fc4070 */
[----:B------:R1:W-:Y:S01]  /*3940*/  @!P1 STL [R1+0x18], R4 ;  /* 0x0000180401009387 */ /* 0x0003e20000100800 */
[----:B------:R-:W-:-:S03]  /*3950*/  ISETP.GT.U32.AND P1, PT, R8, R2, PT ;  /* 0x000000020800720c */ /* 0x000fc60003f24070 */
[----:B0-----:R-:W4:Y:S01]  /*3960*/  LDL.LU R2, [R1+0x4240] ;  /* 0x0042400001027983 */ /* 0x001f220000300800 */
[----:B------:R-:W-:-:S04]  /*3970*/  IMAD.HI.U32 R6, R60, R9, RZ ;  /* 0x000000093c067227 */ /* 0x000fc800078e00ff */
[----:B------:R-:W-:Y:S01]  /*3980*/  IMAD.MOV R6, RZ, RZ, -R6 ;  /* 0x000000ffff067224 */ /* 0x000fe200078e0a06 */
[----:B--2---:R-:W-:-:S13]  /*3990*/  ISETP.GT.U32.AND P2, PT, R8, R7, PT ;  /* 0x000000070800720c */ /* 0x004fda0003f44070 */
[----:B------:R-:W-:Y:S01]  /*39a0*/  @!P2 IMAD.IADD R7, R7, 0x1, -R8 ;  /* 0x000000010707a824 */ /* 0x000fe200078e0a08 */
[C---:B------:R-:W-:Y:S02]  /*39b0*/  ISETP.GT.U32.AND P2, PT, R8.reuse, R3, PT ;  /* 0x000000030800720c */ /* 0x040fe40003f44070 */
[----:B------:R-:W2:Y:S04]  /*39c0*/  LDL.LU R3, [R1+0x423c] ;  /* 0x00423c0001037983 */ /* 0x000ea80000300800 */
[----:B-1----:R-:W2:Y:S04]  /*39d0*/  LDL.LU R4, [R1+0x4238] ;  /* 0x0042380001047983 */ /* 0x002ea80000300800 */
[----:B------:R0:W-:Y:S04]  /*39e0*/  STL [R1+0x2c], R5 ;  /* 0x00002c0501007387 */ /* 0x0001e80000100800 */
[----:B0-----:R-:W2:Y:S01]  /*39f0*/  LDL.LU R5, [R1+0x4234] ;  /* 0x0042340001057983 */ /* 0x001ea20000300800 */
[----:B---3--:R-:W-:-:S13]  /*3a00*/  ISETP.GT.U32.AND P4, PT, R8, R61, PT ;  /* 0x0000003d0800720c */ /* 0x008fda0003f84070 */
[----:B------:R-:W-:-:S05]  /*3a10*/  @!P4 IMAD.IADD R61, R61, 0x1, -R8 ;  /* 0x000000013d3dc824 */ /* 0x000fca00078e0a08 */
[----:B------:R0:W-:Y:S01]  /*3a20*/  @!P4 STL [R1+0x10], R61 ;  /* 0x0000103d0100c387 */ /* 0x0001e20000100800 */
[----:B------:R-:W-:Y:S02]  /*3a30*/  ISETP.GT.U32.AND P4, PT, R8, R61, PT ;  /* 0x0000003d0800720c */ /* 0x000fe40003f84070 */
[----:B0-----:R-:W-:-:S05]  /*3a40*/  IABS R61, c[0x0][0x17c] ;  /* 0x00005f00003d7a13 */ /* 0x001fca0000000000 */
[----:B------:R-:W-:Y:S02]  /*3a50*/  IMAD R9, R61, R6, R9 ;  /* 0x000000063d097224 */ /* 0x000fe400078e0209 */
[----:B------:R-:W3:Y:S04]  /*3a60*/  LDL.LU R6, [R1+0x4230] ;  /* 0x0042300001067983 */ /* 0x000ee80000300800 */
[----:B------:R-:W2:Y:S02]  /*3a70*/  LDL R61, [R1+0x28] ;  /* 0x00002800013d7983 */ /* 0x000ea40000100800 */
[----:B--2---:R-:W-:-:S05]  /*3a80*/  @!P5 IMAD.IADD R61, R61, 0x1, -R8 ;  /* 0x000000013d3dd824 */ /* 0x004fca00078e0a08 */
[----:B------:R0:W-:Y:S02]  /*3a90*/  @!P5 STL [R1+0x28], R61 ;  /* 0x0000283d0100d387 */ /* 0x0001e40000100800 */
[----:B0-----:R-:W-:-:S04]  /*3aa0*/  IABS R61, c[0x0][0x17c] ;  /* 0x00005f00003d7a13 */ /* 0x001fc80000000000 */
[----:B------:R-:W-:Y:S02]  /*3ab0*/  ISETP.GT.U32.AND P5, PT, R61, R0, PT ;  /* 0x000000003d00720c */ /* 0x000fe40003fa4070 */
        /* <DEDUP_REMOVED lines=9> */
[----:B-----5:R-:W-:Y:S02]  /*3b50*/  ISETP.GT.U32.AND P1, PT, R61, R59, PT ;  /* 0x0000003b3d00720c */ /* 0x020fe40003f24070 */
[----:B------:R-:W2:Y:S02]  /*3b60*/  LDL R61, [R1+0x1c] ;  /* 0x00001c00013d7983 */ /* 0x000ea40000100800 */
[----:B--2---:R-:W-:-:S05]  /*3b70*/  @!P2 IMAD.IADD R61, R61, 0x1, -R8 ;  /* 0x000000013d3da824 */ /* 0x004fca00078e0a08 */
[----:B------:R0:W-:Y:S02]  /*3b80*/  @!P2 STL [R1+0x1c], R61 ;  /* 0x00001c3d0100a387 */ /* 0x0001e40000100800 */
[----:B0-----:R-:W-:-:S04]  /*3b90*/  IABS R61, c[0x0][0x17c] ;  /* 0x00005f00003d7a13 */ /* 0x001fc80000000000 */
[----:B------:R-:W-:Y:S02]  /*3ba0*/  ISETP.GT.U32.AND P2, PT, R61, R58, PT ;  /* 0x0000003a3d00720c */ /* 0x000fe40003f44070 */
[----:B------:R-:W2:Y:S01]  /*3bb0*/  LDL R61, [R1+0x18] ;  /* 0x00001800013d7983 */ /* 0x000ea20000100800 */
[----:B------:R-:W-:Y:S01]  /*3bc0*/  ISETP.GT.U32.AND P3, PT, R8, R7, PT ;  /* 0x000000070800720c */ /* 0x000fe20003f64070 */
[----:B--2---:R-:W-:-:S05]  /*3bd0*/  @!P6 IMAD.IADD R61, R61, 0x1, -R8 ;  /* 0x000000013d3de824 */ /* 0x004fca00078e0a08 */
[----:B------:R0:W-:Y:S02]  /*3be0*/  @!P6 STL [R1+0x18], R61 ;  /* 0x0000183d0100e387 */ /* 0x0001e40000100800 */
[----:B0-----:R-:W-:-:S04]  /*3bf0*/  IABS R61, c[0x0][0x17c] ;  /* 0x00005f00003d7a13 */ /* 0x001fc80000000000 */
[----:B------:R-:W-:Y:S02]  /*3c00*/  ISETP.GT.U32.AND P6, PT, R61, R57, PT ;  /* 0x000000393d00720c */ /* 0x000fe40003fc4070 */
[----:B------:R-:W2:Y:S01]  /*3c10*/  LDL R61, [R1+0x10] ;  /* 0x00001000013d7983 */ /* 0x000ea20000100800 */
[----:B------:R-:W-:-:S05]  /*3c20*/  @!P3 IMAD.IADD R7, R7, 0x1, -R8 ;  /* 0x000000010707b824 */ /* 0x000fca00078e0a08 */
[----:B------:R0:W-:Y:S04]  /*3c30*/  STL [R1+0x14], R7 ;  /* 0x0000140701007387 */ /* 0x0001e80000100800 */
[----:B0-----:R-:W5:Y:S01]  /*3c40*/  LDL.LU R7, [R1+0x422c] ;  /* 0x00422c0001077983 */ /* 0x001f620000300800 */
[----:B--2---:R-:W-:-:S03]  /*3c50*/  @!P4 IMAD.IADD R61, R61, 0x1, -R8 ;  /* 0x000000013d3dc824 */ /* 0x004fc600078e0a08 */
[----:B------:R-:W2:Y:S04]  /*3c60*/  LDL.LU R8, [R1+0x4228] ;  /* 0x0042280001087983 */ /* 0x000ea80000300800 */
[----:B------:R0:W-:Y:S02]  /*3c70*/  @!P4 STL [R1+0x10], R61 ;  /* 0x0000103d0100c387 */ /* 0x0001e40000100800 */
[----:B0-----:R-:W-:-:S05]  /*3c80*/  IABS R61, c[0x0][0x17c] ;  /* 0x00005f00003d7a13 */ /* 0x001fca0000000000 */
[--C-:B------:R-:W-:Y:S01]  /*3c90*/  @!P5 IMAD.IADD R0, R0, 0x1, -R61.reuse ;  /* 0x000000010000d824 */ /* 0x100fe200078e0a3d */
[----:B-----5:R-:W-:Y:S01]  /*3ca0*/  ISETP.GT.U32.AND P4, PT, R61, R7, PT ;  /* 0x000000073d00720c */ /* 0x020fe20003f84070 */
[----:B------:R-:W-:-:S05]  /*3cb0*/  @!P0 IMAD.IADD R56, R56, 0x1, -R61 ;  /* 0x0000000138388824 */ /* 0x000fca00078e0a3d */
[----:B------:R0:W-:Y:S07]  /*3cc0*/  @!P0 STL [R1+0xc], R56 ;  /* 0x00000c3801008387 */ /* 0x0001ee0000100800 */
[----:B------:R-:W-:Y:S01]  /*3cd0*/  @!P4 IMAD.IADD R7, R7, 0x1, -R61 ;  /* 0x000000010707c824 */ /* 0x000fe200078e0a3d */
[C---:B------:R-:W-:Y:S02]  /*3ce0*/  ISETP.GT.U32.AND P4, PT, R61.reuse, R56, PT ;  /* 0x000000383d00720c */ /* 0x040fe40003f84070 */
[----:B0-----:R-:W5:Y:S01]  /*3cf0*/  LDL.LU R56, [R1+0x4224] ;  /* 0x0042240001387983 */ /* 0x001f620000300800 */
[----:B--2---:R-:W-:-:S13]  /*3d00*/  ISETP.GT.U32.AND P3, PT, R61, R8, PT ;  /* 0x000000083d00720c */ /* 0x004fda0003f64070 */
[----:B------:R-:W-:Y:S01]  /*3d10*/  @!P3 IMAD.IADD R8, R8, 0x1, -R61 ;  /* 0x000000010808b824 */ /* 0x000fe200078e0a3d */
[----:B------:R-:W-:-:S13]  /*3d20*/  ISETP.GT.U32.AND P3, PT, R61, R0, PT ;  /* 0x000000003d00720c */ /* 0x000fda0003f64070 */
[----:B------:R-:W-:-:S05]  /*3d30*/  @!P3 IMAD.IADD R0, R0, 0x1, -R61 ;  /* 0x000000010000b824 */ /* 0x000fca00078e0a3d */
[----:B------:R0:W-:Y:S04]  /*3d40*/  STL [R1+0x41d4], R0 ;  /* 0x0041d40001007387 */ /* 0x0001e80000100800 */
[----:B0-----:R-:W2:Y:S01]  /*3d50*/  LDL.LU R0, [R1+0xc] ;  /* 0x00000c0001007983 */ /* 0x001ea20000300800 */
[----:B---3--:R-:W-:Y:S01]  /*3d60*/  ISETP.GT.U32.AND P5, PT, R61, R6, PT ;  /* 0x000000063d00720c */ /* 0x008fe20003fa4070 */
[--C-:B------:R-:W-:Y:S01]  /*3d70*/  @!P1 IMAD.IADD R59, R59, 0x1, -R61.reuse ;  /* 0x000000013b3b9824 */ /* 0x100fe200078e0a3d */
[C---:B------:R-:W-:Y:S02]  /*3d80*/  ISETP.GT.U32.AND P0, PT, R61.reuse, R5, PT ;  /* 0x000000053d00720c */ /* 0x040fe40003f04070 */
[----:B------:R-:W-:Y:S01]  /*3d90*/  ISETP.GT.U32.AND P1, PT, R61, R4, PT ;  /* 0x000000043d00720c */ /* 0x000fe20003f24070 */
[----:B------:R-:W-:-:S02]  /*3da0*/  @!P2 IMAD.IADD R58, R58, 0x1, -R61 ;  /* 0x000000013a3aa824 */ /* 0x000fc400078e0a3d */
[----:B------:R-:W-:-:S06]  /*3db0*/  @!P6 IMAD.IADD R57, R57, 0x1, -R61 ;  /* 0x000000013939e824 */ /* 0x000fcc00078e0a3d */
[--C-:B------:R-:W-:Y:S01]  /*3dc0*/  @!P5 IMAD.IADD R6, R6, 0x1, -R61.reuse ;  /* 0x000000010606d824 */ /* 0x100fe200078e0a3d */
[----:B------:R-:W-:Y:S01]  /*3dd0*/  ISETP.GT.U32.AND P5, PT, R61, R59, PT ;  /* 0x0000003b3d00720c */ /* 0x000fe20003fa4070 */
[--C-:B------:R-:W-:Y:S01]  /*3de0*/  @!P0 IMAD.IADD R5, R5, 0x1, -R61.reuse ;  /* 0x0000000105058824 */ /* 0x100fe200078e0a3d */
[C---:B------:R-:W-:Y:S01]  /*3df0*/  ISETP.GT.U32.AND P0, PT, R61.reuse, R58, PT ;  /* 0x0000003a3d00720c */ /* 0x040fe20003f04070 */
[----:B------:R-:W-:Y:S01]  /*3e00*/  @!P1 IMAD.IADD R4, R4, 0x1, -R61 ;  /* 0x0000000104049824 */ /* 0x000fe200078e0a3d */
[----:B------:R-:W-:-:S09]  /*3e10*/  ISETP.GT.U32.AND P1, PT, R61, R57, PT ;  /* 0x000000393d00720c */ /* 0x000fd20003f24070 */
[--C-:B------:R-:W-:Y:S02]  /*3e20*/  @!P5 IMAD.IADD R59, R59, 0x1, -R61.reuse ;  /* 0x000000013b3bd824 */ /* 0x100fe400078e0a3d */
[--C-:B------:R-:W-:Y:S02]  /*3e30*/  @!P0 IMAD.IADD R58, R58, 0x1, -R61.reuse ;  /* 0x000000013a3a8824 */ /* 0x100fe400078e0a3d */
[--C-:B------:R-:W-:Y:S02]  /*3e40*/  @!P1 IMAD.IADD R57, R57, 0x1, -R61.reuse ;  /* 0x0000000139399824 */ /* 0x100fe400078e0a3d */
[----:B--2---:R-:W-:-:S05]  /*3e50*/  @!P4 IMAD.IADD R0, R0, 0x1, -R61 ;  /* 0x000000010000c824 */ /* 0x004fca00078e0a3d */
[----:B------:R-:W-:Y:S04]  /*3e60*/  STL [R1+0x41f4], R0 ;  /* 0x0041f40001007387 */ /* 0x000fe80000100800 */
[----:B------:R0:W-:Y:S04]  /*3e70*/  STL [R1+0x8], R59 ;  /* 0x0000083b01007387 */ /* 0x0001e80000100800 */
[----:B0-----:R-:W2:Y:S04]  /*3e80*/  LDL.LU R59, [R1+0x4220] ;  /* 0x00422000013b7983 */ /* 0x001ea80000300800 */
[----:B------:R0:W-:Y:S04]  /*3e90*/  STL [R1+0x4], R58 ;  /* 0x0000043a01007387 */ /* 0x0001e80000100800 */
[----:B0-----:R-:W3:Y:S04]  /*3ea0*/  LDL.LU R58, [R1+0x421c] ;  /* 0x00421c00013a7983 */ /* 0x001ee80000300800 */
[----:B------:R0:W-:Y:S04]  /*3eb0*/  STL [R1], R57 ;  /* 0x0000003901007387 */ /* 0x0001e80000100800 */
[----:B0-----:R-:W3:Y:S01]  /*3ec0*/  LDL.LU R57, [R1+0x4218] ;  /* 0x0042180001397983 */ /* 0x001ee20000300800 */
[----:B------:R-:W-:-:S02]  /*3ed0*/  ISETP.GT.U32.AND P2, PT, R61, R3, PT ;  /* 0x000000033d00720c */ /* 0x000fc40003f44070 */
[C---:B----4-:R-:W-:Y:S02]  /*3ee0*/  ISETP.GT.U32.AND P6, PT, R61.reuse, R2, PT ;  /* 0x000000023d00720c */ /* 0x050fe40003fc4070 */
[C---:B------:R-:W-:Y:S02]  /*3ef0*/  ISETP.GT.U32.AND P3, PT, R61.reuse, R7, PT ;  /* 0x000000073d00720c */ /* 0x040fe40003f64070 */
[C---:B------:R-:W-:Y:S02]  /*3f00*/  ISETP.GT.U32.AND P4, PT, R61.reuse, R6, PT ;  /* 0x000000063d00720c */ /* 0x040fe40003f84070 */
[----:B------:R-:W-:-:S05]  /*3f10*/  ISETP.GT.U32.AND P5, PT, R61, R5, PT ;  /* 0x000000053d00720c */ /* 0x000fca0003fa4070 */
[--C-:B------:R-:W-:Y:S01]  /*3f20*/  @!P2 IMAD.IADD R3, R3, 0x1, -R61.reuse ;  /* 0x000000010303a824 */ /* 0x100fe200078e0a3d */
[C---:B------:R-:W-:Y:S02]  /*3f30*/  ISETP.GT.U32.AND P2, PT, R61.reuse, R8, PT ;  /* 0x000000083d00720c */ /* 0x040fe40003f44070 */
[C---:B------:R-:W-:Y:S01]  /*3f40*/  ISETP.GT.U32.AND P0, PT, R61.reuse, R4, PT ;  /* 0x000000043d00720c */ /* 0x040fe20003f04070 */
[--C-:B------:R-:W-:Y:S01]  /*3f50*/  @!P6 IMAD.IADD R2, R2, 0x1, -R61.reuse ;  /* 0x000000010202e824 */ /* 0x100fe200078e0a3d */
[----:B------:R-:W-:Y:S01]  /*3f60*/  ISETP.GT.U32.AND P1, PT, R61, R3, PT ;  /* 0x000000033d00720c */ /* 0x000fe20003f24070 */
[----:B------:R-:W-:-:S03]  /*3f70*/  @!P3 IMAD.IADD R7, R7, 0x1, -R61 ;  /* 0x000000010707b824 */ /* 0x000fc600078e0a3d */
[----:B------:R-:W-:Y:S01]  /*3f80*/  ISETP.GT.U32.AND P6, PT, R61, R2, PT ;  /* 0x000000023d00720c */ /* 0x000fe20003fc4070 */
[----:B------:R-:W-:-:S04]  /*3f90*/  @!P4 IMAD.IADD R6, R6, 0x1, -R61 ;  /* 0x000000010606c824 */ /* 0x000fc800078e0a3d */
[--C-:B------:R-:W-:Y:S02]  /*3fa0*/  @!P2 IMAD.IADD R8, R8, 0x1, -R61.reuse ;  /* 0x000000010808a824 */ /* 0x100fe400078e0a3d */
[--C-:B------:R-:W-:Y:S01]  /*3fb0*/  @!P5 IMAD.IADD R5, R5, 0x1, -R61.reuse ;  /* 0x000000010505d824 */ /* 0x100fe200078e0a3d */
[C---:B-----5:R-:W-:Y:S01]  /*3fc0*/  ISETP.GT.U32.AND P5, PT, R61.reuse, R56, PT ;  /* 0x000000383d00720c */ /* 0x060fe20003fa4070 */
[--C-:B------:R-:W-:Y:S01]  /*3fd0*/  @!P0 IMAD.IADD R4, R4, 0x1, -R61.reuse ;  /* 0x0000000104048824 */ /* 0x100fe200078e0a3d */
[----:B------:R-:W-:Y:S01]  /*3fe0*/  ISETP.GT.U32.AND P0, PT, R61, R55, PT ;  /* 0x000000373d00720c */ /* 0x000fe20003f04070 */
[--C-:B------:R-:W-:Y:S02]  /*3ff0*/  @!P1 IMAD.IADD R3, R3, 0x1, -R61.reuse ;  /* 0x0000000103039824 */ /* 0x100fe400078e0a3d */
[----:B------:R-:W-:Y:S01]  /*4000*/  @!P6 IMAD.IADD R2, R2, 0x1, -R61 ;  /* 0x000000010202e824 */ /* 0x000fe200078e0a3d */
[C---:B------:R-:W-:Y:S02]  /*4010*/  ISETP.GT.U32.AND P6, PT, R61.reuse, R53, PT ;  /* 0x000000353d00720c */ /* 0x040fe40003fc4070 */
[----:B------:R-:W-:-:S05]  /*4020*/  ISETP.GT.U32.AND P1, PT, R61, R54, PT ;  /* 0x000000363d00720c */ /* 0x000fca0003f24070 */
[--C-:B------:R-:W-:Y:S01]  /*4030*/  @!P5 IMAD.IADD R56, R56, 0x1, -R61.reuse ;  /* 0x000000013838d824 */ /* 0x100fe200078e0a3d */
[----:B------:R-:W-:Y:S01]  /*4040*/  ISETP.GT.U32.AND P5, PT, R61, R49, PT ;  /* 0x000000313d00720c */ /* 0x000fe20003fa4070 */
[----:B------:R-:W-:Y:S01]  /*4050*/  @!P0 IMAD.IADD R55, R55, 0x1, -R61 ;  /* 0x0000000137378824 */ /* 0x000fe200078e0a3d */
[----:B------:R-:W-:-:S03]  /*4060*/  ISETP.GT.U32.AND P0, PT, R61, R48, PT ;  /* 0x000000303d00720c */ /* 0x000fc60003f04070 */
[--C-:B------:R-:W-:Y:S02]  /*4070*/  @!P6 IMAD.IADD R53, R53, 0x1, -R61.reuse ;  /* 0x000000013535e824 */ /* 0x100fe400078e0a3d */
[----:B------:R-:W-:-:S06]  /*4080*/  @!P1 IMAD.IADD R54, R54, 0x1, -R61 ;  /* 0x0000000136369824 */ /* 0x000fcc00078e0a3d */
[--C-:B------:R-:W-:Y:S01]  /*4090*/  @!P5 IMAD.IADD R49, R49, 0x1, -R61.reuse ;  /* 0x000000013131d824 */ /* 0x100fe200078e0a3d */
[C---:B------:R-:W-:Y:S01]  /*40a0*/  ISETP.GT.U32.AND P5, PT, R61.reuse, R55, PT ;  /* 0x000000373d00720c */ /* 0x040fe20003fa4070 */
[----:B------:R-:W-:Y:S01]  /*40b0*/  @!P0 IMAD.IADD R48, R48, 0x1, -R61 ;  /* 0x0000000130308824 */ /* 0x000fe200078e0a3d */
[----:B------:R-:W-:Y:S01]  /*40c0*/  ISETP.GT.U32.AND P0, PT, R61, R54, PT ;  /* 0x000000363d00720c */ /* 0x000fe20003f04070 */
[----:B------:R0:W-:Y:S01]  /*40d0*/  STL [R1+0x41e8], R8 ;  /* 0x0041e80801007387 */ /* 0x0001e20000100800 */
[----:B------:R-:W-:-:S03]  /*40e0*/  IABS R42, R42 ;  /* 0x0000002a002a7213 */ /* 0x000fc60000000000 */
[----:B------:R-:W-:Y:S02]  /*40f0*/  STL [R1+0x41e4], R7 ;  /* 0x0041e40701007387 */ /* 0x000fe40000100800 */
[----:B------:R-:W-:Y:S02]  /*4100*/  IMAD.HI.U32 R60, R60, R42, RZ ;  /* 0x0000002a3c3c7227 */ /* 0x000fe400078e00ff */
[----:B------:R-:W-:Y:S04]  /*4110*/  STL [R1+0x41e0], R6 ;  /* 0x0041e00601007387 */ /* 0x000fe80000100800 */
[----:B------:R-:W-:Y:S01]  /*4120*/  STL [R1+0x41dc], R5 ;  /* 0x0041dc0501007387 */ /* 0x000fe20000100800 */
[----:B------:R-:W-:-:S03]  /*4130*/  @!P5 IMAD.IADD R55, R55, 0x1, -R61 ;  /* 0x000000013737d824 */ /* 0x000fc600078e0a3d */
[----:B------:R-:W-:Y:S01]  /*4140*/  STL [R1+0x41ec], R4 ;  /* 0x0041ec0401007387 */ /* 0x000fe20000100800 */
[----:B------:R-:W-:-:S03]  /*4150*/  @!P0 IMAD.IADD R54, R54, 0x1, -R61 ;  /* 0x0000000136368824 */ /* 0x000fc600078e0a3d */
[----:B------:R-:W-:Y:S01]  /*4160*/  STL [R1+0x41f0], R3 ;  /* 0x0041f00301007387 */ /* 0x000fe20000100800 */
[----:B------:R-:W-:-:S03]  /*4170*/  IMAD.MOV R60, RZ, RZ, -R60 ;  /* 0x000000ffff3c7224 */ /* 0x000fc600078e0a3c */
[----:B------:R-:W-:Y:S01]  /*4180*/  STL [R1+0x41d8], R2 ;  /* 0x0041d80201007387 */ /* 0x000fe20000100800 */
[C---:B------:R-:W-:Y:S01]  /*4190*/  IMAD R60, R61.reuse, R60, R42 ;  /* 0x0000003c3d3c7224 */ /* 0x040fe200078e022a */
[C---:B------:R-:W-:Y:S02]  /*41a0*/  ISETP.GT.U32.AND P1, PT, R61.reuse, R47, PT ;  /* 0x0000002f3d00720c */ /* 0x040fe40003f24070 */
[----:B0-----:R-:W0:Y:S01]  /*41b0*/  S2R R8, SR_TID.X ;  /* 0x0000000000087919 */ /* 0x001e220000002100 */
[C---:B--2---:R-:W-:Y:S02]  /*41c0*/  ISETP.GT.U32.AND P2, PT, R61.reuse, R59, PT ;  /* 0x0000003b3d00720c */ /* 0x044fe40003f44070 */
[----:B---3--:R-:W-:-:S11]  /*41d0*/  ISETP.GT.U32.AND P3, PT, R61, R58, PT ;  /* 0x0000003a3d00720c */ /* 0x008fd60003f64070 */
[--C-:B------:R-:W-:Y:S01]  /*41e0*/  @!P2 IMAD.IADD R59, R59, 0x1, -R61.reuse ;  /* 0x000000013b3ba824 */ /* 0x100fe200078e0a3d */
[C---:B------:R-:W-:Y:S02]  /*41f0*/  ISETP.GT.U32.AND P2, PT, R61.reuse, R52, PT ;  /* 0x000000343d00720c */ /* 0x040fe40003f44070 */
[C---:B------:R-:W-:Y:S01]  /*4200*/  ISETP.GT.U32.AND P4, PT, R61.reuse, R57, PT ;  /* 0x000000393d00720c */ /* 0x040fe20003f84070 */
[----:B------:R-:W-:Y:S01]  /*4210*/  @!P3 IMAD.IADD R58, R58, 0x1, -R61 ;  /* 0x000000013a3ab824 */ /* 0x000fe200078e0a3d */
[----:B------:R-:W-:-:S11]  /*4220*/  ISETP.GT.U32.AND P3, PT, R61, R51, PT ;  /* 0x000000333d00720c */ /* 0x000fd60003f64070 */
[--C-:B------:R-:W-:Y:S01]  /*4230*/  @!P4 IMAD.IADD R57, R57, 0x1, -R61.reuse ;  /* 0x000000013939c824 */ /* 0x100fe200078e0a3d */
[C---:B------:R-:W-:Y:S01]  /*4240*/  ISETP.GT.U32.AND P4, PT, R61.reuse, R50, PT ;  /* 0x000000323d00720c */ /* 0x040fe20003f84070 */
[--C-:B------:R-:W-:Y:S01]  /*4250*/  @!P2 IMAD.IADD R52, R52, 0x1, -R61.reuse ;  /* 0x000000013434a824 */ /* 0x100fe200078e0a3d */
[----:B------:R-:W-:Y:S01]  /*4260*/  ISETP.GT.U32.AND P6, PT, R61, R59, PT ;  /* 0x0000003b3d00720c */ /* 0x000fe20003fc4070 */
[----:B------:R-:W-:Y:S01]  /*4270*/  @!P3 IMAD.IADD R51, R51, 0x1, -R61 ;  /* 0x000000013333b824 */ /* 0x000fe200078e0a3d */
[C---:B------:R-:W-:Y:S02]  /*4280*/  ISETP.GT.U32.AND P2, PT, R61.reuse, R58, PT ;  /* 0x0000003a3d00720c */ /* 0x040fe40003f44070 */
[----:B------:R-:W-:-:S07]  /*4290*/  ISETP.GT.U32.AND P3, PT, R61, R57, PT ;  /* 0x000000393d00720c */ /* 0x000fce0003f64070 */
[--C-:B------:R-:W-:Y:S01]  /*42a0*/  @!P4 IMAD.IADD R50, R50, 0x1, -R61.reuse ;  /* 0x000000013232c824 */ /* 0x100fe200078e0a3d */
[----:B------:R-:W-:Y:S01]  /*42b0*/  ISETP.GT.U32.AND P4, PT, R61, R56, PT ;  /* 0x000000383d00720c */ /* 0x000fe20003f84070 */
[--C-:B------:R-:W-:Y:S02]  /*42c0*/  @!P6 IMAD.IADD R59, R59, 0x1, -R61.reuse ;  /* 0x000000013b3be824 */ /* 0x100fe400078e0a3d */
[--C-:B------:R-:W-:Y:S02]  /*42d0*/  @!P2 IMAD.IADD R58, R58, 0x1, -R61.reuse ;  /* 0x000000013a3aa824 */ /* 0x100fe400078e0a3d */
[--C-:B------:R-:W-:Y:S01]  /*42e0*/  @!P3 IMAD.IADD R57, R57, 0x1, -R61.reuse ;  /* 0x000000013939b824 */ /* 0x100fe200078e0a3d */
[----:B------:R-:W-:Y:S04]  /*42f0*/  STL [R1+0x41f8], R59 ;  /* 0x0041f83b01007387 */ /* 0x000fe80000100800 */
[----:B------:R-:W-:Y:S03]  /*4300*/  STL [R1+0x41fc], R58 ;  /* 0x0041fc3a01007387 */ /* 0x000fe60000100800 */
[--C-:B------:R-:W-:Y:S01]  /*4310*/  @!P4 IMAD.IADD R56, R56, 0x1, -R61.reuse ;  /* 0x000000013838c824 */ /* 0x100fe200078e0a3d */
[----:B------:R1:W-:Y:S04]  /*4320*/  STL [R1+0x4200], R57 ;  /* 0x0042003901007387 */ /* 0x0003e80000100800 */
[----:B------:R-:W-:Y:S04]  /*4330*/  STL [R1+0x4204], R56 ;  /* 0x0042043801007387 */ /* 0x000fe80000100800 */
[----:B------:R-:W-:Y:S04]  /*4340*/  STL [R1+0x4208], R55 ;  /* 0x0042083701007387 */ /* 0x000fe80000100800 */
[----:B------:R2:W-:Y:S04]  /*4350*/  STL [R1+0x420c], R54 ;  /* 0x00420c3601007387 */ /* 0x0005e80000100800 */
[----:B------:R-:W3:Y:S01]  /*4360*/  LDL.LU R42, [R1+0x4214] ;  /* 0x00421400012a7983 */ /* 0x000ee20000300800 */
[----:B------:R-:W-:Y:S01]  /*4370*/  @!P1 IMAD.IADD R47, R47, 0x1, -R61 ;  /* 0x000000012f2f9824 */ /* 0x000fe200078e0a3d */
[----:B------:R-:W-:Y:S01]  /*4380*/  ISETP.GT.U32.AND P1, PT, R61, R53, PT ;  /* 0x000000353d00720c */ /* 0x000fe20003f24070 */
[----:B-1----:R-:W-:Y:S01]  /*4390*/  IMAD.MOV.U32 R57, RZ, RZ, 0x7f ;  /* 0x0000007fff397424 */ /* 0x002fe200078e00ff */
[----:B0-----:R-:W-:-:S04]  /*43a0*/  LOP3.LUT R0, R8, 0x7, RZ, 0xc0, !PT ;  /* 0x0000000708007812 */ /* 0x001fc800078ec0ff */
[----:B------:R-:W-:Y:S01]  /*43b0*/  IADD3 R57, R57, c[0x0][0x180], RZ ;  /* 0x0000600039397a10 */ /* 0x000fe20007ffe0ff */
[----:B------:R-:W-:-:S06]  /*43c0*/  IMAD.SHL.U32 R7, R8, 0x2, RZ ;  /* 0x0000000208077824 */ /* 0x000fcc00078e00ff */
[----:B------:R-:W-:Y:S01]  /*43d0*/  @!P1 IMAD.IADD R53, R53, 0x1, -R61 ;  /* 0x0000000135359824 */ /* 0x000fe200078e0a3d */
[----:B--2---:R-:W-:-:S04]  /*43e0*/  SHF.R.S32.HI R54, RZ, 0x1f, R57 ;  /* 0x0000001fff367819 */ /* 0x004fc80000011439 */
[----:B------:R0:W-:Y:S01]  /*43f0*/  STL [R1+0x4210], R53 ;  /* 0x0042103501007387 */ /* 0x0001e20000100800 */
[----:B------:R-:W-:-:S03]  /*4400*/  LEA.HI R55, R54, R57, RZ, 0x7 ;  /* 0x0000003936377211 */ /* 0x000fc600078f38ff */
[----:B------:R-:W2:Y:S04]  /*4410*/  LDL R59, [R1+0x17a0] ;  /* 0x0017a000013b7983 */ /* 0x000ea80000100800 */
[----:B------:R-:W4:Y:S01]  /*4420*/  LDL R3, [R1+0x17a8] ;  /* 0x0017a80001037983 */ /* 0x000f220000100800 */
[C---:B0-----:R-:W-:Y:S02]  /*4430*/  IMAD R53, R0.reuse, 0x210, RZ ;  /* 0x0000021000357824 */ /* 0x041fe400078e02ff */
[----:B------:R-:W-:Y:S01]  /*4440*/  IMAD R0, R0, 0x110, RZ ;  /* 0x0000011000007824 */ /* 0x000fe200078e02ff */
[----:B------:R-:W5:Y:S02]  /*4450*/  LDL R58, [R1+0x179c] ;  /* 0x00179c00013a7983 */ /* 0x000f640000100800 */
[----:B------:R-:W-:-:S02]  /*4460*/  LOP3.LUT R54, R53, 0x10, R7, 0x78, !PT ;  /* 0x0000001035367812 */ /* 0x000fc400078e7807 */
[----:B------:R-:W-:Y:S01]  /*4470*/  LOP3.LUT R53, R0, 0x30, R7, 0x78, !PT ;  /* 0x0000003000357812 */ /* 0x000fe200078e7807 */
[----:B------:R-:W2:Y:S04]  /*4480*/  LDL R4, [R1+0x17ac] ;  /* 0x0017ac0001047983 */ /* 0x000ea80000100800 */
[----:B------:R-:W2:Y:S04]  /*4490*/  LDL R2, [R1+0x17a4] ;  /* 0x0017a40001027983 */ /* 0x000ea80000100800 */
[----:B------:R-:W2:Y:S04]  /*44a0*/  LDL R5, [R1+0x17b0] ;  /* 0x0017b00001057983 */ /* 0x000ea80000100800 */
[----:B------:R-:W2:Y:S04]  /*44b0*/  LDL R6, [R1+0x17b4] ;  /* 0x0017b40001067983 */ /* 0x000ea80000100800 */
[----:B------:R-:W2:Y:S04]  /*44c0*/  LDL R8, [R1+0x17b8] ;  /* 0x0017b80001087983 */ /* 0x000ea80000100800 */
[----:B------:R-:W2:Y:S04]  /*44d0*/  LDL R7, [R1+0x4080] ;  /* 0x0040800001077983 */ /* 0x000ea80000100800 */
[----:B------:R-:W2:Y:S04]  /*44e0*/  LDL R0, [R1+0x407c] ;  /* 0x00407c0001007983 */ /* 0x000ea80000100800 */
[----:B------:R-:W2:Y:S04]  /*44f0*/  LDL R53, [R1+0x4074] ;  /* 0x0040740001357983 */ /* 0x000ea80000100800 */
[----:B------:R-:W2:Y:S04]  /*4500*/  LDL.LU R54, [R1+0x2c] ;  /* 0x00002c0001367983 */ /* 0x000ea80000300800 */
[----:B------:R-:W2:Y:S04]  /*4510*/  LDL.LU R55, [R1+0x28] ;  /* 0x0000280001377983 */ /* 0x000ea80000300800 */
[----:B------:R-:W2:Y:S04]  /*4520*/  LDL.LU R56, [R1+0x24] ;  /* 0x0000240001387983 */ /* 0x000ea80000300800 */
[----:B------:R-:W2:Y:S01]  /*4530*/  LDL.LU R57, [R1+0x20] ;  /* 0x0000200001397983 */ /* 0x000ea20000300800 */
[----:B------:R-:W-:-:S02]  /*4540*/  ISETP.GT.U32.AND P2, PT, R61, R52, PT ;  /* 0x000000343d00720c */ /* 0x000fc40003f44070 */
[C---:B------:R-:W-:Y:S02]  /*4550*/  ISETP.GT.U32.AND P3, PT, R61.reuse, R51, PT ;  /* 0x000000333d00720c */ /* 0x040fe40003f64070 */
[C---:B------:R-:W-:Y:S02]  /*4560*/  ISETP.GT.U32.AND P5, PT, R61.reuse, R49, PT ;  /* 0x000000313d00720c */ /* 0x040fe40003fa4070 */
[----:B------:R-:W-:-:S07]  /*4570*/  ISETP.GT.U32.AND P4, PT, R61, R50, PT ;  /* 0x000000323d00720c */ /* 0x000fce0003f84070 */
[--C-:B------:R-:W-:Y:S01]  /*4580*/  @!P2 IMAD.IADD R52, R52, 0x1, -R61.reuse ;  /* 0x000000013434a824 */ /* 0x100fe200078e0a3d */
[C---:B------:R-:W-:Y:S02]  /*4590*/  ISETP.GT.U32.AND P2, PT, R61.reuse, R45, PT ;  /* 0x0000002d3d00720c */ /* 0x040fe40003f44070 */
[----:B------:R-:W-:Y:S01]  /*45a0*/  ISETP.GT.U32.AND P0, PT, R61, R48, PT ;  /* 0x000000303d00720c */ /* 0x000fe20003f04070 */
[--C-:B------:R-:W-:Y:S01]  /*45b0*/  @!P3 IMAD.IADD R51, R51, 0x1, -R61.reuse ;  /* 0x000000013333b824 */ /* 0x100fe200078e0a3d */
[----:B------:R-:W-:Y:S01]  /*45c0*/  ISETP.GT.U32.AND P3, PT, R61, R44, PT ;  /* 0x0000002c3d00720c */ /* 0x000fe20003f64070 */
[----:B------:R-:W-:Y:S01]  /*45d0*/  @!P5 IMAD.IADD R49, R49, 0x1, -R61 ;  /* 0x000000013131d824 */ /* 0x000fe200078e0a3d */
[C---:B------:R-:W-:Y:S02]  /*45e0*/  ISETP.GT.U32.AND P6, PT, R61.reuse, R47, PT ;  /* 0x0000002f3d00720c */ /* 0x040fe40003fc4070 */
[----:B------:R-:W-:-:S05]  /*45f0*/  ISETP.GT.U32.AND P1, PT, R61, R46, PT ;  /* 0x0000002e3d00720c */ /* 0x000fca0003f24070 */
[--C-:B------:R-:W-:Y:S01]  /*4600*/  @!P2 IMAD.IADD R45, R45, 0x1, -R61.reuse ;  /* 0x000000012d2da824 */ /* 0x100fe200078e0a3d */
[C---:B------:R-:W-:Y:S01]  /*4610*/  ISETP.GT.U32.AND P2, PT, R61.reuse, R38, PT ;  /* 0x000000263d00720c */ /* 0x040fe20003f44070 */
[--C-:B------:R-:W-:Y:S01]  /*4620*/  @!P4 IMAD.IADD R50, R50, 0x1, -R61.reuse ;  /* 0x000000013232c824 */ /* 0x100fe200078e0a3d */
[C---:B------:R-:W-:Y:S01]  /*4630*/  ISETP.GT.U32.AND P4, PT, R61.reuse, R43, PT ;  /* 0x0000002b3d00720c */ /* 0x040fe20003f84070 */
[--C-:B------:R-:W-:Y:S01]  /*4640*/  @!P0 IMAD.IADD R48, R48, 0x1, -R61.reuse ;  /* 0x0000000130308824 */ /* 0x100fe200078e0a3d */
[C---:B------:R-:W-:Y:S01]  /*4650*/  ISETP.GT.U32.AND P0, PT, R61.reuse, R41, PT ;  /* 0x000000293d00720c */ /* 0x040fe20003f04070 */
[--C-:B------:R-:W-:Y:S01]  /*4660*/  @!P3 IMAD.IADD R44, R44, 0x1, -R61.reuse ;  /* 0x000000012c2cb824 */ /* 0x100fe200078e0a3d */
[----:B------:R-:W-:Y:S01]  /*4670*/  ISETP.GT.U32.AND P3, PT, R61, R37, PT ;  /* 0x000000253d00720c */ /* 0x000fe20003f64070 */
[--C-:B------:R-:W-:Y:S01]  /*4680*/  @!P6 IMAD.IADD R47, R47, 0x1, -R61.reuse ;  /* 0x000000012f2fe824 */ /* 0x100fe200078e0a3d */
[C---:B------:R-:W-:Y:S01]  /*4690*/  ISETP.GT.U32.AND P6, PT, R61.reuse, R40, PT ;  /* 0x000000283d00720c */ /* 0x040fe20003fc4070 */
[----:B------:R-:W-:Y:S01]  /*46a0*/  @!P1 IMAD.IADD R46, R46, 0x1, -R61 ;  /* 0x000000012e2e9824 */ /* 0x000fe200078e0a3d */
[----:B------:R-:W-:-:S03]  /*46b0*/  ISETP.GT.U32.AND P1, PT, R61, R39, PT ;  /* 0x000000273d00720c */ /* 0x000fc60003f24070 */
[--C-:B------:R-:W-:Y:S01]  /*46c0*/  @!P2 IMAD.IADD R38, R38, 0x1, -R61.reuse ;  /* 0x000000012626a824 */ /* 0x100fe200078e0a3d */
[----:B------:R-:W-:Y:S01]  /*46d0*/  ISETP.GT.U32.AND P2, PT, R61, R44, PT ;  /* 0x0000002c3d00720c */ /* 0x000fe20003f44070 */
[--C-:B------:R-:W-:Y:S01]  /*46e0*/  @!P4 IMAD.IADD R43, R43, 0x1, -R61.reuse ;  /* 0x000000012b2bc824 */ /* 0x100fe200078e0a3d */
[----:B------:R-:W-:Y:S01]  /*46f0*/  ISETP.GT.U32.AND P4, PT, R61, R36, PT ;  /* 0x000000243d00720c */ /* 0x000fe20003f84070 */
[--C-:B------:R-:W-:Y:S01]  /*4700*/  @!P0 IMAD.IADD R41, R41, 0x1, -R61.reuse ;  /* 0x0000000129298824 */ /* 0x100fe200078e0a3d */
[----:B------:R-:W-:Y:S01]  /*4710*/  ISETP.GT.U32.AND P0, PT, R61, R34, PT ;  /* 0x000000223d00720c */ /* 0x000fe20003f04070 */
[--C-:B------:R-:W-:Y:S01]  /*4720*/  @!P3 IMAD.IADD R37, R37, 0x1, -R61.reuse ;  /* 0x000000012525b824 */ /* 0x100fe200078e0a3d */
[----:B------:R-:W-:Y:S01]  /*4730*/  ISETP.GT.U32.AND P3, PT, R61, R43, PT ;  /* 0x0000002b3d00720c */ /* 0x000fe20003f64070 */
[--C-:B------:R-:W-:Y:S02]  /*4740*/  @!P6 IMAD.IADD R40, R40, 0x1, -R61.reuse ;  /* 0x000000012828e824 */ /* 0x100fe400078e0a3d */
[----:B------:R-:W-:Y:S01]  /*4750*/  @!P1 IMAD.IADD R39, R39, 0x1, -R61 ;  /* 0x0000000127279824 */ /* 0x000fe200078e0a3d */
[----:B------:R-:W-:-:S03]  /*4760*/  ISETP.GT.U32.AND P1, PT, R61, R45, PT ;  /* 0x0000002d3d00720c */ /* 0x000fc60003f24070 */
[--C-:B------:R-:W-:Y:S01]  /*4770*/  @!P2 IMAD.IADD R44, R44, 0x1, -R61.reuse ;  /* 0x000000012c2ca824 */ /* 0x100fe200078e0a3d */
[C---:B------:R-:W-:Y:S01]  /*4780*/  ISETP.GT.U32.AND P2, PT, R61.reuse, R38, PT ;  /* 0x000000263d00720c */ /* 0x040fe20003f44070 */
[--C-:B------:R-:W-:Y:S02]  /*4790*/  @!P4 IMAD.IADD R36, R36, 0x1, -R61.reuse ;  /* 0x000000012424c824 */ /* 0x100fe400078e0a3d */
[--C-:B------:R-:W-:Y:S01]  /*47a0*/  @!P0 IMAD.IADD R34, R34, 0x1, -R61.reuse ;  /* 0x0000000122228824 */ /* 0x100fe200078e0a3d */
[----:B------:R-:W-:Y:S01]  /*47b0*/  ISETP.GT.U32.AND P0, PT, R61, R40, PT ;  /* 0x000000283d00720c */ /* 0x000fe20003f04070 */
[--C-:B------:R-:W-:Y:S01]  /*47c0*/  @!P3 IMAD.IADD R43, R43, 0x1, -R61.reuse ;  /* 0x000000012b2bb824 */ /* 0x100fe200078e0a3d */
[C---:B------:R-:W-:Y:S02]  /*47d0*/  ISETP.GT.U32.AND P6, PT, R61.reuse, R46, PT ;  /* 0x0000002e3d00720c */ /* 0x040fe40003fc4070 */
[----:B------:R-:W-:Y:S01]  /*47e0*/  ISETP.GT.U32.AND P3, PT, R61, R37, PT ;  /* 0x000000253d00720c */ /* 0x000fe20003f64070 */
[----:B------:R-:W-:Y:S01]  /*47f0*/  @!P1 IMAD.IADD R45, R45, 0x1, -R61 ;  /* 0x000000012d2d9824 */ /* 0x000fe200078e0a3d */
[----:B------:R-:W-:-:S03]  /*4800*/  ISETP.GT.U32.AND P1, PT, R61, R39, PT ;  /* 0x000000273d00720c */ /* 0x000fc60003f24070 */
[----:B------:R-:W-:Y:S01]  /*4810*/  @!P2 IMAD.IADD R38, R38, 0x1, -R61 ;  /* 0x000000012626a824 */ /* 0x000fe200078e0a3d */
[----:B------:R-:W-:-:S03]  /*4820*/  ISETP.GT.U32.AND P2, PT, R61, R31, PT ;  /* 0x0000001f3d00720c */ /* 0x000fc60003f44070 */
[--C-:B------:R-:W-:Y:S01]  /*4830*/  @!P0 IMAD.IADD R40, R40, 0x1, -R61.reuse ;  /* 0x0000000128288824 */ /* 0x100fe200078e0a3d */
[C---:B------:R-:W-:Y:S01]  /*4840*/  ISETP.GT.U32.AND P0, PT, R61.reuse, R33, PT ;  /* 0x000000213d00720c */ /* 0x040fe20003f04070 */
[--C-:B------:R-:W-:Y:S01]  /*4850*/  @!P6 IMAD.IADD R46, R46, 0x1, -R61.reuse ;  /* 0x000000012e2ee824 */ /* 0x100fe200078e0a3d */
[----:B------:R-:W-:Y:S01]  /*4860*/  ISETP.GT.U32.AND P6, PT, R61, R34, PT ;  /* 0x000000223d00720c */ /* 0x000fe20003fc4070 */
[--C-:B------:R-:W-:Y:S01]  /*4870*/  @!P3 IMAD.IADD R37, R37, 0x1, -R61.reuse ;  /* 0x000000012525b824 */ /* 0x100fe200078e0a3d */
        /* <DEDUP_REMOVED lines=8> */
[C---:B------:R-:W-:Y:S01]  /*4900*/  ISETP.GT.U32.AND P6, PT, R61.reuse, R27, PT ;  /* 0x0000001b3d00720c */ /* 0x040fe20003fc4070 */
[--C-:B------:R-:W-:Y:S01]  /*4910*/  @!P3 IMAD.IADD R30, R30, 0x1, -R61.reuse ;  /* 0x000000011e1eb824 */ /* 0x100fe200078e0a3d */
[C---:B------:R-:W-:Y:S01]  /*4920*/  ISETP.GT.U32.AND P3, PT, R61.reuse, R23, PT ;  /* 0x000000173d00720c */ /* 0x040fe20003f64070 */
[----:B------:R-:W-:Y:S01]  /*4930*/  @!P1 IMAD.IADD R32, R32, 0x1, -R61 ;  /* 0x0000000120209824 */ /* 0x000fe200078e0a3d */
[----:B------:R-:W-:-:S03]  /*4940*/  ISETP.GT.U32.AND P1, PT, R61, R25, PT ;  /* 0x000000193d00720c */ /* 0x000fc60003f24070 */
[----:B------:R-:W-:Y:S01]  /*4950*/  @!P2 IMAD.IADD R24, R24, 0x1, -R61 ;  /* 0x000000011818a824 */ /* 0x000fe200078e0a3d */
[----:B------:R-:W-:-:S03]  /*4960*/  ISETP.GT.U32.AND P2, PT, R61, R30, PT ;  /* 0x0000001e3d00720c */ /* 0x000fc60003f44070 */
[--C-:B------:R-:W-:Y:S01]  /*4970*/  @!P0 IMAD.IADD R26, R26, 0x1, -R61.reuse ;  /* 0x000000011a1a8824 */ /* 0x100fe200078e0a3d */
[----:B------:R-:W-:Y:S01]  /*4980*/  ISETP.GT.U32.AND P0, PT, R61, R32, PT ;  /* 0x000000203d00720c */ /* 0x000fe20003f04070 */
[--C-:B------:R-:W-:Y:S02]  /*4990*/  @!P6 IMAD.IADD R27, R27, 0x1, -R61.reuse ;  /* 0x000000011b1be824 */ /* 0x100fe400078e0a3d */
[--C-:B------:R-:W-:Y:S02]  /*49a0*/  @!P3 IMAD.IADD R23, R23, 0x1, -R61.reuse ;  /* 0x000000011717b824 */ /* 0x100fe400078e0a3d */
[----:B------:R-:W-:Y:S01]  /*49b0*/  @!P1 IMAD.IADD R25, R25, 0x1, -R61 ;  /* 0x0000000119199824 */ /* 0x000fe200078e0a3d */
[----:B------:R-:W-:-:S03]  /*49c0*/  ISETP.GT.U32.AND P1, PT, R61, R31, PT ;  /* 0x0000001f3d00720c */ /* 0x000fc60003f24070 */
[----:B------:R-:W-:Y:S01]  /*49d0*/  @!P2 IMAD.IADD R30, R30, 0x1, -R61 ;  /* 0x000000011e1ea824 */ /* 0x000fe200078e0a3d */
[----:B------:R-:W-:-:S03]  /*49e0*/  ISETP.GT.U32.AND P2, PT, R61, R24, PT ;  /* 0x000000183d00720c */ /* 0x000fc60003f44070 */
[----:B------:R-:W-:Y:S01]  /*49f0*/  @!P0 IMAD.IADD R32, R32, 0x1, -R61 ;  /* 0x0000000120208824 */ /* 0x000fe200078e0a3d */
[C---:B------:R-:W-:Y:S02]  /*4a00*/  ISETP.GT.U32.AND P0, PT, R61.reuse, R26, PT ;  /* 0x0000001a3d00720c */ /* 0x040fe40003f04070 */
[C---:B------:R-:W-:Y:S02]  /*4a10*/  ISETP.GT.U32.AND P6, PT, R61.reuse, R33, PT ;  /* 0x000000213d00720c */ /* 0x040fe40003fc4070 */
[----:B---3--:R-:W-:-:S13]  /*4a20*/  ISETP.GT.U32.AND P5, PT, R61, R42, PT ;  /* 0x0000002a3d00720c */ /* 0x008fda0003fa4070 */
[----:B------:R-:W-:Y:S01]  /*4a30*/  @!P5 IMAD.IADD R42, R42, 0x1, -R61 ;  /* 0x000000012a2ad824 */ /* 0x000fe200078e0a3d */
[----:B------:R-:W-:-:S04]  /*4a40*/  ISETP.GT.U32.AND P5, PT, R61, R35, PT ;  /* 0x000000233d00720c */ /* 0x000fc80003fa4070 */
[----:B------:R-:W-:-:S09]  /*4a50*/  ISETP.GT.U32.AND P4, PT, R61, R42, PT ;  /* 0x0000002a3d00720c */ /* 0x000fd20003f84070 */
[----:B------:R-:W-:Y:S01]  /*4a60*/  @!P5 IMAD.IADD R35, R35, 0x1, -R61 ;  /* 0x000000012323d824 */ /* 0x000fe200078e0a3d */
[----:B------:R-:W-:-:S03]  /*4a70*/  ISETP.GT.U32.AND P5, PT, R61, R41, PT ;  /* 0x000000293d00720c */ /* 0x000fc60003fa4070 */
[----:B------:R-:W-:Y:S01]  /*4a80*/  @!P4 IMAD.IADD R42, R42, 0x1, -R61 ;  /* 0x000000012a2ac824 */ /* 0x000fe200078e0a3d */
        /* <DEDUP_REMOVED lines=9> */
[--C-:B------:R-:W-:Y:S01]  /*4b20*/  @!P5 IMAD.IADD R28, R28, 0x1, -R61.reuse ;  /* 0x000000011c1cd824 */ /* 0x100fe200078e0a3d */
[C---:B------:R-:W-:Y:S02]  /*4b30*/  ISETP.GT.U32.AND P5, PT, R61.reuse, R21, PT ;  /* 0x000000153d00720c */ /* 0x040fe40003fa4070 */
[C---:B------:R-:W-:Y:S01]  /*4b40*/  ISETP.GT.U32.AND P3, PT, R61.reuse, R29, PT ;  /* 0x0000001d3d00720c */ /* 0x040fe20003f64070 */
[----:B------:R-:W-:Y:S01]  /*4b50*/  @!P4 IMAD.IADD R22, R22, 0x1, -R61 ;  /* 0x000000011616c824 */ /* 0x000fe200078e0a3d */
[----:B------:R-:W-:-:S09]  /*4b60*/  ISETP.GT.U32.AND P4, PT, R61, R28, PT ;  /* 0x0000001c3d00720c */ /* 0x000fd20003f84070 */
[--C-:B------:R-:W-:Y:S01]  /*4b70*/  @!P5 IMAD.IADD R21, R21, 0x1, -R61.reuse ;  /* 0x000000011515d824 */ /* 0x100fe200078e0a3d */
[----:B------:R-:W-:Y:S01]  /*4b80*/  ISETP.GT.U32.AND P5, PT, R61, R27, PT ;  /* 0x0000001b3d00720c */ /* 0x000fe20003fa4070 */
[--C-:B------:R-:W-:Y:S01]  /*4b90*/  @!P3 IMAD.IADD R29, R29, 0x1, -R61.reuse ;  /* 0x000000011d1db824 */ /* 0x100fe200078e0a3d */
[C---:B------:R-:W-:Y:S01]  /*4ba0*/  ISETP.GT.U32.AND P3, PT, R61.reuse, R23, PT ;  /* 0x000000173d00720c */ /* 0x040fe20003f64070 */
[--C-:B------:R-:W-:Y:S01]  /*4bb0*/  @!P2 IMAD.IADD R24, R24, 0x1, -R61.reuse ;  /* 0x000000011818a824 */ /* 0x100fe200078e0a3d */
[----:B------:R-:W-:Y:S01]  /*4bc0*/  ISETP.GT.U32.AND P2, PT, R61, R17, PT ;  /* 0x000000113d00720c */ /* 0x000fe20003f44070 */
[--C-:B------:R-:W-:Y:S01]  /*4bd0*/  @!P1 IMAD.IADD R31, R31, 0x1, -R61.reuse ;  /* 0x000000011f1f9824 */ /* 0x100fe200078e0a3d */
[----:B------:R-:W-:Y:S01]  /*4be0*/  ISETP.GT.U32.AND P1, PT, R61, R25, PT ;  /* 0x000000193d00720c */ /* 0x000fe20003f24070 */
[----:B------:R-:W-:-:S06]  /*4bf0*/  @!P4 IMAD.IADD R28, R28, 0x1, -R61 ;  /* 0x000000011c1cc824 */ /* 0x000fcc00078e0a3d */
[--C-:B------:R-:W-:Y:S01]  /*4c00*/  @!P5 IMAD.IADD R27, R27, 0x1, -R61.reuse ;  /* 0x000000011b1bd824 */ /* 0x100fe200078e0a3d */
[C---:B------:R-:W-:Y:S01]  /*4c10*/  ISETP.GT.U32.AND P5, PT, R61.reuse, R20, PT ;  /* 0x000000143d00720c */ /* 0x040fe20003fa4070 */
[--C-:B------:R-:W-:Y:S01]  /*4c20*/  @!P0 IMAD.IADD R26, R26, 0x1, -R61.reuse ;  /* 0x000000011a1a8824 */ /* 0x100fe200078e0a3d */
[C---:B------:R-:W-:Y:S02]  /*4c30*/  ISETP.GT.U32.AND P4, PT, R61.reuse, R22, PT ;  /* 0x000000163d00720c */ /* 0x040fe40003f84070 */
[----:B------:R-:W-:Y:S01]  /*4c40*/  ISETP.GT.U32.AND P0, PT, R61, R19, PT ;  /* 0x000000133d00720c */ /* 0x000fe20003f04070 */
[--C-:B------:R-:W-:Y:S01]  /*4c50*/  @!P3 IMAD.IADD R23, R23, 0x1, -R61.reuse ;  /* 0x000000011717b824 */ /* 0x100fe200078e0a3d */
[----:B------:R-:W-:Y:S01]  /*4c60*/  ISETP.GT.U32.AND P3, PT, R61, R16, PT ;  /* 0x000000103d00720c */ /* 0x000fe20003f64070 */
[--C-:B------:R-:W-:Y:S01]  /*4c70*/  @!P2 IMAD.IADD R17, R17, 0x1, -R61.reuse ;  /* 0x000000011111a824 */ /* 0x100fe200078e0a3d */
[----:B------:R-:W-:Y:S01]  /*4c80*/  ISETP.GT.U32.AND P2, PT, R61, R10, PT ;  /* 0x0000000a3d00720c */ /* 0x000fe20003f44070 */
[--C-:B------:R-:W-:Y:S01]  /*4c90*/  @!P6 IMAD.IADD R33, R33, 0x1, -R61.reuse ;  /* 0x000000012121e824 */ /* 0x100fe200078e0a3d */
[----:B------:R-:W-:Y:S01]  /*4ca0*/  ISETP.GT.U32.AND P6, PT, R61, R21, PT ;  /* 0x000000153d00720c */ /* 0x000fe20003fc4070 */
[----:B------:R-:W-:-:S02]  /*4cb0*/  @!P1 IMAD.IADD R25, R25, 0x1, -R61 ;  /* 0x0000000119199824 */ /* 0x000fc400078e0a3d */
[--C-:B------:R-:W-:Y:S01]  /*4cc0*/  @!P5 IMAD.IADD R20, R20, 0x1, -R61.reuse ;  /* 0x000000011414d824 */ /* 0x100fe200078e0a3d */
[C---:B------:R-:W-:Y:S02]  /*4cd0*/  ISETP.GT.U32.AND P5, PT, R61.reuse, R13, PT ;  /* 0x0000000d3d00720c */ /* 0x040fe40003fa4070 */
[C---:B------:R-:W-:Y:S01]  /*4ce0*/  ISETP.GT.U32.AND P1, PT, R61.reuse, R18, PT ;  /* 0x000000123d00720c */ /* 0x040fe20003f24070 */
[--C-:B------:R-:W-:Y:S01]  /*4cf0*/  @!P4 IMAD.IADD R22, R22, 0x1, -R61.reuse ;  /* 0x000000011616c824 */ /* 0x100fe200078e0a3d */
[----:B------:R-:W-:Y:S01]  /*4d00*/  ISETP.GT.U32.AND P4, PT, R61, R15, PT ;  /* 0x0000000f3d00720c */ /* 0x000fe20003f84070 */
[--C-:B------:R-:W-:Y:S01]  /*4d10*/  @!P0 IMAD.IADD R19, R19, 0x1, -R61.reuse ;  /* 0x0000000113138824 */ /* 0x100fe200078e0a3d */
[C---:B------:R-:W-:Y:S01]  /*4d20*/  ISETP.GT.U32.AND P0, PT, R61.reuse, R12, PT ;  /* 0x0000000c3d00720c */ /* 0x040fe20003f04070 */
[--C-:B------:R-:W-:Y:S02]  /*4d30*/  @!P3 IMAD.IADD R16, R16, 0x1, -R61.reuse ;  /* 0x000000011010b824 */ /* 0x100fe400078e0a3d */
[--C-:B------:R-:W-:Y:S01]  /*4d40*/  @!P2 IMAD.IADD R10, R10, 0x1, -R61.reuse ;  /* 0x000000010a0aa824 */ /* 0x100fe200078e0a3d */
[----:B------:R-:W-:Y:S01]  /*4d50*/  ISETP.GT.U32.AND P3, PT, R61, R9, PT ;  /* 0x000000093d00720c */ /* 0x000fe20003f64070 */
[--C-:B------:R-:W-:Y:S01]  /*4d60*/  @!P6 IMAD.IADD R21, R21, 0x1, -R61.reuse ;  /* 0x000000011515e824 */ /* 0x100fe200078e0a3d */
[----:B------:R-:W-:Y:S01]  /*4d70*/  ISETP.GT.U32.AND P2, PT, R61, R16, PT ;  /* 0x000000103d00720c */ /* 0x000fe20003f44070 */
[--C-:B------:R-:W-:Y:S01]  /*4d80*/  @!P5 IMAD.IADD R13, R13, 0x1, -R61.reuse ;  /* 0x000000010d0dd824 */ /* 0x100fe200078e0a3d */
[C---:B------:R-:W-:Y:S01]  /*4d90*/  ISETP.GT.U32.AND P5, PT, R61.reuse, R19, PT ;  /* 0x000000133d00720c */ /* 0x040fe20003fa4070 */
[--C-:B------:R-:W-:Y:S01]  /*4da0*/  @!P1 IMAD.IADD R18, R18, 0x1, -R61.reuse ;  /* 0x0000000112129824 */ /* 0x100fe200078e0a3d */
[----:B------:R-:W-:Y:S01]  /*4db0*/  ISETP.GT.U32.AND P6, PT, R61, R14, PT ;  /* 0x0000000e3d00720c */ /* 0x000fe20003fc4070 */
[--C-:B------:R-:W-:Y:S01]  /*4dc0*/  @!P4 IMAD.IADD R15, R15, 0x1, -R61.reuse ;  /* 0x000000010f0fc824 */ /* 0x100fe200078e0a3d */
[C---:B------:R-:W-:Y:S01]  /*4dd0*/  ISETP.GT.U32.AND P4, PT, R61.reuse, R60, PT ;  /* 0x0000003c3d00720c */ /* 0x040fe20003f84070 */
[----:B------:R-:W-:Y:S01]  /*4de0*/  @!P0 IMAD.IADD R12, R12, 0x1, -R61 ;  /* 0x000000010c0c8824 */ /* 0x000fe200078e0a3d */
[----:B------:R-:W-:-:S02]  /*4df0*/  ISETP.GT.U32.AND P0, PT, R61, R18, PT ;  /* 0x000000123d00720c */ /* 0x000fc40003f04070 */
[----:B------:R-:W-:Y:S01]  /*4e00*/  ISETP.GT.U32.AND P1, PT, R61, R11, PT ;  /* 0x0000000b3d00720c */ /* 0x000fe20003f24070 */
[--C-:B------:R-:W-:Y:S02]  /*4e10*/  @!P3 IMAD.IADD R9, R9, 0x1, -R61.reuse ;  /* 0x000000010909b824 */ /* 0x100fe400078e0a3d */
[--C-:B------:R-:W-:Y:S01]  /*4e20*/  @!P2 IMAD.IADD R16, R16, 0x1, -R61.reuse ;  /* 0x000000011010a824 */ /* 0x100fe200078e0a3d */
[----:B------:R-:W-:Y:S01]  /*4e30*/  ISETP.GT.U32.AND P2, PT, R61, R10, PT ;  /* 0x0000000a3d00720c */ /* 0x000fe20003f44070 */
[--C-:B------:R-:W-:Y:S01]  /*4e40*/  @!P5 IMAD.IADD R19, R19, 0x1, -R61.reuse ;  /* 0x000000011313d824 */ /* 0x100fe200078e0a3d */
[C---:B------:R-:W-:Y:S01]  /*4e50*/  ISETP.GT.U32.AND P5, PT, R61.reuse, R13, PT ;  /* 0x0000000d3d00720c */ /* 0x040fe20003fa4070 */
[--C-:B------:R-:W-:Y:S01]  /*4e60*/  @!P6 IMAD.IADD R14, R14, 0x1, -R61.reuse ;  /* 0x000000010e0ee824 */ /* 0x100fe200078e0a3d */
[C---:B------:R-:W-:Y:S01]  /*4e70*/  ISETP.GT.U32.AND P3, PT, R61.reuse, R15, PT ;  /* 0x0000000f3d00720c */ /* 0x040fe20003f64070 */
[--C-:B------:R-:W-:Y:S02]  /*4e80*/  @!P4 IMAD.IADD R60, R60, 0x1, -R61.reuse ;  /* 0x000000013c3cc824 */ /* 0x100fe400078e0a3d */
[----:B------:R-:W-:Y:S01]  /*4e90*/  @!P0 IMAD.IADD R18, R18, 0x1, -R61 ;  /* 0x0000000112128824 */ /* 0x000fe200078e0a3d */
[----:B------:R-:W-:-:S02]  /*4ea0*/  ISETP.GT.U32.AND P4, PT, R61, R14, PT ;  /* 0x0000000e3d00720c */ /* 0x000fc40003f84070 */
[----:B------:R-:W-:Y:S01]  /*4eb0*/  ISETP.GT.U32.AND P0, PT, R61, R12, PT ;  /* 0x0000000c3d00720c */ /* 0x000fe20003f04070 */
[--C-:B------:R-:W-:Y:S01]  /*4ec0*/  @!P1 IMAD.IADD R11, R11, 0x1, -R61.reuse ;  /* 0x000000010b0b9824 */ /* 0x100fe200078e0a3d */
[C---:B------:R-:W-:Y:S01]  /*4ed0*/  ISETP.GT.U32.AND P6, PT, R61.reuse, R20, PT ;  /* 0x000000143d00720c */ /* 0x040fe20003fc4070 */
[--C-:B------:R-:W-:Y:S01]  /*4ee0*/  @!P2 IMAD.IADD R10, R10, 0x1, -R61.reuse ;  /* 0x000000010a0aa824 */ /* 0x100fe200078e0a3d */
[----:B------:R-:W-:Y:S01]  /*4ef0*/  ISETP.GT.U32.AND P1, PT, R61, R17, PT ;  /* 0x000000113d00720c */ /* 0x000fe20003f24070 */
[--C-:B------:R-:W-:Y:S01]  /*4f00*/  @!P5 IMAD.IADD R13, R13, 0x1, -R61.reuse ;  /* 0x000000010d0dd824 */ /* 0x100fe200078e0a3d */
[----:B--2---:R-:W-:Y:S01]  /*4f10*/  ISETP.GE.AND P5, PT, R59, RZ, PT ;  /* 0x000000ff3b00720c */ /* 0x004fe20003fa6270 */
[--C-:B------:R-:W-:Y:S01]  /*4f20*/  @!P3 IMAD.IADD R15, R15, 0x1, -R61.reuse ;  /* 0x000000010f0fb824 */ /* 0x100fe200078e0a3d */
[----:B----4-:R-:W-:Y:S02]  /*4f30*/  ISETP.GE.AND P2, PT, R3, RZ, PT ;  /* 0x000000ff0300720c */ /* 0x010fe40003f46270 */
[----:B------:R-:W-:Y:S01]  /*4f40*/  ISETP.GT.U32.AND P3, PT, R61, R60, PT ;  /* 0x0000003c3d00720c */ /* 0x000fe20003f64070 */
[--C-:B------:R-:W-:Y:S01]  /*4f50*/  @!P4 IMAD.IADD R14, R14, 0x1, -R61.reuse ;  /* 0x000000010e0ec824 */ /* 0x100fe200078e0a3d */
[----:B-----5:R-:W-:Y:S01]  /*4f60*/  ISETP.GE.AND P4, PT, R58, RZ, PT ;  /* 0x000000ff3a00720c */ /* 0x020fe20003f86270 */
[----:B------:R-:W-:Y:S01]  /*4f70*/  @!P0 IMAD.IADD R12, R12, 0x1, -R61 ;  /* 0x000000010c0c8824 */ /* 0x000fe200078e0a3d */
[----:B------:R-:W-:-:S02]  /*4f80*/  ISETP.GE.AND P0, PT, R4, RZ, PT ;  /* 0x000000ff0400720c */ /* 0x000fc40003f06270 */
[----:B------:R-:W2:Y:S04]  /*4f90*/  LDL R4, [R1+0x4078] ;  /* 0x0040780001047983 */ /* 0x000ea80000100800 */
[----:B------:R-:W3:Y:S01]  /*4fa0*/  LDL.LU R58, [R1+0x1c] ;  /* 0x00001c00013a7983 */ /* 0x000ee20000300800 */
[--C-:B------:R-:W-:Y:S01]  /*4fb0*/  @!P6 IMAD.IADD R20, R20, 0x1, -R61.reuse ;  /* 0x000000011414e824 */ /* 0x100fe200078e0a3d */
[----:B------:R-:W-:Y:S01]  /*4fc0*/  ISETP.GT.U32.AND P6, PT, R61, R9, PT ;  /* 0x000000093d00720c */ /* 0x000fe20003fc4070 */
[----:B------:R-:W-:Y:S01]  /*4fd0*/  @!P1 IMAD.IADD R17, R17, 0x1, -R61 ;  /* 0x0000000111119824 */ /* 0x000fe200078e0a3d */
[----:B------:R-:W-:Y:S01]  /*4fe0*/  ISETP.GT.U32.AND P1, PT, R61, R11, PT ;  /* 0x0000000b3d00720c */ /* 0x000fe20003f24070 */
[----:B------:R-:W-:Y:S01]  /*4ff0*/  @!P5 IMAD.MOV R55, RZ, RZ, -R55 ;  /* 0x000000ffff37d224 */ /* 0x000fe200078e0a37 */
[----:B------:R-:W-:Y:S01]  /*5000*/  ISETP.GE.AND P5, PT, R8, RZ, PT ;  /* 0x000000ff0800720c */ /* 0x000fe20003fa6270 */
[----:B------:R-:W-:Y:S01]  /*5010*/  @!P2 IMAD.MOV R57, RZ, RZ, -R57 ;  /* 0x000000ffff39a224 */ /* 0x000fe200078e0a39 */
[----:B------:R-:W-:Y:S01]  /*5020*/  ISETP.GE.AND P2, PT, R7, RZ, PT ;  /* 0x000000ff0700720c */ /* 0x000fe20003f46270 */
[----:B------:R-:W-:Y:S01]  /*5030*/  @!P3 IMAD.IADD R60, R60, 0x1, -R61 ;  /* 0x000000013c3cb824 */ /* 0x000fe200078e0a3d */
[----:B------:R-:W-:Y:S01]  /*5040*/  ISETP.GE.AND P3, PT, R2, RZ, PT ;  /* 0x000000ff0200720c */ /* 0x000fe20003f66270 */
[----:B------:R-:W4:Y:S01]  /*5050*/  LDL R3, [R1+0x4070] ;  /* 0x0040700001037983 */ /* 0x000f220000100800 */
[----:B------:R-:W-:-:S03]  /*5060*/  @!P4 IMAD.MOV R54, RZ, RZ, -R54 ;  /* 0x000000ffff36c224 */ /* 0x000fc600078e0a36 */
[----:B------:R-:W5:Y:S04]  /*5070*/  LDL R8, [R1+0x4068] ;  /* 0x0040680001087983 */ /* 0x000f680000100800 */
[----:B------:R-:W2:Y:S01]  /*5080*/  LDL R7, [R1+0x4064] ;  /* 0x0040640001077983 */ /* 0x000ea20000100800 */
[----:B------:R-:W-:-:S03]  /*5090*/  ISETP.GE.AND P4, PT, R6, RZ, PT ;  /* 0x000000ff0600720c */ /* 0x000fc60003f86270 */
[----:B------:R-:W2:Y:S04]  /*50a0*/  LDL.LU R2, [R1+0x18] ;  /* 0x0000180001027983 */ /* 0x000ea80000300800 */
[----:B------:R-:W4:Y:S04]  /*50b0*/  LDL R6, [R1+0x4060] ;  /* 0x0040600001067983 */ /* 0x000f280000100800 */
[----:B------:R-:W4:Y:S01]  /*50c0*/  LDL.LU R59, [R1+0x14] ;  /* 0x00001400013b7983 */ /* 0x000f220000300800 */
[--C-:B------:R-:W-:Y:S02]  /*50d0*/  @!P1 IMAD.IADD R11, R11, 0x1, -R61.reuse ;  /* 0x000000010b0b9824 */ /* 0x100fe400078e0a3d */
[----:B------:R-:W-:-:S02]  /*50e0*/  @!P6 IMAD.IADD R9, R9, 0x1, -R61 ;  /* 0x000000010909e824 */ /* 0x000fc400078e0a3d */
[----:B------:R-:W5:Y:S01]  /*50f0*/  LDL.LU R61, [R1+0x10] ;  /* 0x00001000013d7983 */ /* 0x000f620000300800 */
[----:B------:R-:W-:Y:S01]  /*5100*/  ISETP.GE.AND P1, PT, R5, RZ, PT ;  /* 0x000000ff0500720c */ /* 0x000fe20003f26270 */
[----:B------:R-:W-:Y:S01]  /*5110*/  @!P3 IMAD.MOV R56, RZ, RZ, -R56 ;  /* 0x000000ffff38b224 */ /* 0x000fe200078e0a38 */
[----:B------:R-:W-:Y:S01]  /*5120*/  ISETP.NE.AND P3, PT, RZ, c[0x0][0x178], PT ;  /* 0x00005e00ff007a0c */ /* 0x000fe20003f65270 */
[----:B------:R-:W5:Y:S01]  /*5130*/  LDL R5, [R1+0x405c] ;  /* 0x00405c0001057983 */ /* 0x000f620000100800 */
[----:B---3--:R-:W-:Y:S01]  /*5140*/  @!P0 IMAD.MOV R58, RZ, RZ, -R58 ;  /* 0x000000ffff3a8224 */ /* 0x008fe200078e0a3a */
[----:B------:R-:W-:Y:S02]  /*5150*/  ISETP.GE.AND P0, PT, R0, RZ, PT ;  /* 0x000000ff0000720c */ /* 0x000fe40003f06270 */
[----:B------:R-:W-:-:S04]  /*5160*/  LOP3.LUT R0, RZ, c[0x0][0x178], RZ, 0x33, !PT ;  /* 0x00005e00ff007a12 */ /* 0x000fc800078e33ff */
[C---:B------:R-:W-:Y:S02]  /*5170*/  SEL R54, R0.reuse, R54, !P3 ;  /* 0x0000003600367207 */ /* 0x040fe40005800000 */
[C---:B------:R-:W-:Y:S02]  /*5180*/  SEL R55, R0.reuse, R55, !P3 ;  /* 0x0000003700377207 */ /* 0x040fe40005800000 */
[C---:B------:R-:W-:Y:S02]  /*5190*/  SEL R56, R0.reuse, R56, !P3 ;  /* 0x0000003800387207 */ /* 0x040fe40005800000 */
[C---:B------:R-:W-:Y:S02]  /*51a0*/  SEL R57, R0.reuse, R57, !P3 ;  /* 0x0000003900397207 */ /* 0x040fe40005800000 */
[----:B------:R-:W-:Y:S01]  /*51b0*/  SEL R58, R0, R58, !P3 ;  /* 0x0000003a003a7207 */ /* 0x000fe20005800000 */
[----:B--2---:R-:W-:Y:S01]  /*51c0*/  @!P1 IMAD.MOV R2, RZ, RZ, -R2 ;  /* 0x000000ffff029224 */ /* 0x004fe200078e0a02 */
[----:B------:R-:W-:-:S02]  /*51d0*/  ISETP.GE.AND P1, PT, R53, RZ, PT ;  /* 0x000000ff3500720c */ /* 0x000fc40003f26270 */
[----:B------:R-:W2:Y:S04]  /*51e0*/  LDL.LU R53, [R1+0x4210] ;  /* 0x0042100001357983 */ /* 0x000ea80000300800 */
[----:B------:R0:W-:Y:S01]  /*51f0*/  STL [R1+0x730], R54 ;  /* 0x0007303601007387 */ /* 0x0001e20000100800 */
[----:B----4-:R-:W-:Y:S01]  /*5200*/  @!P4 IMAD.MOV R59, RZ, RZ, -R59 ;  /* 0x000000ffff3bc224 */ /* 0x010fe200078e0a3b */
[C---:B------:R-:W-:Y:S02]  /*5210*/  SEL R2, R0.reuse, R2, !P3 ;  /* 0x0000000200027207 */ /* 0x040fe40005800000 */
[----:B0-----:R-:W3:Y:S04]  /*5220*/  LDL.LU R54, [R1+0x420c] ;  /* 0x00420c0001367983 */ /* 0x001ee80000300800 */
[----:B------:R0:W-:Y:S01]  /*5230*/  STL [R1+0x734], R55 ;  /* 0x0007343701007387 */ /* 0x0001e20000100800 */
[----:B------:R-:W-:Y:S01]  /*5240*/  SEL R59, R0, R59, !P3 ;  /* 0x0000003b003b7207 */ /* 0x000fe20005800000 */
[----:B-----5:R-:W-:-:S02]  /*5250*/  @!P5 IMAD.MOV R61, RZ, RZ, -R61 ;  /* 0x000000ffff3dd224 */ /* 0x020fc400078e0a3d */
[----:B0-----:R-:W4:Y:S04]  /*5260*/  LDL.LU R55, [R1+0x4208] ;  /* 0x0042080001377983 */ /* 0x001f280000300800 */
[----:B------:R0:W-:Y:S01]  /*5270*/  STL [R1+0x72c], R56 ;  /* 0x00072c3801007387 */ /* 0x0001e20000100800 */
[----:B------:R-:W-:-:S03]  /*5280*/  SEL R61, R0, R61, !P3 ;  /* 0x0000003d003d7207 */ /* 0x000fc60005800000 */
[----:B0-----:R-:W5:Y:S04]  /*5290*/  LDL.LU R56, [R1+0x4204] ;  /* 0x0042040001387983 */ /* 0x001f680000300800 */
[----:B------:R0:W-:Y:S04]  /*52a0*/  STL [R1+0x728], R57 ;  /* 0x0007283901007387 */ /* 0x0001e80000100800 */
[----:B0-----:R-:W2:Y:S04]  /*52b0*/  LDL.LU R57, [R1+0x4200] ;  /* 0x0042000001397983 */ /* 0x001ea80000300800 */
[----:B------:R0:W-:Y:S04]  /*52c0*/  STL [R1+0x724], R58 ;  /* 0x0007243a01007387 */ /* 0x0001e80000100800 */
[----:B0-----:R-:W2:Y:S04]  /*52d0*/  LDL.LU R58, [R1+0x41fc] ;  /* 0x0041fc00013a7983 */ /* 0x001ea80000300800 */
[----:B------:R0:W-:Y:S04]  /*52e0*/  STL [R1+0x720], R2 ;  /* 0x0007200201007387 */ /* 0x0001e80000100800 */
[----:B0-----:R-:W2:Y:S04]  /*52f0*/  LDL R2, [R1+0x4050] ;  /* 0x0040500001027983 */ /* 0x001ea80000100800 */
[----:B------:R0:W-:Y:S04]  /*5300*/  STL [R1+0x71c], R59 ;  /* 0x00071c3b01007387 */ /* 0x0001e80000100800 */
[----:B0-----:R-:W2:Y:S04]  /*5310*/  LDL.LU R59, [R1+0x41f8] ;  /* 0x0041f800013b7983 */ /* 0x001ea80000300800 */
[----:B------:R-:W2:Y:S04]  /*5320*/  LDL.LU R0, [R1+0x41f4] ;  /* 0x0041f40001007983 */ /* 0x000ea80000300800 */
[----:B------:R0:W-:Y:S04]  /*5330*/  STL [R1+0x718], R61 ;  /* 0x0007183d01007387 */ /* 0x0001e80000100800 */
[----:B0-----:R-:W3:Y:S01]  /*5340*/  LDL R61, [R1+0x406c] ;  /* 0x00406c00013d7983 */ /* 0x001ee20000100800 */
[----:B------:R-:W-:-:S02]  /*5350*/  ISETP.GE.AND P4, PT, R4, RZ, PT ;  /* 0x000000ff0400720c */ /* 0x000fc40003f86270 */
[----:B------:R-:W-:Y:S01]  /*5360*/  ISETP.GE.AND P3, PT, R3, RZ, PT ;  /* 0x000000ff0300720c */ /* 0x000fe20003f66270 */
[----:B--2---:R-:W-:Y:S02]  /*5370*/  IMAD.MOV.U32 R4, RZ, RZ, R0 ;  /* 0x000000ffff047224 */ /* 0x004fe400078e0000 */
[----:B------:R-:W2:Y:S02]  /*5380*/  LDL R0, [R1+0x404c] ;  /* 0x00404c0001007983 */ /* 0x000ea40000100800 */
[----:B------:R-:W-:Y:S02]  /*5390*/  @!P2 IMAD.MOV R4, RZ, RZ, -R4 ;  /* 0x000000ffff04a224 */ /* 0x000fe400078e0a04 */
[----:B------:R-:W2:Y:S01]  /*53a0*/  LDL.LU R3, [R1+0x41f0] ;  /* 0x0041f00001037983 */ /* 0x000ea20000300800 */
[----:B------:R-:W-:Y:S02]  /*53b0*/  ISETP.GE.AND P2, PT, R8, RZ, PT ;  /* 0x000000ff0800720c */ /* 0x000fe40003f46270 */
[----:B---3--:R-:W-:-:S02]  /*53c0*/  ISETP.GE.AND P5, PT, R61, RZ, PT ;  /* 0x000000ff3d00720c */ /* 0x008fc40003fa6270 */
[----:B------:R-:W3:Y:S04]  /*53d0*/  LDL.LU R61, [R1+0x8] ;  /* 0x00000800013d7983 */ /* 0x000ee80000300800 */
[----:B------:R0:W-:Y:S04]  /*53e0*/  STL [R1+0x28], R4 ;  /* 0x0000280401007387 */ /* 0x0001e80000100800 */
[----:B0-----:R-:W2:Y:S04]  /*53f0*/  LDL.LU R4, [R1+0x41ec] ;  /* 0x0041ec0001047983 */ /* 0x001ea80000300800 */
[----:B------:R-:W2:Y:S01]  /*5400*/  LDL.LU R8, [R1+0x4] ;  /* 0x0000040001087983 */ /* 0x000ea20000300800 */
[----:B---3--:R-:W-:Y:S01]  /*5410*/  @!P0 IMAD.MOV R61, RZ, RZ, -R61 ;  /* 0x000000ffff3d8224 */ /* 0x008fe200078e0a3d */
[----:B------:R-:W-:-:S04]  /*5420*/  ISETP.GE.AND P0, PT, R7, RZ, PT ;  /* 0x000000ff0700720c */ /* 0x000fc80003f06270 */
[----:B------:R0:W-:Y:S04]  /*5430*/  STL [R1+0x24], R61 ;  /* 0x0000243d01007387 */ /* 0x0001e80000100800 */
[----:B0-----:R-:W3:Y:S01]  /*5440*/  LDL R61, [R1+0x4044] ;  /* 0x00404400013d7983 */ /* 0x001ee20000100800 */
[----:B--2---:R-:W-:-:S03]  /*5450*/  @!P1 IMAD.MOV R8, RZ, RZ, -R8 ;  /* 0x000000ffff089224 */ /* 0x004fc600078e0a08 */
[----:B------:R-:W2:Y:S04]  /*5460*/  LDL.LU R7, [R1] ;  /* 0x0000000001077983 */ /* 0x000ea80000300800 */
[----:B------:R0:W-:Y:S04]  /*5470*/  STL [R1+0x20], R8 ;  /* 0x0000200801007387 */ /* 0x0001e80000100800 */
[----:B0-----:R-:W3:Y:S01]  /*5480*/  LDL.LU R8, [R1+0x41e8] ;  /* 0x0041e80001087983 */ /* 0x001ee20000300800 */
[----:B------:R-:W-:Y:S01]  /*5490*/  ISETP.GE.AND P1, PT, R6, RZ, PT ;  /* 0x000000ff0600720c */ /* 0x000fe20003f26270 */
[----:B--2---:R-:W-:-:S02]  /*54a0*/  @!P4 IMAD.MOV R7, RZ, RZ, -R7 ;  /* 0x000000ffff07c224 */ /* 0x004fc400078e0a07 */
[----:B---3--:R-:W-:Y:S02]  /*54b0*/  IMAD.MOV.U32 R6, RZ, RZ, R8 ;  /* 0x000000ffff067224 */ /* 0x008fe400078e0008 */
[----:B------:R-:W2:Y:S04]  /*54c0*/  LDL R8, [R1+0x4058] ;  /* 0x0040580001087983 */ /* 0x000ea80000100800 */
[----:B------:R0:W-:Y:S04]  /*54d0*/  STL [R1+0x1c], R7 ;  /* 0x00001c0701007387 */ /* 0x0001e80000100800 */
[----:B0-----:R-:W3:Y:S01]  /*54e0*/  LDL.LU R7, [R1+0x41e4] ;  /* 0x0041e40001077983 */ /* 0x001ee20000300800 */
[----:B------:R-:W-:Y:S01]  /*54f0*/  @!P3 IMAD.MOV R6, RZ, RZ, -R6 ;  /* 0x000000ffff06b224 */ /* 0x000fe200078e0a06 */
[----:B------:R-:W-:Y:S01]  /*5500*/  ISETP.GE.AND P4, PT, R5, RZ, PT ;  /* 0x000000ff0500720c */ /* 0x000fe20003f86270 */
[----:B---3--:R-:W-:-:S02]  /*5510*/  IMAD.MOV.U32 R5, RZ, RZ, R7 ;  /* 0x000000ffff057224 */ /* 0x008fc400078e0007 */
[----:B------:R-:W3:Y:S04]  /*5520*/  LDL R7, [R1+0x4048] ;  /* 0x0040480001077983 */ /* 0x000ee80000100800 */
[----:B------:R0:W-:Y:S04]  /*5530*/  STL [R1+0x18], R6 ;  /* 0x0000180601007387 */ /* 0x0001e80000100800 */
[----:B0-----:R-:W3:Y:S01]  /*5540*/  LDL.LU R6, [R1+0x41e0] ;  /* 0x0041e00001067983 */ /* 0x001ee20000300800 */
[----:B------:R-:W-:Y:S01]  /*5550*/  @!P5 IMAD.MOV R5, RZ, RZ, -R5 ;  /* 0x000000ffff05d224 */ /* 0x000fe200078e0a05 */
[----:B--2---:R-:W-:Y:S01]  /*5560*/  ISETP.GE.AND P3, PT, R8, RZ, PT ;  /* 0x000000ff0800720c */ /* 0x004fe20003f66270 */
[----:B---3--:R-:W-:-:S02]  /*5570*/  IMAD.MOV.U32 R8, RZ, RZ, R6 ;  /* 0x000000ffff087224 */ /* 0x008fc400078e0006 */
[----:B------:R-:W2:Y:S04]  /*5580*/  LDL R6, [R1+0x4054] ;  /* 0x0040540001067983 */ /* 0x000ea80000100800 */
[----:B------:R0:W-:Y:S04]  /*5590*/  STL [R1+0x14], R5 ;  /* 0x0000140501007387 */ /* 0x0001e80000100800 */
[----:B0-----:R-:W3:Y:S01]  /*55a0*/  LDL.LU R5, [R1+0x41dc] ;  /* 0x0041dc0001057983 */ /* 0x001ee20000300800 */
[----:B------:R-:W-:Y:S01]  /*55b0*/  @!P2 IMAD.MOV R8, RZ, RZ, -R8 ;  /* 0x000000ffff08a224 */ /* 0x000fe200078e0a08 */
[----:B------:R-:W-:Y:S01]  /*55c0*/  ISETP.GE.AND P2, PT, R2, RZ, PT ;  /* 0x000000ff0200720c */ /* 0x000fe20003f46270 */
[----:B------:R-:W-:-:S04]  /*55d0*/  IMAD.MOV.U32 R2, RZ, RZ, R4 ;  /* 0x000000ffff027224 */ /* 0x000fc800078e0004 */
[----:B------:R-:W-:Y:S01]  /*55e0*/  @!P1 IMAD.MOV R2, RZ, RZ, -R2 ;  /* 0x000000ffff029224 */ /* 0x000fe200078e0a02 */
[----:B--2---:R-:W-:Y:S01]  /*55f0*/  ISETP.GE.AND P5, PT, R6, RZ, PT ;  /* 0x000000ff0600720c */ /* 0x004fe20003fa6270 */
[----:B---3--:R-:W-:Y:S02]  /*5600*/  IMAD.MOV.U32 R6, RZ, RZ, R5 ;  /* 0x000000ffff067224 */ /* 0x008fe400078e0005 */
[----:B------:R-:W2:Y:S02]  /*5610*/  LDL R5, [R1+0x4040] ;  /* 0x0040400001057983 */ /* 0x000ea40000100800 */
[----:B------:R-:W-:Y:S01]  /*5620*/  @!P0 IMAD.MOV R6, RZ, RZ, -R6 ;  /* 0x000000ffff068224 */ /* 0x000fe200078e0a06 */
[----:B------:R-:W-:Y:S01]  /*5630*/  ISETP.GE.AND P0, PT, R0, RZ, PT ;  /* 0x000000ff0000720c */ /* 0x000fe20003f06270 */
[----:B------:R0:W-:Y:S01]  /*5640*/  STL [R1+0x10], R8 ;  /* 0x0000100801007387 */ /* 0x0001e20000100800 */
[----:B------:R-:W-:-:S03]  /*5650*/  IMAD.MOV.U32 R0, RZ, RZ, R3 ;  /* 0x000000ffff007224 */ /* 0x000fc600078e0003 */
[----:B------:R-:W3:Y:S04]  /*5660*/  LDL R4, [R1+0x4038] ;  /* 0x0040380001047983 */ /* 0x000ee80000100800 */
[----:B0-----:R-:W2:Y:S04]  /*5670*/  LDL R8, [R1+0x4034] ;  /* 0x0040340001087983 */ /* 0x001ea80000100800 */
[----:B------:R0:W-:Y:S04]  /*5680*/  STL [R1+0xc], R6 ;  /* 0x00000c0601007387 */ /* 0x0001e80000100800 */
[----:B------:R-:W2:Y:S04]  /*5690*/  LDL R3, [R1+0x403c] ;  /* 0x00403c0001037983 */ /* 0x000ea80000100800 */
[----:B0-----:R-:W2:Y:S04]  /*56a0*/  LDL R6, [R1+0x4030] ;  /* 0x0040300001067983 */ /* 0x001ea80000100800 */
[----:B------:R0:W-:Y:S04]  /*56b0*/  STL [R1+0x8], R2 ;  /* 0x0000080201007387 */ /* 0x0001e80000100800 */
[----:B0-----:R-:W2:Y:S01]  /*56c0*/  LDL.LU R2, [R1+0x41d8] ;  /* 0x0041d80001027983 */ /* 0x001ea20000300800 */
[----:B------:R-:W-:Y:S01]  /*56d0*/  @!P4 IMAD.MOV R0, RZ, RZ, -R0 ;  /* 0x000000ffff00c224 */ /* 0x000fe200078e0a00 */
[----:B------:R-:W-:Y:S01]  /*56e0*/  ISETP.GE.AND P4, PT, R61, RZ, PT ;  /* 0x000000ff3d00720c */ /* 0x000fe20003f86270 */
[----:B------:R-:W-:Y:S01]  /*56f0*/  IMAD.MOV.U32 R61, RZ, RZ, R59 ;  /* 0x000000ffff3d7224 */ /* 0x000fe200078e003b */
[----:B------:R-:W-:-:S02]  /*5700*/  ISETP.GE.AND P1, PT, R7, RZ, PT ;  /* 0x000000ff0700720c */ /* 0x000fc40003f26270 */
[----:B------:R-:W3:Y:S01]  /*5710*/  LDL R7, [R1+0x402c] ;  /* 0x00402c0001077983 */ /* 0x000ee20000100800 */
[----:B------:R-:W-:-:S03]  /*5720*/  @!P5 IMAD.MOV R61, RZ, RZ, -R61 ;  /* 0x000000ffff3dd224 */ /* 0x000fc600078e0a3d */
[----:B------:R0:W-:Y:S04]  /*5730*/  STL [R1+0x4], R0 ;  /* 0x0000040001007387 */ /* 0x0001e80000100800 */
[----:B0-----:R-:W3:Y:S01]  /*5740*/  LDL.LU R0, [R1+0x41d4] ;  /* 0x0041d40001007983 */ /* 0x001ee20000300800 */
[----:B--2---:R-:W-:Y:S01]  /*5750*/  @!P3 IMAD.MOV R2, RZ, RZ, -R2 ;  /* 0x000000ffff02b224 */ /* 0x004fe200078e0a02 */
[----:B------:R-:W-:-:S04]  /*5760*/  ISETP.GE.AND P3, PT, R5, RZ, PT ;  /* 0x000000ff0500720c */ /* 0x000fc80003f66270 */
[----:B------:R0:W-:Y:S04]  /*5770*/  STL [R1], R2 ;  /* 0x0000000201007387 */ /* 0x0001e80000100800 */
[----:B------:R-:W2:Y:S04]  /*5780*/  LDL R5, [R1+0x4020] ;  /* 0x0040200001057983 */ /* 0x000ea80000100800 */
[----:B0-----:R-:W2:Y:S04]  /*5790*/  LDL R2, [R1+0x4024] ;  /* 0x0040240001027983 */ /* 0x001ea80000100800 */
[----:B------:R0:W-:Y:S04]  /*57a0*/  STL [R1+0x41c8], R61 ;  /* 0x0041c83d01007387 */ /* 0x0001e80000100800 */
[----:B0-----:R-:W2:Y:S01]  /*57b0*/  LDL R61, [R1+0x4028] ;  /* 0x00402800013d7983 */ /* 0x001ea20000100800 */
[----:B------:R-:W-:-:S02]  /*57c0*/  IMAD.MOV.U32 R59, RZ, RZ, R58 ;  /* 0x000000ffff3b7224 */ /* 0x000fc400078e003a */
[----:B------:R-:W-:Y:S02]  /*57d0*/  IMAD.MOV.U32 R58, RZ, RZ, R57 ;  /* 0x000000ffff3a7224 */ /* 0x000fe400078e0039 */
[----:B------:R-:W-:Y:S01]  /*57e0*/  @!P2 IMAD.MOV R59, RZ, RZ, -R59 ;  /* 0x000000ffff3ba224 */ /* 0x000fe200078e0a3b */
[----:B------:R-:W-:Y:S01]  /*57f0*/  ISETP.GE.AND P5, PT, R3, RZ, PT ;  /* 0x000000ff0300720c */ /* 0x000fe20003fa6270 */
[----:B------:R-:W-:Y:S01]  /*5800*/  @!P0 IMAD.MOV R58, RZ, RZ, -R58 ;  /* 0x000000ffff3a8224 */ /* 0x000fe200078e0a3a */
[----:B------:R-:W2:Y:S01]  /*5810*/  LDL R3, [R1+0x401c] ;  /* 0x00401c0001037983 */ /* 0x000ea20000100800 */
[----:B---3--:R-:W-:-:S03]  /*5820*/  ISETP.GE.AND P2, PT, R4, RZ, PT ;  /* 0x000000ff0400720c */ /* 0x008fc60003f46270 */
[----:B------:R-:W-:Y:S01]  /*5830*/  STL [R1+0x41cc], R59 ;  /* 0x0041cc3b01007387 */ /* 0x000fe20000100800 */
[----:B-----5:R-:W-:-:S03]  /*5840*/  @!P1 IMAD.MOV R56, RZ, RZ, -R56 ;  /* 0x000000ffff389224 */ /* 0x020fc600078e0a38 */
[----:B------:R-:W3:Y:S01]  /*5850*/  LDL R4, [R1+0x4018] ;  /* 0x0040180001047983 */ /* 0x000ee20000100800 */
[----:B------:R-:W-:-:S03]  /*5860*/  ISETP.GE.AND P1, PT, R6, RZ, PT ;  /* 0x000000ff0600720c */ /* 0x000fc60003f26270 */
[----:B------:R0:W-:Y:S01]  /*5870*/  STL [R1+0x41d0], R58 ;  /* 0x0041d03a01007387 */ /* 0x0001e20000100800 */
[----:B------:R-:W-:-:S03]  /*5880*/  ISETP.GE.AND P0, PT, R8, RZ, PT ;  /* 0x000000ff0800720c */ /* 0x000fc60003f06270 */
[----:B------:R-:W5:Y:S04]  /*5890*/  LDL R6, [R1+0x4014] ;  /* 0x0040140001067983 */ /* 0x000f680000100800 */
[----:B------:R-:W5:Y:S01]  /*58a0*/  LDL R8, [R1+0x4010] ;  /* 0x0040100001087983 */ /* 0x000f620000100800 */
[----:B----4-:R-:W-:Y:S01]  /*58b0*/  @!P4 IMAD.MOV R55, RZ, RZ, -R55 ;  /* 0x000000ffff37c224 */ /* 0x010fe200078e0a37 */
[----:B------:R-:W-:Y:S02]  /*58c0*/  ISETP.GE.AND P4, PT, R7, RZ, PT ;  /* 0x000000ff0700720c */ /* 0x000fe40003f86270 */
[----:B------:R-:W4:Y:S01]  /*58d0*/  LDL R7, [R1+0x400c] ;  /* 0x00400c0001077983 */ /* 0x000f220000100800 */
[----:B------:R-:W-:Y:S02]  /*58e0*/  @!P3 IMAD.MOV R54, RZ, RZ, -R54 ;  /* 0x000000ffff36b224 */ /* 0x000fe400078e0a36 */
[----:B------:R-:W-:Y:S01]  /*58f0*/  @!P2 IMAD.MOV R52, RZ, RZ, -R52 ;  /* 0x000000ffff34a224 */ /* 0x000fe200078e0a34 */
[----:B0-----:R-:W4:Y:S01]  /*5900*/  LDL R58, [R1+0x3fa8] ;  /* 0x003fa800013a7983 */ /* 0x001f220000100800 */
[----:B------:R-:W-:-:S02]  /*5910*/  @!P5 IMAD.MOV R53, RZ, RZ, -R53 ;  /* 0x000000ffff35d224 */ /* 0x000fc400078e0a35 */
[----:B------:R-:W-:Y:S01]  /*5920*/  @!P1 IMAD.MOV R50, RZ, RZ, -R50 ;  /* 0x000000ffff329224 */ /* 0x000fe200078e0a32 */
[----:B------:R-:W4:Y:S01]  /*5930*/  LDL R59, [R1+0x3fa4] ;  /* 0x003fa400013b7983 */ /* 0x000f220000100800 */
[----:B--2---:R-:W-:-:S03]  /*5940*/  ISETP.GE.AND P3, PT, R61, RZ, PT ;  /* 0x000000ff3d00720c */ /* 0x004fc60003f66270 */
[----:B------:R-:W2:Y:S01]  /*5950*/  LDL R61, [R1+0x4008] ;  /* 0x00400800013d7983 */ /* 0x000ea20000100800 */
[----:B------:R-:W-:-:S03]  /*5960*/  ISETP.GE.AND P2, PT, R5, RZ, PT ;  /* 0x000000ff0500720c */ /* 0x000fc60003f46270 */
[----:B------:R-:W2:Y:S01]  /*5970*/  LDL R5, [R1+0x4000] ;  /* 0x0040000001057983 */ /* 0x000ea20000100800 */
[----:B------:R-:W-:Y:S01]  /*5980*/  ISETP.GE.AND P5, PT, R2, RZ, PT ;  /* 0x000000ff0200720c */ /* 0x000fe20003fa6270 */
[----:B------:R-:W-:Y:S01]  /*5990*/  @!P0 IMAD.MOV R51, RZ, RZ, -R51 ;  /* 0x000000ffff338224 */ /* 0x000fe200078e0a33 */
[----:B------:R-:W-:Y:S01]  /*59a0*/  ISETP.GE.AND P0, PT, R3, RZ, PT ;  /* 0x000000ff0300720c */ /* 0x000fe20003f06270 */
[----:B------:R-:W2:Y:S04]  /*59b0*/  LDL R2, [R1+0x4004] ;  /* 0x0040040001027983 */ /* 0x000ea80000100800 */
[----:B------:R-:W2:Y:S01]  /*59c0*/  LDL R3, [R1+0x3ffc] ;  /* 0x003ffc0001037983 */ /* 0x000ea20000100800 */
[----:B---3--:R-:W-:-:S03]  /*59d0*/  ISETP.GE.AND P1, PT, R4, RZ, PT ;  /* 0x000000ff0400720c */ /* 0x008fc60003f26270 */
[----:B------:R-:W3:Y:S01]  /*59e0*/  LDL R4, [R1+0x3ff8] ;  /* 0x003ff80001047983 */ /* 0x000ee20000100800 */
[----:B------:R-:W-:Y:S02]  /*59f0*/  @!P3 IMAD.MOV R48, RZ, RZ, -R48 ;  /* 0x000000ffff30b224 */ /* 0x000fe400078e0a30 */
[----:B------:R-:W-:Y:S01]  /*5a00*/  @!P4 IMAD.MOV R49, RZ, RZ, -R49 ;  /* 0x000000ffff31c224 */ /* 0x000fe200078e0a31 */
[----:B-----5:R-:W-:Y:S02]  /*5a10*/  ISETP.GE.AND P3, PT, R6, RZ, PT ;  /* 0x000000ff0600720c */ /* 0x020fe40003f66270 */
[----:B------:R-:W5:Y:S01]  /*5a20*/  LDL R6, [R1+0x3ff0] ;  /* 0x003ff00001067983 */ /* 0x000f620000100800 */
[----:B------:R-:W-:-:S03]  /*5a30*/  ISETP.GE.AND P4, PT, R8, RZ, PT ;  /* 0x000000ff0800720c */ /* 0x000fc60003f86270 */
[----:B------:R-:W5:Y:S01]  /*5a40*/  LDL R8, [R1+0x3ff4] ;  /* 0x003ff40001087983 */ /* 0x000f620000100800 */
[----:B------:R-:W-:Y:S01]  /*5a50*/  @!P5 IMAD.MOV R47, RZ, RZ, -R47 ;  /* 0x000000ffff2fd224 */ /* 0x000fe200078e0a2f */
[----:B----4-:R-:W-:Y:S02]  /*5a60*/  ISETP.GE.AND P5, PT, R7, RZ, PT ;  /* 0x000000ff0700720c */ /* 0x010fe40003fa6270 */
[----:B------:R-:W4:Y:S01]  /*5a70*/  LDL R7, [R1+0x3fec] ;  /* 0x003fec0001077983 */ /* 0x000f220000100800 */
[----:B------:R-:W-:Y:S02]  /*5a80*/  @!P2 IMAD.MOV R46, RZ, RZ, -R46 ;  /* 0x000000ffff2ea224 */ /* 0x000fe400078e0a2e */
[----:B------:R-:W-:Y:S01]  /*5a90*/  @!P1 IMAD.MOV R44, RZ, RZ, -R44 ;  /* 0x000000ffff2c9224 */ /* 0x000fe200078e0a2c */
[----:B--2---:R-:W-:Y:S02]  /*5aa0*/  ISETP.GE.AND P2, PT, R61, RZ, PT ;  /* 0x000000ff3d00720c */ /* 0x004fe40003f46270 */
[----:B------:R-:W2:Y:S01]  /*5ab0*/  LDL R61, [R1+0x3fe8] ;  /* 0x003fe800013d7983 */ /* 0x000ea20000100800 */
[----:B------:R-:W-:-:S03]  /*5ac0*/  ISETP.GE.AND P1, PT, R5, RZ, PT ;  /* 0x000000ff0500720c */ /* 0x000fc60003f26270 */
[----:B------:R-:W2:Y:S01]  /*5ad0*/  LDL R5, [R1+0x3fe0] ;  /* 0x003fe00001057983 */ /* 0x000ea20000100800 */
[----:B------:R-:W-:Y:S01]  /*5ae0*/  @!P0 IMAD.MOV R45, RZ, RZ, -R45 ;  /* 0x000000ffff2d8224 */ /* 0x000fe200078e0a2d */
[----:B------:R-:W-:Y:S01]  /*5af0*/  ISETP.GE.AND P0, PT, R2, RZ, PT ;  /* 0x000000ff0200720c */ /* 0x000fe20003f06270 */
[----:B------:R-:W-:Y:S01]  /*5b00*/  @!P4 IMAD.MOV R43, RZ, RZ, -R43 ;  /* 0x000000ffff2bc224 */ /* 0x000fe200078e0a2b */
[----:B------:R-:W2:Y:S01]  /*5b10*/  LDL R2, [R1+0x3fe4] ;  /* 0x003fe40001027983 */ /* 0x000ea20000100800 */
[----:B------:R-:W-:Y:S01]  /*5b20*/  @!P3 IMAD.MOV R42, RZ, RZ, -R42 ;  /* 0x000000ffff2ab224 */ /* 0x000fe200078e0a2a */
[----:B------:R-:W-:Y:S02]  /*5b30*/  ISETP.GE.AND P4, PT, R3, RZ, PT ;  /* 0x000000ff0300720c */ /* 0x000fe40003f86270 */
        /* <DEDUP_REMOVED lines=31> */
[----:B------:R-:W-:Y:S01]  /*5d30*/  ISETP.GE.AND P0, PT, R8, RZ, PT ;  /* 0x000000ff0800720c */ /* 0x000fe20003f06270 */
[----:B------:R-:W-:Y:S02]  /*5d40*/  IMAD.MOV.U32 R8, RZ, RZ, R31 ;  /* 0x000000ffff087224 */ /* 0x000fe400078e001f */
[----:B------:R-:W-:Y:S01]  /*5d50*/  IMAD.MOV.U32 R57, RZ, RZ, R30 ;  /* 0x000000ffff397224 */ /* 0x000fe200078e001e */
[----:B------:R-:W5:Y:S01]  /*5d60*/  LDL R31, [R1+0x3fb4] ;  /* 0x003fb400011f7983 */ /* 0x000f620000100800 */
[----:B------:R-:W-:Y:S01]  /*5d70*/  @!P4 IMAD.MOV R8, RZ, RZ, -R8 ;  /* 0x000000ffff08c224 */ /* 0x000fe200078e0a08 */
[----:B----4-:R-:W-:-:S02]  /*5d80*/  ISETP.GE.AND P4, PT, R7, RZ, PT ;  /* 0x000000ff0700720c */ /* 0x010fc40003f86270 */
        /* <DEDUP_REMOVED lines=16> */
[----:B------:R-:W-:Y:S01]  /*5e90*/  @!P3 IMAD.MOV R24, RZ, RZ, -R24 ;  /* 0x000000ffff18b224 */ /* 0x000fe200078e0a18 */
[----:B-----5:R-:W-:Y:S02]  /*5ea0*/  ISETP.GE.AND P3, PT, R6, RZ, PT ;  /* 0x000000ff0600720c */ /* 0x020fe40003f66270 */
[----:B------:R-:W5:Y:S01]  /*5eb0*/  LDL R6, [R1+0x3f94] ;  /* 0x003f940001067983 */ /* 0x000f620000100800 */
[----:B------:R-:W-:-:S05]  /*5ec0*/  @!P5 IMAD.MOV R23, RZ, RZ, -R23 ;  /* 0x000000ffff17d224 */ /* 0x000fca00078e0a17 */
[----:B------:R-:W-:Y:S01]  /*5ed0*/  @!P1 IMAD.MOV R20, RZ, RZ, -R20 ;  /* 0x000000ffff149224 */ /* 0x000fe200078e0a14 */
[----:B----4-:R-:W-:Y:S02]  /*5ee0*/  ISETP.GE.AND P5, PT, R7, RZ, PT ;  /* 0x000000ff0700720c */ /* 0x010fe40003fa6270 */
[----:B------:R-:W4:Y:S01]  /*5ef0*/  LDL R7, [R1+0x3f98] ;  /* 0x003f980001077983 */ /* 0x000f220000100800 */
[----:B------:R-:W-:Y:S01]  /*5f00*/  @!P4 IMAD.MOV R25, RZ, RZ, -R25 ;  /* 0x000000ffff19c224 */ /* 0x000fe200078e0a19 */
[----:B------:R-:W-:Y:S02]  /*5f10*/  ISETP.GE.AND P4, PT, R31, RZ, PT ;  /* 0x000000ff1f00720c */ /* 0x000fe40003f86270 */
[----:B--2---:R-:W-:Y:S02]  /*5f20*/  ISETP.GE.AND P1, PT, R61, RZ, PT ;  /* 0x000000ff3d00720c */ /* 0x004fe40003f26270 */
[----:B------:R-:W2:Y:S09]  /*5f30*/  LDL R61, [R1+0x1798] ;  /* 0x00179800013d7983 */ /* 0x000eb20000100800 */
[----:B------:R-:W-:Y:S01]  /*5f40*/  @!P4 IMAD.MOV R19, RZ, RZ, -R19 ;  /* 0x000000ffff13c224 */ /* 0x000fe200078e0a13 */
[----:B------:R-:W-:-:S02]  /*5f50*/  ISETP.GE.AND P4, PT, R5, RZ, PT ;  /* 0x000000ff0500720c */ /* 0x000fc40003f86270 */
[----:B------:R-:W0:Y:S01]  /*5f60*/  S2R R5, SR_TID.X ;  /* 0x0000000000057919 */ /* 0x000e220000002100 */
[----:B------:R-:W-:Y:S01]  /*5f70*/  @!P2 IMAD.MOV R22, RZ, RZ, -R22 ;  /* 0x000000ffff16a224 */ /* 0x000fe200078e0a16 */
[----:B------:R-:W-:Y:S01]  /*5f80*/  ISETP.GE.AND P2, PT, R58, RZ, PT ;  /* 0x000000ff3a00720c */ /* 0x000fe20003f46270 */
[----:B------:R-:W-:Y:S01]  /*5f90*/  @!P0 IMAD.MOV R21, RZ, RZ, -R21 ;  /* 0x000000ffff158224 */ /* 0x000fe200078e0a15 */
[----:B------:R-:W-:Y:S01]  /*5fa0*/  ISETP.GE.AND P0, PT, R59, RZ, PT ;  /* 0x000000ff3b00720c */ /* 0x000fe20003f06270 */
[----:B------:R-:W-:Y:S01]  /*5fb0*/  @!P5 IMAD.MOV R17, RZ, RZ, -R17 ;  /* 0x000000ffff11d224 */ /* 0x000fe200078e0a11 */
[----:B------:R-:W-:Y:S01]  /*5fc0*/  ISETP.GE.AND P5, PT, R3, RZ, PT ;  /* 0x000000ff0300720c */ /* 0x000fe20003fa6270 */
[----:B------:R-:W-:Y:S01]  /*5fd0*/  @!P3 IMAD.MOV R18, RZ, RZ, -R18 ;  /* 0x000000ffff12b224 */ /* 0x000fe200078e0a12 */
[----:B------:R-:W-:-:S07]  /*5fe0*/  ISETP.GE.AND P3, PT, R2, RZ, PT ;  /* 0x000000ff0200720c */ /* 0x000fce0003f66270 */
[----:B------:R-:W-:Y:S01]  /*5ff0*/  @!P2 IMAD.MOV R16, RZ, RZ, -R16 ;  /* 0x000000ffff10a224 */ /* 0x000fe200078e0a10 */
[----:B---3--:R-:W-:Y:S01]  /*6000*/  ISETP.GE.AND P2, PT, R4, RZ, PT ;  /* 0x000000ff0400720c */ /* 0x008fe20003f46270 */
[----:B------:R-:W-:Y:S01]  /*6010*/  IMAD.MOV.U32 R4, RZ, RZ, c[0x0][0x18c] ;  /* 0x00006300ff047624 */ /* 0x000fe200078e00ff */
[----:B0-----:R-:W-:Y:S01]  /*6020*/  LOP3.LUT R5, R5, 0x1f, RZ, 0xc0, !PT ;  /* 0x0000001f05057812 */ /* 0x001fe200078ec0ff */
[----:B------:R-:W-:-:S04]  /*6030*/  @!P0 IMAD.MOV R15, RZ, RZ, -R15 ;  /* 0x000000ffff0f8224 */ /* 0x000fc800078e0a0f */
[----:B------:R-:W-:Y:S01]  /*6040*/  IMAD R3, R5, c[0x0][0x18c], RZ ;  /* 0x0000630005037a24 */ /* 0x000fe200078e02ff */
[----:B-----5:R-:W-:-:S03]  /*6050*/  ISETP.GE.AND P0, PT, R6, RZ, PT ;  /* 0x000000ff0600720c */ /* 0x020fc60003f06270 */
[C---:B------:R-:W-:Y:S01]  /*6060*/  IMAD R6, R4.reuse, 0x20, R3 ;  /* 0x0000002004067824 */ /* 0x040fe200078e0203 */
[C---:B------:R-:W-:Y:S01]  /*6070*/  LEA R2, P6, R3.reuse, c[0x0][0x168], 0x1 ;  /* 0x00005a0003027a11 */ /* 0x040fe200078c08ff */
[----:B------:R-:W-:Y:S02]  /*6080*/  @!P1 IMAD.MOV R14, RZ, RZ, -R14 ;  /* 0x000000ffff0e9224 */ /* 0x000fe400078e0a0e */
[----:B------:R-:W-:Y:S01]  /*6090*/  IMAD R5, R4, 0x20, R6 ;  /* 0x0000002004057824 */ /* 0x000fe200078e0206 */
[----:B------:R-:W-:Y:S01]  /*60a0*/  LEA.HI.X.SX32 R3, R3, c[0x0][0x16c], 0x1, P6 ;  /* 0x00005b0003037a11 */ /* 0x000fe200030f0eff */
[----:B------:R-:W-:Y:S01]  /*60b0*/  @!P4 IMAD.MOV R13, RZ, RZ, -R13 ;  /* 0x000000ffff0dc224 */ /* 0x000fe200078e0a0d */
[----:B----4-:R-:W-:Y:S01]  /*60c0*/  ISETP.GE.AND P1, PT, R7, RZ, PT ;  /* 0x000000ff0700720c */ /* 0x010fe20003f26270 */
[----:B------:R-:W-:Y:S01]  /*60d0*/  STL [R1+0x414c], R2 ;  /* 0x00414c0201007387 */ /* 0x000fe20000100800 */
[----:B------:R-:W-:Y:S01]  /*60e0*/  LEA R30, P4, R6, c[0x0][0x168], 0x1 ;  /* 0x00005a00061e7a11 */ /* 0x000fe200078808ff */
[----:B------:R-:W-:Y:S01]  /*60f0*/  IMAD R7, R4, 0x20, R5 ;  /* 0x0000002004077824 */ /* 0x000fe200078e0205 */
[----:B------:R-:W-:Y:S01]  /*6100*/  LEA R4, P6, R5, c[0x0][0x168], 0x1 ;  /* 0x00005a0005047a11 */ /* 0x000fe200078c08ff */
[----:B------:R0:W-:Y:S01]  /*6110*/  STL [R1+0x4148], R3 ;  /* 0x0041480301007387 */ /* 0x0001e20000100800 */
[----:B------:R-:W-:Y:S01]  /*6120*/  @!P3 IMAD.MOV R12, RZ, RZ, -R12 ;  /* 0x000000ffff0cb224 */ /* 0x000fe200078e0a0c */
[----:B------:R-:W-:-:S02]  /*6130*/  LEA.HI.X.SX32 R31, R6, c[0x0][0x16c], 0x1, P4 ;  /* 0x00005b00061f7a11 */ /* 0x000fc400020f0eff */
[----:B------:R-:W3:Y:S01]  /*6140*/  LDL.LU R58, [R1+0x28] ;  /* 0x00002800013a7983 */ /* 0x000ee20000300800 */
[----:B------:R-:W-:-:S03]  /*6150*/  LEA.HI.X.SX32 R5, R5, c[0x0][0x16c], 0x1, P6 ;  /* 0x00005b0005057a11 */ /* 0x000fc600030f0eff */
[----:B------:R-:W4:Y:S01]  /*6160*/  LDL.LU R59, [R1+0x24] ;  /* 0x00002400013b7983 */ /* 0x000f220000300800 */
[----:B------:R-:W-:Y:S02]  /*6170*/  LEA R6, P4, R7, c[0x0][0x168], 0x1 ;  /* 0x00005a0007067a11 */ /* 0x000fe400078808ff */
[----:B--2---:R-:W-:Y:S02]  /*6180*/  ISETP.GE.AND P3, PT, R61, RZ, PT ;  /* 0x000000ff3d00720c */ /* 0x004fe40003f66270 */
[----:B------:R-:W2:Y:S04]  /*6190*/  LDL.LU R61, [R1+0x20] ;  /* 0x00002000013d7983 */ /* 0x000ea80000300800 */
[----:B0-----:R-:W5:Y:S04]  /*61a0*/  LDL.LU R3, [R1+0x4] ;  /* 0x0000040001037983 */ /* 0x001f680000300800 */
[----:B------:R-:W5:Y:S04]  /*61b0*/  LDL.LU R2, [R1] ;  /* 0x0000000001027983 */ /* 0x000f680000300800 */
[----:B------:R-:W-:Y:S04]  /*61c0*/  STL [R1+0x4164], R30 ;  /* 0x0041641e01007387 */ /* 0x000fe80000100800 */
[----:B------:R0:W-:Y:S04]  /*61d0*/  STL [R1+0x4160], R31 ;  /* 0x0041601f01007387 */ /* 0x0001e80000100800 */
[----:B0-----:R-:W5:Y:S04]  /*61e0*/  LDL.LU R31, [R1+0x14] ;  /* 0x00001400011f7983 */ /* 0x001f680000300800 */
[----:B------:R0:W-:Y:S04]  /*61f0*/  STL.64 [R1+0x4188], R4 ;  /* 0x0041880401007387 */ /* 0x0001e80000100a00 */
[----:B0-----:R-:W5:Y:S04]  /*6200*/  LDL.LU R5, [R1+0xc] ;  /* 0x00000c0001057983 */ /* 0x001f680000300800 */
[----:B------:R-:W5:Y:S04]  /*6210*/  LDL.LU R4, [R1+0x8] ;  /* 0x0000080001047983 */ /* 0x000f680000300800 */
[----:B------:R0:W-:Y:S04]  /*6220*/  STL [R1+0x41b4], R6 ;  /* 0x0041b40601007387 */ /* 0x0001e80000100800 */
[----:B0-----:R-:W5:Y:S01]  /*6230*/  LDL.LU R6, [R1+0x1c] ;  /* 0x00001c0001067983 */ /* 0x001f620000300800 */
[----:B------:R-:W-:-:S02]  /*6240*/  ISETP.NE.AND P6, PT, RZ, c[0x0][0x17c], PT ;  /* 0x00005f00ff007a0c */ /* 0x000fc40003fc5270 */
[----:B------:R-:W-:Y:S02]  /*6250*/  LOP3.LUT R30, RZ, c[0x0][0x17c], RZ, 0x33, !PT ;  /* 0x00005f00ff1e7a12 */ /* 0x000fe400078e33ff */
[----:B------:R-:W-:Y:S02]  /*6260*/  LEA.HI.X.SX32 R7, R7, c[0x0][0x16c], 0x1, P4 ;  /* 0x00005b0007077a11 */ /* 0x000fe400020f0eff */
[C---:B---3--:R-:W-:Y:S02]  /*6270*/  SEL R58, R30.reuse, R58, !P6 ;  /* 0x0000003a1e3a7207 */ /* 0x048fe40007000000 */
[C---:B----4-:R-:W-:Y:S01]  /*6280*/  SEL R59, R30.reuse, R59, !P6 ;  /* 0x0000003b1e3b7207 */ /* 0x050fe20007000000 */
[----:B------:R0:W-:Y:S04]  /*6290*/  STL [R1+0x41b0], R7 ;  /* 0x0041b00701007387 */ /* 0x0001e80000100800 */
[----:B0-----:R-:W3:Y:S04]  /*62a0*/  LDL.LU R7, [R1+0x18] ;  /* 0x0000180001077983 */ /* 0x001ee80000300800 */
[----:B------:R0:W-:Y:S04]  /*62b0*/  STL [R1+0x28], R58 ;  /* 0x0000283a01007387 */ /* 0x0001e80000100800 */
[----:B0-----:R-:W4:Y:S04]  /*62c0*/  LDL.LU R58, [R1+0x41d0] ;  /* 0x0041d000013a7983 */ /* 0x001f280000300800 */
[----:B------:R0:W-:Y:S04]  /*62d0*/  STL [R1+0x24], R59 ;  /* 0x0000243b01007387 */ /* 0x0001e80000100800 */
[----:B0-----:R-:W4:Y:S01]  /*62e0*/  LDL.LU R59, [R1+0x41cc] ;  /* 0x0041cc00013b7983 */ /* 0x001f220000300800 */
[----:B--2---:R-:W-:-:S05]  /*62f0*/  SEL R61, R30, R61, !P6 ;  /* 0x0000003d1e3d7207 */ /* 0x004fca0007000000 */
[----:B------:R0:W-:Y:S04]  /*6300*/  STL [R1+0x20], R61 ;  /* 0x0000203d01007387 */ /* 0x0001e80000100800 */
[----:B0-----:R-:W2:Y:S01]  /*6310*/  LDL.LU R61, [R1+0x41c8] ;  /* 0x0041c800013d7983 */ /* 0x001ea20000300800 */
[----:B-----5:R-:W-:-:S05]  /*6320*/  SEL R6, R30, R6, !P6 ;  /* 0x000000061e067207 */ /* 0x020fca0007000000 */
[----:B------:R0:W-:Y:S04]  /*6330*/  STL [R1+0x41b8], R6 ;  /* 0x0041b80601007387 */ /* 0x0001e80000100800 */
[----:B0-----:R-:W5:Y:S01]  /*6340*/  LDL.LU R6, [R1+0x10] ;  /* 0x0000100001067983 */ /* 0x001f620000300800 */
[C---:B------:R-:W-:Y:S02]  /*6350*/  SEL R31, R30.reuse, R31, !P6 ;  /* 0x0000001f1e1f7207 */ /* 0x040fe40007000000 */
[----:B---3--:R-:W-:-:S05]  /*6360*/  SEL R7, R30, R7, !P6 ;  /* 0x000000071e077207 */ /* 0x008fca0007000000 */
[----:B------:R-:W-:Y:S04]  /*6370*/  STL [R1+0x41bc], R7 ;  /* 0x0041bc0701007387 */ /* 0x000fe80000100800 */
[----:B------:R0:W-:Y:S01]  /*6380*/  STL [R1+0x41c0], R31 ;  /* 0x0041c01f01007387 */ /* 0x0001e20000100800 */
[----:B-----5:R-:W-:-:S05]  /*6390*/  SEL R30, R30, R6, !P6 ;  /* 0x000000061e1e7207 */ /* 0x020fca0007000000 */
[----:B------:R1:W-:Y:S04]  /*63a0*/  STL [R1+0x41c4], R30 ;  /* 0x0041c41e01007387 */ /* 0x0003e80000100800 */
[----:B0-----:R-:W3:Y:S04]  /*63b0*/  LDL.LU R31, [R1+0x28] ;  /* 0x00002800011f7983 */ /* 0x001ee80000300800 */
[----:B------:R-:W5:Y:S04]  /*63c0*/  LDL.LU R7, [R1+0x24] ;  /* 0x0000240001077983 */ /* 0x000f680000300800 */
[----:B------:R-:W5:Y:S01]  /*63d0*/  LDL.LU R6, [R1+0x20] ;  /* 0x0000200001067983 */ /* 0x000f620000300800 */
[----:B------:R-:W-:Y:S01]  /*63e0*/  @!P5 IMAD.MOV R11, RZ, RZ, -R11 ;  /* 0x000000ffff0bd224 */ /* 0x000fe200078e0a0b */
[----:B-1----:R-:W-:Y:S01]  /*63f0*/  LOP3.LUT R30, RZ, c[0x0][0x17c], RZ, 0x33, !PT ;  /* 0x00005f00ff1e7a12 */ /* 0x002fe200078e33ff */
[----:B------:R-:W-:-:S02]  /*6400*/  @!P2 IMAD.MOV R10, RZ, RZ, -R10 ;  /* 0x000000ffff0aa224 */ /* 0x000fc400078e0a0a */
[----:B------:R-:W-:Y:S02]  /*6410*/  @!P0 IMAD.MOV R9, RZ, RZ, -R9 ;  /* 0x000000ffff098224 */ /* 0x000fe400078e0a09 */
[----:B------:R-:W-:Y:S02]  /*6420*/  @!P1 IMAD.MOV R60, RZ, RZ, -R60 ;  /* 0x000000ffff3c9224 */ /* 0x000fe400078e0a3c */
[----:B------:R-:W-:Y:S01]  /*6430*/  @!P3 IMAD.MOV R0, RZ, RZ, -R0 ;  /* 0x000000ffff00b224 */ /* 0x000fe200078e0a00 */
[C---:B------:R-:W-:Y:S02]  /*6440*/  SEL R5, R30.reuse, R5, !P6 ;  /* 0x000000051e057207 */ /* 0x040fe40007000000 */
[C---:B------:R-:W-:Y:S02]  /*6450*/  SEL R4, R30.reuse, R4, !P6 ;  /* 0x000000041e047207 */ /* 0x040fe40007000000 */
[C---:B------:R-:W-:Y:S02]  /*6460*/  SEL R3, R30.reuse, R3, !P6 ;  /* 0x000000031e037207 */ /* 0x040fe40007000000 */
[----:B------:R-:W-:-:S02]  /*6470*/  SEL R2, R30, R2, !P6 ;  /* 0x000000021e027207 */ /* 0x000fc40007000000 */
[C---:B--2---:R-:W-:Y:S02]  /*6480*/  SEL R61, R30.reuse, R61, !P6 ;  /* 0x0000003d1e3d7207 */ /* 0x044fe40007000000 */
[C---:B----4-:R-:W-:Y:S02]  /*6490*/  SEL R59, R30.reuse, R59, !P6 ;  /* 0x0000003b1e3b7207 */ /* 0x050fe40007000000 */
[C---:B------:R-:W-:Y:S02]  /*64a0*/  SEL R58, R30.reuse, R58, !P6 ;  /* 0x0000003a1e3a7207 */ /* 0x040fe40007000000 */
[C---:B------:R-:W-:Y:S02]  /*64b0*/  SEL R56, R30.reuse, R56, !P6 ;  /* 0x000000381e387207 */ /* 0x040fe40007000000 */
[C---:B------:R-:W-:Y:S02]  /*64c0*/  SEL R55, R30.reuse, R55, !P6 ;  /* 0x000000371e377207 */ /* 0x040fe40007000000 */
[----:B------:R-:W-:-:S02]  /*64d0*/  SEL R54, R30, R54, !P6 ;  /* 0x000000361e367207 */ /* 0x000fc40007000000 */
[C---:B------:R-:W-:Y:S02]  /*64e0*/  SEL R53, R30.reuse, R53, !P6 ;  /* 0x000000351e357207 */ /* 0x040fe40007000000 */
[C---:B------:R-:W-:Y:S02]  /*64f0*/  SEL R52, R30.reuse, R52, !P6 ;  /* 0x000000341e347207 */ /* 0x040fe40007000000 */
        /* <DEDUP_REMOVED lines=44> */
[----:B------:R-:W-:Y:S02]  /*67c0*/  SEL R0, R30, R0, !P6 ;  /* 0x000000001e007207 */ /* 0x000fe40007000000 */
[----:B------:R-:W2:Y:S01]  /*67d0*/  LDL.LU R30, [R1+0x41c4] ;  /* 0x0041c400011e7983 */ /* 0x000ea20000300800 */
[----:B---3--:R-:W-:-:S02]  /*67e0*/  IMAD R31, R31, c[0x0][0x190], RZ ;  /* 0x000064001f1f7a24 */ /* 0x008fc400078e02ff */
[----:B-----5:R-:W-:-:S03]  /*67f0*/  IMAD R7, R7, c[0x0][0x190], RZ ;  /* 0x0000640007077a24 */ /* 0x020fc600078e02ff */
[----:B------:R0:W-:Y:S01]  /*6800*/  STL [R1+0x28], R31 ;  /* 0x0000281f01007387 */ /* 0x0001e20000100800 */
[----:B------:R-:W-:-:S03]  /*6810*/  IMAD R6, R6, c[0x0][0x190], RZ ;  /* 0x0000640006067a24 */ /* 0x000fc600078e02ff */
[----:B0-----:R-:W3:Y:S04]  /*6820*/  LDL.LU R31, [R1+0x41c0] ;  /* 0x0041c000011f7983 */ /* 0x001ee80000300800 */
[----:B------:R0:W-:Y:S04]  /*6830*/  STL [R1+0x24], R7 ;  /* 0x0000240701007387 */ /* 0x0001e80000100800 */
[----:B0-----:R-:W4:Y:S04]  /*6840*/  LDL.LU R7, [R1+0x41bc] ;  /* 0x0041bc0001077983 */ /* 0x001f280000300800 */
[----:B------:R0:W-:Y:S04]  /*6850*/  STL [R1+0x20], R6 ;  /* 0x0000200601007387 */ /* 0x0001e80000100800 */
[----:B0-----:R-:W5:Y:S01]  /*6860*/  LDL.LU R6, [R1+0x41b8] ;  /* 0x0041b80001067983 */ /* 0x001f620000300800 */
[----:B------:R-:W-:-:S02]  /*6870*/  IMAD R5, R5, c[0x0][0x190], RZ ;  /* 0x0000640005057a24 */ /* 0x000fc400078e02ff */
[----:B------:R-:W-:Y:S02]  /*6880*/  IMAD R4, R4, c[0x0][0x190], RZ ;  /* 0x0000640004047a24 */ /* 0x000fe400078e02ff */
[----:B------:R-:W-:Y:S02]  /*6890*/  IMAD R3, R3, c[0x0][0x190], RZ ;  /* 0x0000640003037a24 */ /* 0x000fe400078e02ff */
[----:B------:R-:W-:Y:S02]  /*68a0*/  IMAD R2, R2, c[0x0][0x190], RZ ;  /* 0x0000640002027a24 */ /* 0x000fe400078e02ff */
[----:B--2---:R-:W-:Y:S02]  /*68b0*/  IMAD R30, R30, c[0x0][0x190], RZ ;  /* 0x000064001e1e7a24 */ /* 0x004fe400078e02ff */
[----:B---3--:R-:W-:Y:S02]  /*68c0*/  IMAD R31, R31, c[0x0][0x190], RZ ;  /* 0x000064001f1f7a24 */ /* 0x008fe400078e02ff */
[----:B----4-:R-:W-:-:S02]  /*68d0*/  IMAD R7, R7, c[0x0][0x190], RZ ;  /* 0x0000640007077a24 */ /* 0x010fc400078e02ff */
[----:B-----5:R-:W-:-:S05]  /*68e0*/  IMAD R6, R6, c[0x0][0x190], RZ ;  /* 0x0000640006067a24 */ /* 0x020fca00078e02ff */
[----:B------:R0:W-:Y:S04]  /*68f0*/  STL [R1+0x1c], R6 ;  /* 0x00001c0601007387 */ /* 0x0001e80000100800 */
[----:B0-----:R-:W2:Y:S04]  /*6900*/  LDL.LU R6, [R1+0x41b4] ;  /* 0x0041b40001067983 */ /* 0x001ea80000300800 */
[----:B------:R0:W-:Y:S04]  /*6910*/  STL [R1+0x18], R7 ;  /* 0x0000180701007387 */ /* 0x0001e80000100800 */
[----:B0-----:R-:W2:Y:S04]  /*6920*/  LDL.LU R7, [R1+0x41b0] ;  /* 0x0041b00001077983 */ /* 0x001ea80000300800 */
[----:B------:R-:W-:Y:S04]  /*6930*/  STL [R1+0x14], R31 ;  /* 0x0000141f01007387 */ /* 0x000fe80000100800 */
[----:B------:R-:W-:Y:S04]  /*6940*/  STL [R1+0x10], R30 ;  /* 0x0000101e01007387 */ /* 0x000fe80000100800 */
[----:B------:R-:W-:Y:S04]  /*6950*/  STL [R1+0x2c], R5 ;  /* 0x00002c0501007387 */ /* 0x000fe80000100800 */
[----:B------:R0:W-:Y:S04]  /*6960*/  STL [R1+0x30], R4 ;  /* 0x0000300401007387 */ /* 0x0001e80000100800 */
[----:B------:R1:W-:Y:S04]  /*6970*/  STL [R1+0x4], R3 ;  /* 0x0000040301007387 */ /* 0x0003e80000100800 */
[----:B------:R3:W-:Y:S01]  /*6980*/  STL [R1], R2 ;  /* 0x0000000201007387 */ /* 0x0007e20000100800 */
[----:B0-----:R-:W-:-:S02]  /*6990*/  IMAD R4, R57, c[0x0][0x190], RZ ;  /* 0x0000640039047a24 */ /* 0x001fc400078e02ff */
[----:B-1----:R-:W-:Y:S02]  /*69a0*/  IMAD R3, R8, c[0x0][0x190], RZ ;  /* 0x0000640008037a24 */ /* 0x002fe400078e02ff */
[----:B---3--:R-:W-:Y:S02]  /*69b0*/  IMAD R2, R42, c[0x0][0x190], RZ ;  /* 0x000064002a027a24 */ /* 0x008fe400078e02ff */
[----:B------:R-:W3:Y:S04]  /*69c0*/  LDL.LU R42, [R1] ;  /* 0x00000000012a7983 */ /* 0x000ee80000300800 */
[----:B------:R0:W-:Y:S02]  /*69d0*/  STL [R1+0x334], R2 ;  /* 0x0003340201007387 */ /* 0x0001e40000100800 */
[----:B0-----:R-:W-:-:S02]  /*69e0*/  IMAD R2, R40, c[0x0][0x190], RZ ;  /* 0x0000640028027a24 */ /* 0x001fc400078e02ff */
[----:B------:R-:W4:Y:S04]  /*69f0*/  LDL.LU R40, [R1+0x4] ;  /* 0x0000040001287983 */ /* 0x000f280000300800 */
[----:B------:R-:W5:Y:S04]  /*6a00*/  LDL R8, [R1+0x30] ;  /* 0x0000300001087983 */ /* 0x000f680000100800 */
[----:B------:R0:W-:Y:S04]  /*6a10*/  STL [R1+0x30c], R3 ;  /* 0x00030c0301007387 */ /* 0x0001e80000100800 */
[----:B------:R-:W2:Y:S01]  /*6a20*/  LDL.LU R57, [R1+0x334] ;  /* 0x0003340001397983 */ /* 0x000ea20000300800 */
[----:B0-----:R-:W-:-:S03]  /*6a30*/  IMAD R3, R29, c[0x0][0x190], RZ ;  /* 0x000064001d037a24 */ /* 0x001fc600078e02ff */
[----:B------:R0:W-:Y:S04]  /*6a40*/  STL [R1+0x308], R4 ;  /* 0x0003080401007387 */ /* 0x0001e80000100800 */
[----:B------:R-:W2:Y:S04]  /*6a50*/  LDL R29, [R1+0x2c] ;  /* 0x00002c00011d7983 */ /* 0x000ea80000100800 */
[----:B------:R1:W-:Y:S01]  /*6a60*/  STL [R1+0x304], R3 ;  /* 0x0003040301007387 */ /* 0x0003e20000100800 */
[----:B0-----:R-:W-:-:S03]  /*6a70*/  IMAD R4, R28, c[0x0][0x190], RZ ;  /* 0x000064001c047a24 */ /* 0x001fc600078e02ff */
[----:B------:R-:W2:Y:S01]  /*6a80*/  LDL R28, [R1+0x10] ;  /* 0x00001000011c7983 */ /* 0x000ea20000100800 */
[----:B------:R-:W-:Y:S02]  /*6a90*/  IMAD R5, R26, c[0x0][0x190], RZ ;  /* 0x000064001a057a24 */ /* 0x000fe400078e02ff */
[----:B-1----:R-:W-:Y:S01]  /*6aa0*/  IMAD R3, R27, c[0x0][0x190], RZ ;  /* 0x000064001b037a24 */ /* 0x002fe200078e02ff */
[----:B------:R0:W-:Y:S04]  /*6ab0*/  STL [R1+0x300], R4 ;  /* 0x0003000401007387 */ /* 0x0001e80000100800 */
[----:B------:R-:W2:Y:S04]  /*6ac0*/  LDL R27, [R1+0x14] ;  /* 0x00001400011b7983 */ /* 0x000ea80000100800 */
[----:B------:R1:W-:Y:S01]  /*6ad0*/  STL [R1+0x2fc], R3 ;  /* 0x0002fc0301007387 */ /* 0x0003e20000100800 */
[----:B0-----:R-:W-:-:S03]  /*6ae0*/  IMAD R4, R25, c[0x0][0x190], RZ ;  /* 0x0000640019047a24 */ /* 0x001fc600078e02ff */
[----:B------:R-:W2:Y:S04]  /*6af0*/  LDL R26, [R1+0x18] ;  /* 0x00001800011a7983 */ /* 0x000ea80000100800 */
[----:B------:R-:W2:Y:S01]  /*6b00*/  LDL R25, [R1+0x1c] ;  /* 0x00001c0001197983 */ /* 0x000ea20000100800 */
[----:B-1----:R-:W-:-:S03]  /*6b10*/  IMAD R3, R24, c[0x0][0x190], RZ ;  /* 0x0000640018037a24 */ /* 0x002fc600078e02ff */
[----:B------:R-:W-:Y:S04]  /*6b20*/  STL [R1+0x2f8], R5 ;  /* 0x0002f80501007387 */ /* 0x000fe80000100800 */
[----:B------:R-:W3:Y:S04]  /*6b30*/  LDL R24, [R1+0x20] ;  /* 0x0000200001187983 */ /* 0x000ee80000100800 */
[----:B------:R-:W-:Y:S04]  /*6b40*/  STL [R1+0x2f4], R4 ;  /* 0x0002f40401007387 */ /* 0x000fe80000100800 */
[----:B------:R0:W-:Y:S01]  /*6b50*/  STL [R1+0x2f0], R3 ;  /* 0x0002f00301007387 */ /* 0x0001e20000100800 */
[----:B------:R-:W-:-:S03]  /*6b60*/  IMAD R30, R22, c[0x0][0x190], RZ ;  /* 0x00006400161e7a24 */ /* 0x000fc600078e02ff */
[----:B------:R1:W-:Y:S01]  /*6b70*/  STL [R1+0x4190], R4 ;  /* 0x0041900401007387 */ /* 0x0003e20000100800 */
[----:B0-----:R-:W-:-:S03]  /*6b80*/  IMAD R3, R23, c[0x0][0x190], RZ ;  /* 0x0000640017037a24 */ /* 0x001fc600078e02ff */
[----:B------:R-:W-:Y:S04]  /*6b90*/  STL [R1+0x4194], R5 ;  /* 0x0041940501007387 */ /* 0x000fe80000100800 */
[----:B------:R-:W3:Y:S04]  /*6ba0*/  LDL R23, [R1+0x24] ;  /* 0x0000240001177983 */ /* 0x000ee80000100800 */
[----:B------:R0:W-:Y:S04]  /*6bb0*/  STL [R1+0x2ec], R3 ;  /* 0x0002ec0301007387 */ /* 0x0001e80000100800 */
[----:B------:R-:W4:Y:S01]  /*6bc0*/  LDL R22, [R1+0x28] ;  /* 0x0000280001167983 */ /* 0x000f220000100800 */
[----:B------:R-:W-:-:S02]  /*6bd0*/  IMAD R31, R21, c[0x0][0x190], RZ ;  /* 0x00006400151f7a24 */ /* 0x000fc400078e02ff */
[----:B------:R-:W-:Y:S01]  /*6be0*/  IMAD R20, R20, c[0x0][0x190], RZ ;  /* 0x0000640014147a24 */ /* 0x000fe200078e02ff */
[----:B------:R-:W-:Y:S01]  /*6bf0*/  STL [R1+0x2e8], R30 ;  /* 0x0002e81e01007387 */ /* 0x000fe20000100800 */
[----:B------:R-:W-:Y:S02]  /*6c00*/  IMAD R19, R19, c[0x0][0x190], RZ ;  /* 0x0000640013137a24 */ /* 0x000fe400078e02ff */
[----:B------:R-:W-:Y:S01]  /*6c10*/  IMAD R18, R18, c[0x0][0x190], RZ ;  /* 0x0000640012127a24 */ /* 0x000fe200078e02ff */
[----:B------:R-:W-:Y:S01]  /*6c20*/  STL [R1+0x2e4], R31 ;  /* 0x0002e41f01007387 */ /* 0x000fe20000100800 */
[----:B------:R-:W-:Y:S02]  /*6c30*/  IMAD R17, R17, c[0x0][0x190], RZ ;  /* 0x0000640011117a24 */ /* 0x000fe400078e02ff */
[----:B------:R-:W-:Y:S01]  /*6c40*/  IMAD R16, R16, c[0x0][0x190], RZ ;  /* 0x0000640010107a24 */ /* 0x000fe200078e02ff */
[----:B------:R-:W-:Y:S01]  /*6c50*/  STL.64 [R1+0x4198], R30 ;  /* 0x0041981e01007387 */ /* 0x000fe20000100a00 */
[----:B------:R-:W-:-:S03]  /*6c60*/  IMAD R15, R15, c[0x0][0x190], RZ ;  /* 0x000064000f0f7a24 */ /* 0x000fc600078e02ff */
[----:B------:R-:W-:Y:S01]  /*6c70*/  STL [R1+0x2e0], R20 ;  /* 0x0002e01401007387 */ /* 0x000fe20000100800 */
[----:B-1----:R-:W-:-:S03]  /*6c80*/  IMAD.MOV.U32 R4, RZ, RZ, R2 ;  /* 0x000000ffff047224 */ /* 0x002fc600078e0002 */
[----:B------:R-:W-:Y:S01]  /*6c90*/  STL [R1+0x2dc], R19 ;  /* 0x0002dc1301007387 */ /* 0x000fe20000100800 */
[----:B------:R-:W-:-:S03]  /*6ca0*/  IMAD R14, R14, c[0x0][0x190], RZ ;  /* 0x000064000e0e7a24 */ /* 0x000fc600078e02ff */
[----:B------:R-:W-:Y:S01]  /*6cb0*/  STL [R1+0x2d8], R18 ;  /* 0x0002d81201007387 */ /* 0x000fe20000100800 */
[----:B------:R-:W-:-:S03]  /*6cc0*/  IMAD R2, R13, c[0x0][0x190], RZ ;  /* 0x000064000d027a24 */ /* 0x000fc600078e02ff */
[----:B------:R-:W-:Y:S01]  /*6cd0*/  STL.64 [R1+0x41a0], R18 ;  /* 0x0041a01201007387 */ /* 0x000fe20000100a00 */
[----:B------:R-:W-:-:S03]  /*6ce0*/  IMAD R11, R11, c[0x0][0x190], RZ ;  /* 0x000064000b0b7a24 */ /* 0x000fc600078e02ff */
[----:B------:R-:W-:Y:S01]  /*6cf0*/  STL [R1+0x2d4], R17 ;  /* 0x0002d41101007387 */ /* 0x000fe20000100800 */
[----:B0-----:R-:W-:-:S03]  /*6d00*/  IMAD R3, R12, c[0x0][0x190], RZ ;  /* 0x000064000c037a24 */ /* 0x001fc600078e02ff */
[----:B------:R-:W-:Y:S01]  /*6d10*/  STL [R1+0x2d0], R16 ;  /* 0x0002d01001007387 */ /* 0x000fe20000100800 */
[----:B------:R-:W-:-:S03]  /*6d20*/  IMAD R10, R10, c[0x0][0x190], RZ ;  /* 0x000064000a0a7a24 */ /* 0x000fc600078e02ff */
[----:B------:R2:W-:Y:S01]  /*6d30*/  STL.64 [R1+0x41a8], R16 ;  /* 0x0041a81001007387 */ /* 0x0005e20000100a00 */
[----:B------:R-:W-:Y:S02]  /*6d40*/  IMAD R9, R9, c[0x0][0x190], RZ ;  /* 0x0000640009097a24 */ /* 0x000fe400078e02ff */
[----:B------:R-:W-:Y:S01]  /*6d50*/  IMAD R21, R60, c[0x0][0x190], RZ ;  /* 0x000064003c157a24 */ /* 0x000fe200078e02ff */
[----:B------:R-:W-:Y:S01]  /*6d60*/  STL [R1+0x2cc], R15 ;  /* 0x0002cc0f01007387 */ /* 0x000fe20000100800 */
[----:B------:R-:W-:-:S03]  /*6d70*/  IMAD.MOV.U32 R60, RZ, RZ, R4 ;  /* 0x000000ffff3c7224 */ /* 0x000fc600078e0004 */
[----:B------:R-:W-:Y:S04]  /*6d80*/  STL [R1+0x2c8], R14 ;  /* 0x0002c80e01007387 */ /* 0x000fe80000100800 */
[----:B------:R-:W-:Y:S04]  /*6d90*/  STL [R1+0x2c4], R2 ;  /* 0x0002c40201007387 */ /* 0x000fe80000100800 */
[----:B------:R-:W-:Y:S04]  /*6da0*/  STL [R1+0x2bc], R11 ;  /* 0x0002bc0b01007387 */ /* 0x000fe80000100800 */
[----:B------:R-:W-:Y:S04]  /*6db0*/  STL [R1+0x2c0], R3 ;  /* 0x0002c00301007387 */ /* 0x000fe80000100800 */
[----:B------:R-:W-:Y:S04]  /*6dc0*/  STL [R1+0x2b8], R10 ;  /* 0x0002b80a01007387 */ /* 0x000fe80000100800 */
[----:B------:R-:W-:Y:S04]  /*6dd0*/  STL [R1+0x2b4], R9 ;  /* 0x0002b40901007387 */ /* 0x000fe80000100800 */
[----:B------:R-:W-:Y:S01]  /*6de0*/  STL [R1+0x2b0], R21 ;  /* 0x0002b01501007387 */ /* 0x000fe20000100800 */
[----:B------:R-:W-:-:S02]  /*6df0*/  IMAD R61, R61, c[0x0][0x190], RZ ;  /* 0x000064003d3d7a24 */ /* 0x000fc400078e02ff */
[----:B------:R-:W-:Y:S02]  /*6e00*/  IMAD R59, R59, c[0x0][0x190], RZ ;  /* 0x000064003b3b7a24 */ /* 0x000fe400078e02ff */
[----:B------:R-:W-:Y:S02]  /*6e10*/  IMAD R58, R58, c[0x0][0x190], RZ ;  /* 0x000064003a3a7a24 */ /* 0x000fe400078e02ff */
[----:B------:R-:W-:Y:S02]  /*6e20*/  IMAD R56, R56, c[0x0][0x190], RZ ;  /* 0x0000640038387a24 */ /* 0x000fe400078e02ff */
[----:B--2---:R-:W-:-:S04]  /*6e30*/  IMAD.WIDE R16, R25, 0x2, R6 ;  /* 0x0000000219107825 */ /* 0x004fc800078e0206 */
[----:B---3--:R-:W-:-:S04]  /*6e40*/  IMAD.WIDE R12, R23, 0x2, R6 ;  /* 0x00000002170c7825 */ /* 0x008fc800078e0206 */
[----:B----4-:R-:W-:-:S05]  /*6e50*/  IMAD.WIDE R4, R22, 0x2, R6 ;  /* 0x0000000216047825 */ /* 0x010fca00078e0206 */
[----:B------:R0:W-:Y:S04]  /*6e60*/  STL.64 [R1+0x2a8], R4 ;  /* 0x0002a80401007387 */ /* 0x0001e80000100a00 */
[----:B------:R1:W-:Y:S01]  /*6e70*/  STL.64 [R1+0x2a0], R12 ;  /* 0x0002a00c01007387 */ /* 0x0003e20000100a00 */
[----:B0-----:R-:W-:-:S04]  /*6e80*/  IMAD.WIDE R4, R24, 0x2, R6 ;  /* 0x0000000218047825 */ /* 0x001fc800078e0206 */
[--C-:B-1----:R-:W-:Y:S01]  /*6e90*/  IMAD.WIDE R12, R26, 0x2, R6.reuse ;  /* 0x000000021a0c7825 */ /* 0x102fe200078e0206 */
[----:B------:R0:W-:Y:S04]  /*6ea0*/  STL.64 [R1+0x298], R4 ;  /* 0x0002980401007387 */ /* 0x0001e80000100a00 */
[----:B------:R1:W-:Y:S04]  /*6eb0*/  STL.64 [R1+0x290], R16 ;  /* 0x0002901001007387 */ /* 0x0003e80000100a00 */
[----:B------:R2:W-:Y:S01]  /*6ec0*/  STL.64 [R1+0x288], R12 ;  /* 0x0002880c01007387 */ /* 0x0005e20000100a00 */
[----:B0-----:R-:W-:-:S04]  /*6ed0*/  IMAD.WIDE R4, R27, 0x2, R6 ;  /* 0x000000021b047825 */ /* 0x001fc800078e0206 */
[--C-:B-1----:R-:W-:Y:S01]  /*6ee0*/  IMAD.WIDE R16, R28, 0x2, R6.reuse ;  /* 0x000000021c107825 */ /* 0x102fe200078e0206 */
[----:B------:R5:W-:Y:S03]  /*6ef0*/  STL.64 [R1+0x280], R4 ;  /* 0x0002800401007387 */ /* 0x000be60000100a00 */
[--C-:B--2---:R-:W-:Y:S01]  /*6f00*/  IMAD.WIDE R12, R29, 0x2, R6.reuse ;  /* 0x000000021d0c7825 */ /* 0x104fe200078e0206 */
[----:B------:R0:W-:Y:S04]  /*6f10*/  STL.64 [R1+0x278], R16 ;  /* 0x0002781001007387 */ /* 0x0001e80000100a00 */
[----:B------:R1:W-:Y:S01]  /*6f20*/  STL.64 [R1+0x270], R12 ;  /* 0x0002700c01007387 */ /* 0x0003e20000100a00 */
[----:B-----5:R-:W-:-:S04]  /*6f30*/  IMAD.WIDE R4, R8, 0x2, R6 ;  /* 0x0000000208047825 */ /* 0x020fc800078e0206 */
[--C-:B0-----:R-:W-:Y:S01]  /*6f40*/  IMAD.WIDE R16, R40, 0x2, R6.reuse ;  /* 0x0000000228107825 */ /* 0x101fe200078e0206 */
[----:B------:R0:W-:Y:S03]  /*6f50*/  STL.64 [R1+0x268], R4 ;  /* 0x0002680401007387 */ /* 0x0001e60000100a00 */
[--C-:B-1----:R-:W-:Y:S01]  /*6f60*/  IMAD.WIDE R12, R42, 0x2, R6.reuse ;  /* 0x000000022a0c7825 */ /* 0x102fe200078e0206 */
[----:B------:R1:W-:Y:S04]  /*6f70*/  STL.64 [R1+0x260], R16 ;  /* 0x0002601001007387 */ /* 0x0003e80000100a00 */
[----:B------:R2:W-:Y:S01]  /*6f80*/  STL.64 [R1+0x258], R12 ;  /* 0x0002580c01007387 */ /* 0x0005e20000100a00 */
[----:B0-----:R-:W-:-:S04]  /*6f90*/  IMAD.WIDE R4, R61, 0x2, R6 ;  /* 0x000000023d047825 */ /* 0x001fc800078e0206 */
[--C-:B-1----:R-:W-:Y:S01]  /*6fa0*/  IMAD.WIDE R16, R59, 0x2, R6.reuse ;  /* 0x000000023b107825 */ /* 0x102fe200078e0206 */
[----:B------:R0:W-:Y:S03]  /*6fb0*/  STL.64 [R1+0x250], R4 ;  /* 0x0002500401007387 */ /* 0x0001e60000100a00 */
[--C-:B--2---:R-:W-:Y:S01]  /*6fc0*/  IMAD.WIDE R12, R58, 0x2, R6.reuse ;  /* 0x000000023a0c7825 */ /* 0x104fe200078e0206 */
[----:B------:R-:W-:Y:S04]  /*6fd0*/  STL.64 [R1+0x248], R16 ;  /* 0x0002481001007387 */ /* 0x000fe80000100a00 */
[----:B------:R-:W2:Y:S01]  /*6fe0*/  LDL R19, [R1+0x30c] ;  /* 0x00030c0001137983 */ /* 0x000ea20000100800 */
[----:B0-----:R-:W-:-:S03]  /*6ff0*/  IMAD.WIDE R4, R56, 0x2, R6 ;  /* 0x0000000238047825 */ /* 0x001fc600078e0206 */
[----:B------:R-:W-:Y:S04]  /*7000*/  STL.64 [R1+0x240], R12 ;  /* 0x0002400c01007387 */ /* 0x000fe80000100a00 */
[----:B------:R-:W3:Y:S04]  /*7010*/  LDL R30, [R1+0x308] ;  /* 0x00030800011e7983 */ /* 0x000ee80000100800 */
[----:B------:R0:W-:Y:S04]  /*7020*/  STL.64 [R1+0x238], R4 ;  /* 0x0002380401007387 */ /* 0x0001e80000100a00 */
[----:B------:R-:W4:Y:S04]  /*7030*/  LDL R31, [R1+0x304] ;  /* 0x00030400011f7983 */ /* 0x000f280000100800 */
[----:B0-----:R-:W5:Y:S04]  /*7040*/  LDL R5, [R1+0x300] ;  /* 0x0003000001057983 */ /* 0x001f680000100800 */
[----:B------:R-:W2:Y:S01]  /*7050*/  LDL R4, [R1+0x2fc] ;  /* 0x0002fc0001047983 */ /* 0x000ea20000100800 */
[----:B------:R-:W-:-:S02]  /*7060*/  IMAD R55, R55, c[0x0][0x190], RZ ;  /* 0x0000640037377a24 */ /* 0x000fc400078e02ff */
[----:B------:R-:W-:Y:S02]  /*7070*/  IMAD R54, R54, c[0x0][0x190], RZ ;  /* 0x0000640036367a24 */ /* 0x000fe400078e02ff */
[----:B------:R-:W-:-:S04]  /*7080*/  IMAD.WIDE R12, R55, 0x2, R6 ;  /* 0x00000002370c7825 */ /* 0x000fc800078e0206 */
[----:B------:R-:W-:Y:S01]  /*7090*/  IMAD.WIDE R16, R54, 0x2, R6 ;  /* 0x0000000236107825 */ /* 0x000fe200078e0206 */
[----:B------:R0:W-:Y:S03]  /*70a0*/  STL.64 [R1+0x230], R12 ;  /* 0x0002300c01007387 */ /* 0x0001e60000100a00 */
[----:B------:R-:W-:Y:S02]  /*70b0*/  IMAD R53, R53, c[0x0][0x190], RZ ;  /* 0x0000640035357a24 */ /* 0x000fe400078e02ff */
[----:B------:R-:W-:Y:S01]  /*70c0*/  IMAD R52, R52, c[0x0][0x190], RZ ;  /* 0x0000640034347a24 */ /* 0x000fe200078e02ff */
[----:B0-----:R-:W2:Y:S04]  /*70d0*/  LDL R12, [R1+0x2f0] ;  /* 0x0002f000010c7983 */ /* 0x001ea80000100800 */
[----:B------:R-:W2:Y:S04]  /*70e0*/  LDL R13, [R1+0x2ec] ;  /* 0x0002ec00010d7983 */ /* 0x000ea80000100800 */
[----:B------:R0:W-:Y:S01]  /*70f0*/  STL.64 [R1+0x228], R16 ;  /* 0x0002281001007387 */ /* 0x0001e20000100a00 */
[----:B------:R-:W-:-:S02]  /*7100*/  IMAD R51, R51, c[0x0][0x190], RZ ;  /* 0x0000640033337a24 */ /* 0x000fc400078e02ff */
[----:B0-----:R-:W-:-:S05]  /*7110*/  IMAD.WIDE R16, R53, 0x2, R6 ;  /* 0x0000000235107825 */ /* 0x001fca00078e0206 */
[----:B------:R0:W-:Y:S01]  /*7120*/  STL.64 [R1+0x220], R16 ;  /* 0x0002201001007387 */ /* 0x0001e20000100a00 */
[----:B------:R-:W-:Y:S02]  /*7130*/  IMAD R50, R50, c[0x0][0x190], RZ ;  /* 0x0000640032327a24 */ /* 0x000fe400078e02ff */
        /* <DEDUP_REMOVED lines=22> */
[----:B------:R0:W-:Y:S02]  /*72a0*/  STL.64 [R1+0x1e0], R16 ;  /* 0x0001e01001007387 */ /* 0x0001e40000100a00 */
        /* <DEDUP_REMOVED lines=31> */
[----:B--2---:R-:W-:-:S04]  /*74a0*/  IMAD.WIDE R18, R19, 0x2, R6 ;  /* 0x0000000213127825 */ /* 0x004fc800078e0206 */
[----:B0-----:R-:W-:-:S05]  /*74b0*/  IMAD.WIDE R16, R33, 0x2, R6 ;  /* 0x0000000221107825 */ /* 0x001fca00078e0206 */
[----:B------:R0:W-:Y:S02]  /*74c0*/  STL.64 [R1+0x438], R16 ;  /* 0x0004381001007387 */ /* 0x0001e40000100a00 */
[----:B0-----:R-:W-:-:S05]  /*74d0*/  IMAD.WIDE R16, R32, 0x2, R6 ;  /* 0x0000000220107825 */ /* 0x001fca00078e0206 */
[----:B------:R0:W-:Y:S04]  /*74e0*/  STL.64 [R1+0x458], R16 ;  /* 0x0004581001007387 */ /* 0x0001e80000100a00 */
[----:B0-----:R-:W2:Y:S04]  /*74f0*/  LDL.LU.64 R16, [R1+0x41a8] ;  /* 0x0041a80001107983 */ /* 0x001ea80000300a00 */
[----:B------:R3:W-:Y:S02]  /*7500*/  STL.64 [R1+0x470], R18 ;  /* 0x0004701201007387 */ /* 0x0007e40000100a00 */
[----:B---3--:R-:W-:-:S04]  /*7510*/  IMAD.WIDE R18, R30, 0x2, R6 ;  /* 0x000000021e127825 */ /* 0x008fc800078e0206 */
[--C-:B----4-:R-:W-:Y:S01]  /*7520*/  IMAD.WIDE R30, R31, 0x2, R6.reuse ;  /* 0x000000021f1e7825 */ /* 0x110fe200078e0206 */
[----:B------:R0:W-:Y:S04]  /*7530*/  STL.64 [R1+0x490], R18 ;  /* 0x0004901201007387 */ /* 0x0001e80000100a00 */
[----:B0-----:R-:W3:Y:S04]  /*7540*/  LDL.LU.64 R18, [R1+0x41a0] ;  /* 0x0041a00001127983 */ /* 0x001ee80000300a00 */
[----:B------:R5:W-:Y:S02]  /*7550*/  STL.64 [R1+0x4a8], R30 ;  /* 0x0004a81e01007387 */ /* 0x000be40000100a00 */
[----:B-----5:R-:W-:-:S04]  /*7560*/  IMAD.WIDE R30, R5, 0x2, R6 ;  /* 0x00000002051e7825 */ /* 0x020fc800078e0206 */
[--C-:B------:R-:W-:Y:S01]  /*7570*/  IMAD.WIDE R4, R4, 0x2, R6.reuse ;  /* 0x0000000204047825 */ /* 0x100fe200078e0206 */
[----:B------:R0:W-:Y:S04]  /*7580*/  STL.64 [R1+0x4c8], R30 ;  /* 0x0004c81e01007387 */ /* 0x0001e80000100a00 */
[----:B0-----:R-:W4:Y:S04]  /*7590*/  LDL.LU.64 R30, [R1+0x4198] ;  /* 0x00419800011e7983 */ /* 0x001f280000300a00 */
[----:B------:R0:W-:Y:S04]  /*75a0*/  STL.64 [R1+0x4e0], R4 ;  /* 0x0004e00401007387 */ /* 0x0001e80000100a00 */
[----:B0-----:R-:W5:Y:S02]  /*75b0*/  LDL.LU R5, [R1+0x4194] ;  /* 0x0041940001057983 */ /* 0x001f640000300800 */
[----:B-----5:R-:W-:-:S05]  /*75c0*/  IMAD.WIDE R4, R5, 0x2, R6 ;  /* 0x0000000205047825 */ /* 0x020fca00078e0206 */
[----:B------:R0:W-:Y:S04]  /*75d0*/  STL.64 [R1+0x500], R4 ;  /* 0x0005000401007387 */ /* 0x0001e80000100a00 */
[----:B0-----:R-:W5:Y:S02]  /*75e0*/  LDL.LU R4, [R1+0x4190] ;  /* 0x0041900001047983 */ /* 0x001f640000300800 */
[----:B-----5:R-:W-:-:S05]  /*75f0*/  IMAD.WIDE R4, R4, 0x2, R6 ;  /* 0x0000000204047825 */ /* 0x020fca00078e0206 */
[----:B------:R0:W-:Y:S02]  /*7600*/  STL.64 [R1+0x520], R4 ;  /* 0x0005200401007387 */ /* 0x0001e40000100a00 */
[----:B0-----:R-:W-:-:S05]  /*7610*/  IMAD.WIDE R4, R12, 0x2, R6 ;  /* 0x000000020c047825 */ /* 0x001fca00078e0206 */
[----:B------:R0:W-:Y:S02]  /*7620*/  STL.64 [R1+0x538], R4 ;  /* 0x0005380401007387 */ /* 0x0001e40000100a00 */
[----:B0-----:R-:W-:-:S05]  /*7630*/  IMAD.WIDE R4, R13, 0x2, R6 ;  /* 0x000000020d047825 */ /* 0x001fca00078e0206 */
[----:B------:R0:W-:Y:S04]  /*7640*/  STL.64 [R1+0x558], R4 ;  /* 0x0005580401007387 */ /* 0x0001e80000100a00 */
[----:B0-----:R-:W5:Y:S04]  /*7650*/  LDL.LU.64 R4, [R1+0x4188] ;  /* 0x0041880001047983 */ /* 0x001f680000300a00 */
[----:B------:R4:W-:Y:S02]  /*7660*/  STL.64 [R1+0x4168], R12 ;  /* 0x0041680c01007387 */ /* 0x0009e40000100a00 */
[----:B----4-:R-:W-:-:S05]  /*7670*/  IMAD.WIDE R12, R30, 0x2, R6 ;  /* 0x000000021e0c7825 */ /* 0x010fca00078e0206 */
[----:B------:R0:W-:Y:S04]  /*7680*/  STL.64 [R1+0x570], R12 ;  /* 0x0005700c01007387 */ /* 0x0001e80000100a00 */
[----:B------:R3:W-:Y:S01]  /*7690*/  STL.64 [R1+0x4170], R30 ;  /* 0x0041701e01007387 */ /* 0x0007e20000100a00 */
[----:B0-----:R-:W-:-:S05]  /*76a0*/  IMAD.WIDE R12, R31, 0x2, R6 ;  /* 0x000000021f0c7825 */ /* 0x001fca00078e0206 */
[----:B------:R0:W-:Y:S01]  /*76b0*/  STL.64 [R1+0x590], R12 ;  /* 0x0005900c01007387 */ /* 0x0001e20000100a00 */
[----:B---3--:R-:W-:-:S04]  /*76c0*/  IMAD.WIDE R30, R19, 0x2, R6 ;  /* 0x00000002131e7825 */ /* 0x008fc800078e0206 */
[----:B0-----:R-:W-:-:S05]  /*76d0*/  IMAD.WIDE R12, R20, 0x2, R6 ;  /* 0x00000002140c7825 */ /* 0x001fca00078e0206 */
[----:B------:R0:W-:Y:S04]  /*76e0*/  STL.64 [R1+0x5a8], R12 ;  /* 0x0005a80c01007387 */ /* 0x0001e80000100a00 */
[----:B------:R2:W-:Y:S04]  /*76f0*/  STL.64 [R1+0x4178], R18 ;  /* 0x0041781201007387 */ /* 0x0005e80000100a00 */
[----:B------:R-:W-:Y:S01]  /*7700*/  STL.64 [R1+0x5c8], R30 ;  /* 0x0005c81e01007387 */ /* 0x000fe20000100a00 */
[----:B0-----:R-:W-:-:S04]  /*7710*/  IMAD.WIDE R12, R18, 0x2, R6 ;  /* 0x00000002120c7825 */ /* 0x001fc800078e0206 */
[--C-:B--2---:R-:W-:Y:S01]  /*7720*/  IMAD.WIDE R18, R17, 0x2, R6.reuse ;  /* 0x0000000211127825 */ /* 0x104fe200078e0206 */
[----:B------:R0:W-:Y:S04]  /*7730*/  STL.64 [R1+0x5e8], R12 ;  /* 0x0005e80c01007387 */ /* 0x0001e80000100a00 */
[----:B------:R1:W-:Y:S04]  /*7740*/  STL.64 [R1+0x4180], R16 ;  /* 0x0041801001007387 */ /* 0x0003e80000100a00 */
[----:B------:R2:W-:Y:S01]  /*7750*/  STL.64 [R1+0x600], R18 ;  /* 0x0006001201007387 */ /* 0x0005e20000100a00 */
[----:B0-----:R-:W-:-:S04]  /*7760*/  IMAD.WIDE R12, R16, 0x2, R6 ;  /* 0x00000002100c7825 */ /* 0x001fc800078e0206 */
[--C-:B-1----:R-:W-:Y:S01]  /*7770*/  IMAD.WIDE R16, R15, 0x2, R6.reuse ;  /* 0x000000020f107825 */ /* 0x102fe200078e0206 */
[----:B------:R0:W-:Y:S03]  /*7780*/  STL.64 [R1+0x620], R12 ;  /* 0x0006200c01007387 */ /* 0x0001e60000100a00 */
[--C-:B--2---:R-:W-:Y:S01]  /*7790*/  IMAD.WIDE R18, R2, 0x2, R6.reuse ;  /* 0x0000000202127825 */ /* 0x104fe200078e0206 */
[----:B------:R1:W-:Y:S03]  /*77a0*/  STL.64 [R1+0x638], R16 ;  /* 0x0006381001007387 */ /* 0x0003e60000100a00 */
[----:B0-----:R-:W-:-:S04]  /*77b0*/  IMAD.WIDE R12, R14, 0x2, R6 ;  /* 0x000000020e0c7825 */ /* 0x001fc800078e0206 */
[----:B-1----:R-:W-:Y:S01]  /*77c0*/  IMAD.WIDE R16, R3, 0x2, R6 ;  /* 0x0000000203107825 */ /* 0x002fe200078e0206 */
[----:B------:R0:W-:Y:S04]  /*77d0*/  STL.64 [R1+0x658], R12 ;  /* 0x0006580c01007387 */ /* 0x0001e80000100a00 */
[----:B------:R1:W-:Y:S01]  /*77e0*/  STL.64 [R1+0x670], R18 ;  /* 0x0006701201007387 */ /* 0x0003e20000100a00 */
[----:B------:R-:W-:-:S03]  /*77f0*/  IMAD R0, R0, c[0x0][0x190], RZ ;  /* 0x0000640000007a24 */ /* 0x000fc600078e02ff */
[----:B------:R2:W-:Y:S01]  /*7800*/  STL.64 [R1+0x688], R16 ;  /* 0x0006881001007387 */ /* 0x0005e20000100a00 */
[----:B0-----:R-:W-:-:S04]  /*7810*/  IMAD.WIDE R12, R11, 0x2, R6 ;  /* 0x000000020b0c7825 */ /* 0x001fc800078e0206 */
[--C-:B-1----:R-:W-:Y:S01]  /*7820*/  IMAD.WIDE R18, R10, 0x2, R6.reuse ;  /* 0x000000020a127825 */ /* 0x102fe200078e0206 */
[----:B------:R0:W-:Y:S03]  /*7830*/  STL.64 [R1+0x6a0], R12 ;  /* 0x0006a00c01007387 */ /* 0x0001e60000100a00 */
[--C-:B--2---:R-:W-:Y:S01]  /*7840*/  IMAD.WIDE R16, R9, 0x2, R6.reuse ;  /* 0x0000000209107825 */ /* 0x104fe200078e0206 */
[----:B------:R-:W-:Y:S04]  /*7850*/  STL.64 [R1+0x6b8], R18 ;  /* 0x0006b81201007387 */ /* 0x000fe80000100a00 */
[----:B------:R5:W-:Y:S01]  /*7860*/  STL.64 [R1+0x6d0], R16 ;  /* 0x0006d01001007387 */ /* 0x000be20000100a00 */
[----:B0-----:R-:W-:-:S04]  /*7870*/  IMAD.WIDE R12, R21, 0x2, R6 ;  /* 0x00000002150c7825 */ /* 0x001fc800078e0206 */
[----:B------:R-:W-:Y:S01]  /*7880*/  IMAD.WIDE R6, R0, 0x2, R6 ;  /* 0x0000000200067825 */ /* 0x000fe200078e0206 */
        /* <DEDUP_REMOVED lines=28> */
[----:B------:R-:W-:Y:S04]  /*7a50*/  STL.64 [R1+0x168], R16 ;  /* 0x0001681001007387 */ /* 0x000fe80000100a00 */
[----:B------:R-:W3:Y:S01]  /*7a60*/  LDL R18, [R1+0x30c] ;  /* 0x00030c0001127983 */ /* 0x000ee20000100800 */
[----:B--2---:R-:W-:-:S03]  /*7a70*/  IMAD.WIDE R6, R56, 0x2, R4 ;  /* 0x0000000238067825 */ /* 0x004fc600078e0204 */
[----:B------:R0:W-:Y:S04]  /*7a80*/  STL.64 [R1+0x160], R12 ;  /* 0x0001600c01007387 */ /* 0x0001e80000100a00 */
[----:B------:R-:W2:Y:S04]  /*7a90*/  LDL R19, [R1+0x308] ;  /* 0x0003080001137983 */ /* 0x000ea80000100800 */
[----:B------:R1:W-:Y:S04]  /*7aa0*/  STL.64 [R1+0x158], R6 ;  /* 0x0001580601007387 */ /* 0x0003e80000100a00 */
[----:B------:R-:W4:Y:S04]  /*7ab0*/  LDL R30, [R1+0x304] ;  /* 0x00030400011e7983 */ /* 0x000f280000100800 */
[----:B------:R-:W5:Y:S04]  /*7ac0*/  LDL R31, [R1+0x300] ;  /* 0x00030000011f7983 */ /* 0x000f680000100800 */
[----:B0-----:R-:W2:Y:S04]  /*7ad0*/  LDL R12, [R1+0x2fc] ;  /* 0x0002fc00010c7983 */ /* 0x001ea80000100800 */
[----:B------:R-:W2:Y:S01]  /*7ae0*/  LDL R13, [R1+0x2f8] ;  /* 0x0002f800010d7983 */ /* 0x000ea20000100800 */
[----:B------:R-:W-:-:S03]  /*7af0*/  IMAD.WIDE R16, R55, 0x2, R4 ;  /* 0x0000000237107825 */ /* 0x000fc600078e0204 */
[----:B-1----:R-:W2:Y:S04]  /*7b00*/  LDL R7, [R1+0x2f4] ;  /* 0x0002f40001077983 */ /* 0x002ea80000100800 */
[----:B------:R0:W-:Y:S02]  /*7b10*/  STL.64 [R1+0x150], R16 ;  /* 0x0001501001007387 */ /* 0x0001e40000100a00 */
[----:B0-----:R-:W-:-:S05]  /*7b20*/  IMAD.WIDE R16, R54, 0x2, R4 ;  /* 0x0000000236107825 */ /* 0x001fca00078e0204 */
        /* <DEDUP_REMOVED lines=45> */
[----:B---3--:R-:W-:-:S04]  /*7e00*/  IMAD.WIDE R16, R18, 0x2, R4 ;  /* 0x0000000212107825 */ /* 0x008fc800078e0204 */
[--C-:B--2---:R-:W-:Y:S01]  /*7e10*/  IMAD.WIDE R18, R19, 0x2, R4.reuse ;  /* 0x0000000213127825 */ /* 0x104fe200078e0204 */
[----:B------:R0:W-:Y:S04]  /*7e20*/  STL.64 [R1+0x478], R16 ;  /* 0x0004781001007387 */ /* 0x0001e80000100a00 */
[----:B0-----:R-:W2:Y:S04]  /*7e30*/  LDL.LU.64 R16, [R1+0x4180] ;  /* 0x0041800001107983 */ /* 0x001ea80000300a00 */
[----:B------:R4:W-:Y:S02]  /*7e40*/  STL.64 [R1+0x498], R18 ;  /* 0x0004981201007387 */ /* 0x0009e40000100a00 */
[----:B----4-:R-:W-:-:S04]  /*7e50*/  IMAD.WIDE R18, R30, 0x2, R4 ;  /* 0x000000021e127825 */ /* 0x010fc800078e0204 */
[--C-:B-----5:R-:W-:Y:S01]  /*7e60*/  IMAD.WIDE R30, R31, 0x2, R4.reuse ;  /* 0x000000021f1e7825 */ /* 0x120fe200078e0204 */
[----:B------:R0:W-:Y:S04]  /*7e70*/  STL.64 [R1+0x4b0], R18 ;  /* 0x0004b01201007387 */ /* 0x0001e80000100a00 */
[----:B0-----:R-:W3:Y:S04]  /*7e80*/  LDL.LU.64 R18, [R1+0x4178] ;  /* 0x0041780001127983 */ /* 0x001ee80000300a00 */
[----:B------:R0:W-:Y:S02]  /*7e90*/  STL.64 [R1+0x4d0], R30 ;  /* 0x0004d01e01007387 */ /* 0x0001e40000100a00 */
[----:B0-----:R-:W-:-:S04]  /*7ea0*/  IMAD.WIDE R30, R12, 0x2, R4 ;  /* 0x000000020c1e7825 */ /* 0x001fc800078e0204 */
[--C-:B------:R-:W-:Y:S01]  /*7eb0*/  IMAD.WIDE R12, R13, 0x2, R4.reuse ;  /* 0x000000020d0c7825 */ /* 0x100fe200078e0204 */
[----:B------:R0:W-:Y:S04]  /*7ec0*/  STL.64 [R1+0x4f0], R30 ;  /* 0x0004f01e01007387 */ /* 0x0001e80000100a00 */
[----:B0-----:R-:W4:Y:S04]  /*7ed0*/  LDL.LU.64 R30, [R1+0x4170] ;  /* 0x00417000011e7983 */ /* 0x001f280000300a00 */
[----:B------:R0:W-:Y:S04]  /*7ee0*/  STL.64 [R1+0x508], R12 ;  /* 0x0005080c01007387 */ /* 0x0001e80000100a00 */
[----:B0-----:R-:W5:Y:S01]  /*7ef0*/  LDL.LU.64 R12, [R1+0x4168] ;  /* 0x00416800010c7983 */ /* 0x001f620000300a00 */
[----:B------:R-:W-:-:S05]  /*7f00*/  IMAD.WIDE R6, R7, 0x2, R4 ;  /* 0x0000000207067825 */ /* 0x000fca00078e0204 */
[----:B------:R5:W-:Y:S02]  /*7f10*/  STL.64 [R1+0x528], R6 ;  /* 0x0005280601007387 */ /* 0x000be40000100a00 */
[----:B-----5:R-:W-:-:S04]  /*7f20*/  IMAD.WIDE R6, R12, 0x2, R4 ;  /* 0x000000020c067825 */ /* 0x020fc800078e0204 */
[--C-:B------:R-:W-:Y:S01]  /*7f30*/  IMAD.WIDE R12, R13, 0x2, R4.reuse ;  /* 0x000000020d0c7825 */ /* 0x100fe200078e0204 */
[----:B------:R4:W-:Y:S03]  /*7f40*/  STL.64 [R1+0x540], R6 ;  /* 0x0005400601007387 */ /* 0x0009e60000100a00 */
[--C-:B----4-:R-:W-:Y:S02]  /*7f50*/  IMAD.WIDE R6, R30, 0x2, R4.reuse ;  /* 0x000000021e067825 */ /* 0x110fe400078e0204 */
[----:B------:R-:W4:Y:S04]  /*7f60*/  LDL.LU R30, [R1+0x4164] ;  /* 0x00416400011e7983 */ /* 0x000f280000300800 */
[----:B------:R0:W-:Y:S02]  /*7f70*/  STL.64 [R1+0x560], R12 ;  /* 0x0005600c01007387 */ /* 0x0001e40000100a00 */
[----:B0-----:R-:W-:-:S02]  /*7f80*/  IMAD.WIDE R12, R31, 0x2, R4 ;  /* 0x000000021f0c7825 */ /* 0x001fc400078e0204 */
[----:B------:R-:W4:Y:S04]  /*7f90*/  LDL.LU R31, [R1+0x4160] ;  /* 0x00416000011f7983 */ /* 0x000f280000300800 */
[----:B------:R0:W-:Y:S04]  /*7fa0*/  STL.64 [R1+0x578], R6 ;  /* 0x0005780601007387 */ /* 0x0001e80000100a00 */
[----:B------:R3:W-:Y:S01]  /*7fb0*/  STL.64 [R1+0x598], R12 ;  /* 0x0005980c01007387 */ /* 0x0007e20000100a00 */
[----:B0-----:R-:W-:-:S04]  /*7fc0*/  IMAD.WIDE R6, R20, 0x2, R4 ;  /* 0x0000000214067825 */ /* 0x001fc800078e0204 */
[--C-:B---3--:R-:W-:Y:S01]  /*7fd0*/  IMAD.WIDE R12, R19, 0x2, R4.reuse ;  /* 0x00000002130c7825 */ /* 0x108fe200078e0204 */
[----:B------:R0:W-:Y:S04]  /*7fe0*/  STL.64 [R1+0x5b8], R6 ;  /* 0x0005b80601007387 */ /* 0x0001e80000100a00 */
[----:B------:R1:W-:Y:S01]  /*7ff0*/  STL.64 [R1+0x5d0], R12 ;  /* 0x0005d00c01007387 */ /* 0x0003e20000100a00 */
[----:B0-----:R-:W-:-:S04]  /*8000*/  IMAD.WIDE R6, R18, 0x2, R4 ;  /* 0x0000000212067825 */ /* 0x001fc800078e0204 */
[--C-:B--2---:R-:W-:Y:S01]  /*8010*/  IMAD.WIDE R18, R17, 0x2, R4.reuse ;  /* 0x0000000211127825 */ /* 0x104fe200078e0204 */
[----:B------:R0:W-:Y:S03]  /*8020*/  STL.64 [R1+0x5f0], R6 ;  /* 0x0005f00601007387 */ /* 0x0001e60000100a00 */
[--C-:B-1----:R-:W-:Y:S01]  /*8030*/  IMAD.WIDE R12, R16, 0x2, R4.reuse ;  /* 0x00000002100c7825 */ /* 0x102fe200078e0204 */
[----:B------:R-:W-:Y:S04]  /*8040*/  STL.64 [R1+0x608], R18 ;  /* 0x0006081201007387 */ /* 0x000fe80000100a00 */
[----:B------:R1:W-:Y:S01]  /*8050*/  STL.64 [R1+0x628], R12 ;  /* 0x0006280c01007387 */ /* 0x0003e20000100a00 */
[----:B0-----:R-:W-:-:S04]  /*8060*/  IMAD.WIDE R6, R15, 0x2, R4 ;  /* 0x000000020f067825 */ /* 0x001fc800078e0204 */
[--C-:B------:R-:W-:Y:S01]  /*8070*/  IMAD.WIDE R14, R14, 0x2, R4.reuse ;  /* 0x000000020e0e7825 */ /* 0x100fe200078e0204 */
[----:B------:R0:W-:Y:S03]  /*8080*/  STL.64 [R1+0x640], R6 ;  /* 0x0006400601007387 */ /* 0x0001e60000100a00 */
[--C-:B-1----:R-:W-:Y:S01]  /*8090*/  IMAD.WIDE R12, R2, 0x2, R4.reuse ;  /* 0x00000002020c7825 */ /* 0x102fe200078e0204 */
[----:B------:R-:W-:Y:S04]  /*80a0*/  STL.64 [R1+0x660], R14 ;  /* 0x0006600e01007387 */ /* 0x000fe80000100a00 */
[----:B------:R1:W-:Y:S01]  /*80b0*/  STL.64 [R1+0x4150], R2 ;  /* 0x0041500201007387 */ /* 0x0003e20000100a00 */
[----:B0-----:R-:W-:-:S03]  /*80c0*/  IMAD.WIDE R6, R3, 0x2, R4 ;  /* 0x0000000203067825 */ /* 0x001fc600078e0204 */
[----:B------:R0:W-:Y:S04]  /*80d0*/  STL.64 [R1+0x678], R12 ;  /* 0x0006780c01007387 */ /* 0x0001e80000100a00 */
[----:B------:R2:W-:Y:S01]  /*80e0*/  STL.64 [R1+0x690], R6 ;  /* 0x0006900601007387 */ /* 0x0005e20000100a00 */
[----:B-1----:R-:W-:-:S04]  /*80f0*/  IMAD.WIDE R2, R9, 0x2, R4 ;  /* 0x0000000209027825 */ /* 0x002fc800078e0204 */
[----:B0-----:R-:W-:-:S04]  /*8100*/  IMAD.WIDE R12, R11, 0x2, R4 ;  /* 0x000000020b0c7825 */ /* 0x001fc800078e0204 */
[--C-:B--2---:R-:W-:Y:S01]  /*8110*/  IMAD.WIDE R6, R10, 0x2, R4.reuse ;  /* 0x000000020a067825 */ /* 0x104fe200078e0204 */
[----:B------:R-:W-:Y:S03]  /*8120*/  STL.64 [R1+0x6a8], R12 ;  /* 0x0006a80c01007387 */ /* 0x000fe60000100a00 */
[--C-:B------:R-:W-:Y:S01]  /*8130*/  IMAD.WIDE R10, R21, 0x2, R4.reuse ;  /* 0x00000002150a7825 */ /* 0x100fe200078e0204 */
[----:B------:R0:W-:Y:S04]  /*8140*/  STL.64 [R1+0x6c0], R6 ;  /* 0x0006c00601007387 */ /* 0x0001e80000100a00 */
[----:B------:R4:W-:Y:S04]  /*8150*/  STL.64 [R1+0x6d8], R2 ;  /* 0x0006d80201007387 */ /* 0x0009e80000100a00 */
[----:B------:R-:W-:Y:S01]  /*8160*/  STL.64 [R1+0x6f0], R10 ;  /* 0x0006f00a01007387 */ /* 0x000fe20000100a00 */
[----:B0-----:R-:W-:-:S05]  /*8170*/  IMAD.WIDE R6, R0, 0x2, R4 ;  /* 0x0000000200067825 */ /* 0x001fca00078e0204 */
[----:B------:R0:W-:Y:S01]  /*8180*/  STL.64 [R1+0x708], R6 ;  /* 0x0007080601007387 */ /* 0x0001e20000100a00 */
[----:B----4-:R-:W-:-:S04]  /*8190*/  IMAD.WIDE R2, R22, 0x2, R30 ;  /* 0x0000000216027825 */ /* 0x010fc800078e021e */
[--C-:B------:R-:W-:Y:S01]  /*81a0*/  IMAD.WIDE R4, R23, 0x2, R30.reuse ;  /* 0x0000000217047825 */ /* 0x100fe200078e021e */
[----:B------:R1:W-:Y:S03]  /*81b0*/  STL.64 [R1+0xe8], R2 ;  /* 0x0000e80201007387 */ /* 0x0003e60000100a00 */
[--C-:B0-----:R-:W-:Y:S01]  /*81c0*/  IMAD.WIDE R6, R24, 0x2, R30.reuse ;  /* 0x0000000218067825 */ /* 0x101fe200078e021e */
[----:B------:R0:W-:Y:S04]  /*81d0*/  STL.64 [R1+0xe0], R4 ;  /* 0x0000e00401007387 */ /* 0x0001e80000100a00 */
[----:B------:R2:W-:Y:S01]  /*81e0*/  STL.64 [R1+0xd8], R6 ;  /* 0x0000d80601007387 */ /* 0x0005e20000100a00 */
[----:B-1----:R-:W-:-:S04]  /*81f0*/  IMAD.WIDE R2, R25, 0x2, R30 ;  /* 0x0000000219027825 */ /* 0x002fc800078e021e */
[--C-:B0-----:R-:W-:Y:S01]  /*8200*/  IMAD.WIDE R4, R26, 0x2, R30.reuse ;  /* 0x000000021a047825 */ /* 0x101fe200078e021e */
        /* <DEDUP_REMOVED lines=16> */
[----:B0-----:R-:W-:-:S03]  /*8310*/  IMAD.WIDE R2, R59, 0x2, R30 ;  /* 0x000000023b027825 */ /* 0x001fc600078e021e */
[----:B------:R0:W-:Y:S01]  /*8320*/  STL.64 [R1+0x4158], R58 ;  /* 0x0041583a01007387 */ /* 0x0001e20000100a00 */
[----:B-1----:R-:W-:-:S03]  /*8330*/  IMAD.WIDE R4, R58, 0x2, R30 ;  /* 0x000000023a047825 */ /* 0x002fc600078e021e */
[----:B------:R1:W-:Y:S04]  /*8340*/  STL.64 [R1+0x88], R2 ;  /* 0x0000880201007387 */ /* 0x0003e80000100a00 */
[----:B------:R3:W-:Y:S01]  /*8350*/  STL.64 [R1+0x80], R4 ;  /* 0x0000800401007387 */ /* 0x0007e20000100a00 */
[----:B--2---:R-:W-:-:S03]  /*8360*/  IMAD.WIDE R6, R54, 0x2, R30 ;  /* 0x0000000236067825 */ /* 0x004fc600078e021e */
[----:B0-----:R-:W2:Y:S01]  /*8370*/  LDL R58, [R1+0x304] ;  /* 0x00030400013a7983 */ /* 0x001ea20000100800 */
[----:B-1----:R-:W-:-:S03]  /*8380*/  IMAD.WIDE R2, R56, 0x2, R30 ;  /* 0x0000000238027825 */ /* 0x002fc600078e021e */
[----:B------:R-:W4:Y:S01]  /*8390*/  LDL R59, [R1+0x300] ;  /* 0x00030000013b7983 */ /* 0x000f220000100800 */
[----:B---3--:R-:W-:-:S03]  /*83a0*/  IMAD.WIDE R4, R55, 0x2, R30 ;  /* 0x0000000237047825 */ /* 0x008fc600078e021e */
[----:B------:R-:W-:Y:S01]  /*83b0*/  STL.64 [R1+0x8], R2 ;  /* 0x0000080201007387 */ /* 0x000fe20000100a00 */
[----:B------:R-:W-:-:S03]  /*83c0*/  IMAD.WIDE R8, R53, 0x2, R30 ;  /* 0x0000000235087825 */ /* 0x000fc600078e021e */
[----:B------:R0:W-:Y:S01]  /*83d0*/  STL.64 [R1+0x4098], R4 ;  /* 0x0040980401007387 */ /* 0x0001e20000100a00 */
[----:B------:R-:W-:-:S04]  /*83e0*/  IMAD.WIDE R10, R52, 0x2, R30 ;  /* 0x00000002340a7825 */ /* 0x000fc800078e021e */
[----:B------:R-:W-:-:S04]  /*83f0*/  IMAD.WIDE R12, R51, 0x2, R30 ;  /* 0x00000002330c7825 */ /* 0x000fc800078e021e */
[--C-:B------:R-:W-:Y:S01]  /*8400*/  IMAD.WIDE R14, R50, 0x2, R30.reuse ;  /* 0x00000002320e7825 */ /* 0x100fe200078e021e */
[----:B0-----:R-:W3:Y:S03]  /*8410*/  LDL R4, [R1+0x30c] ;  /* 0x00030c0001047983 */ /* 0x001ee60000100800 */
[--C-:B------:R-:W-:Y:S01]  /*8420*/  IMAD.WIDE R16, R49, 0x2, R30.reuse ;  /* 0x0000000231107825 */ /* 0x100fe200078e021e */
[----:B------:R-:W5:Y:S03]  /*8430*/  LDL R5, [R1+0x308] ;  /* 0x0003080001057983 */ /* 0x000f660000100800 */
[--C-:B------:R-:W-:Y:S01]  /*8440*/  IMAD.WIDE R18, R48, 0x2, R30.reuse ;  /* 0x0000000230127825 */ /* 0x100fe200078e021e */
[----:B------:R-:W-:Y:S03]  /*8450*/  STL.64 [R1+0x4090], R6 ;  /* 0x0040900601007387 */ /* 0x000fe60000100a00 */
[--C-:B------:R-:W-:Y:S01]  /*8460*/  IMAD.WIDE R20, R47, 0x2, R30.reuse ;  /* 0x000000022f147825 */ /* 0x100fe200078e021e */
[----:B------:R-:W-:Y:S04]  /*8470*/  STL.64 [R1+0x4088], R8 ;  /* 0x0040880801007387 */ /* 0x000fe80000100a00 */
[----:B------:R-:W-:Y:S01]  /*8480*/  STL.64 [R1+0x40a0], R10 ;  /* 0x0040a00a01007387 */ /* 0x000fe20000100a00 */
[----:B------:R-:W-:-:S03]  /*8490*/  IMAD.WIDE R22, R46, 0x2, R30 ;  /* 0x000000022e167825 */ /* 0x000fc600078e021e */
[----:B------:R-:W-:Y:S01]  /*84a0*/  STL.64 [R1+0x40a8], R12 ;  /* 0x0040a80c01007387 */ /* 0x000fe20000100a00 */
[----:B------:R-:W-:-:S03]  /*84b0*/  IMAD.WIDE R24, R45, 0x2, R30 ;  /* 0x000000022d187825 */ /* 0x000fc600078e021e */
[----:B------:R-:W-:Y:S01]  /*84c0*/  STL.64 [R1+0x40b0], R14 ;  /* 0x0040b00e01007387 */ /* 0x000fe20000100a00 */
[----:B------:R-:W-:-:S03]  /*84d0*/  IMAD.WIDE R26, R44, 0x2, R30 ;  /* 0x000000022c1a7825 */ /* 0x000fc600078e021e */
[----:B------:R-:W-:Y:S04]  /*84e0*/  STL.64 [R1+0x40b8], R16 ;  /* 0x0040b81001007387 */ /* 0x000fe80000100a00 */
[----:B------:R-:W-:Y:S01]  /*84f0*/  STL.64 [R1+0x40c0], R18 ;  /* 0x0040c01201007387 */ /* 0x000fe20000100a00 */
[----:B------:R-:W-:-:S03]  /*8500*/  IMAD.WIDE R28, R43, 0x2, R30 ;  /* 0x000000022b1c7825 */ /* 0x000fc600078e021e */
[----:B------:R0:W-:Y:S01]  /*8510*/  STL.64 [R1+0x40c8], R20 ;  /* 0x0040c81401007387 */ /* 0x0001e20000100a00 */
[----:B------:R-:W-:-:S03]  /*8520*/  IMAD.WIDE R2, R57, 0x2, R30 ;  /* 0x0000000239027825 */ /* 0x000fc600078e021e */
[----:B0-----:R-:W4:Y:S04]  /*8530*/  LDL.LU R20, [R1+0x2d8] ;  /* 0x0002d80001147983 */ /* 0x001f280000300800 */
[----:B------:R-:W4:Y:S04]  /*8540*/  LDL.LU R21, [R1+0x2d4] ;  /* 0x0002d40001157983 */ /* 0x000f280000300800 */
[----:B------:R-:W-:Y:S04]  /*8550*/  STL.64 [R1+0x40d0], R22 ;  /* 0x0040d01601007387 */ /* 0x000fe80000100a00 */
[----:B------:R-:W-:Y:S04]  /*8560*/  STL.64 [R1+0x40d8], R24 ;  /* 0x0040d81801007387 */ /* 0x000fe80000100a00 */
[----:B------:R0:W-:Y:S01]  /*8570*/  STL.64 [R1+0x40e0], R26 ;  /* 0x0040e01a01007387 */ /* 0x0001e20000100a00 */
[----:B------:R-:W-:-:S04]  /*8580*/  IMAD.WIDE R8, R41, 0x2, R30 ;  /* 0x0000000229087825 */ /* 0x000fc800078e021e */
[--C-:B------:R-:W-:Y:S01]  /*8590*/  IMAD.WIDE R6, R60, 0x2, R30.reuse ;  /* 0x000000023c067825 */ /* 0x100fe200078e021e */
[----:B0-----:R-:W4:Y:S04]  /*85a0*/  LDL.LU R26, [R1+0x2f4] ;  /* 0x0002f400011a7983 */ /* 0x001f280000300800 */
[----:B------:R-:W4:Y:S04]  /*85b0*/  LDL.LU R27, [R1+0x2f0] ;  /* 0x0002f000011b7983 */ /* 0x000f280000300800 */
[----:B------:R0:W-:Y:S04]  /*85c0*/  STL.64 [R1+0x40e8], R28 ;  /* 0x0040e81c01007387 */ /* 0x0001e80000100a00 */
[----:B0-----:R-:W4:Y:S04]  /*85d0*/  LDL.LU R28, [R1+0x2fc] ;  /* 0x0002fc00011c7983 */ /* 0x001f280000300800 */
[----:B------:R-:W4:Y:S04]  /*85e0*/  LDL.LU R29, [R1+0x2f8] ;  /* 0x0002f800011d7983 */ /* 0x000f280000300800 */
[----:B------:R0:W-:Y:S04]  /*85f0*/  STL.64 [R1+0x360], R2 ;  /* 0x0003600201007387 */ /* 0x0001e80000100a00 */
[----:B------:R1:W-:Y:S04]  /*8600*/  STL.64 [R1+0x378], R8 ;  /* 0x0003780801007387 */ /* 0x0003e80000100a00 */
[----:B------:R-:W4:Y:S01]  /*8610*/  LDL.LU R14, [R1+0x2bc] ;  /* 0x0002bc00010e7983 */ /* 0x000f220000300800 */
[----:B0-----:R-:W-:-:S03]  /*8620*/  IMAD.WIDE R2, R39, 0x2, R30 ;  /* 0x0000000227027825 */ /* 0x001fc600078e021e */
[----:B------:R-:W-:Y:S04]  /*8630*/  STL.64 [R1+0x390], R6 ;  /* 0x0003900601007387 */ /* 0x000fe80000100a00 */
[----:B------:R-:W4:Y:S01]  /*8640*/  LDL.LU R15, [R1+0x2b8] ;  /* 0x0002b800010f7983 */ /* 0x000f220000300800 */
[----:B-1----:R-:W-:-:S03]  /*8650*/  IMAD.WIDE R8, R37, 0x2, R30 ;  /* 0x0000000225087825 */ /* 0x002fc600078e021e */
[----:B------:R0:W-:Y:S04]  /*8660*/  STL.64 [R1+0x3a8], R2 ;  /* 0x0003a80201007387 */ /* 0x0001e80000100a00 */
[----:B------:R-:W4:Y:S04]  /*8670*/  LDL.LU R10, [R1+0x2b4] ;  /* 0x0002b400010a7983 */ /* 0x000f280000300800 */
[----:B------:R-:W4:Y:S01]  /*8680*/  LDL.LU R11, [R1+0x2b0] ;  /* 0x0002b000010b7983 */ /* 0x000f220000300800 */
[----:B0-----:R-:W-:-:S05]  /*8690*/  IMAD.WIDE R2, R38, 0x2, R30 ;  /* 0x0000000226027825 */ /* 0x001fca00078e021e */
[----:B------:R0:W-:Y:S04]  /*86a0*/  STL.64 [R1+0x3c0], R2 ;  /* 0x0003c00201007387 */ /* 0x0001e80000100a00 */
[----:B0-----:R-:W4:Y:S04]  /*86b0*/  LDL R2, [R1+0x2ec] ;  /* 0x0002ec0001027983 */ /* 0x001f280000100800 */
[----:B------:R0:W-:Y:S04]  /*86c0*/  STL.64 [R1+0x3d8], R8 ;  /* 0x0003d80801007387 */ /* 0x0001e80000100a00 */
[----:B------:R-:W4:Y:S01]  /*86d0*/  LDL R3, [R1+0x2e8] ;  /* 0x0002e80001037983 */ /* 0x000f220000100800 */
[----:B------:R-:W-:-:S04]  /*86e0*/  IMAD.WIDE R6, R36, 0x2, R30 ;  /* 0x0000000224067825 */ /* 0x000fc800078e021e */
[--C-:B------:R-:W-:Y:S01]  /*86f0*/  IMAD.WIDE R12, R35, 0x2, R30.reuse ;  /* 0x00000002230c7825 */ /* 0x100fe200078e021e */
[----:B------:R1:W-:Y:S03]  /*8700*/  STL.64 [R1+0x3f0], R6 ;  /* 0x0003f00601007387 */ /* 0x0003e60000100a00 */
[--C-:B0-----:R-:W-:Y:S01]  /*8710*/  IMAD.WIDE R8, R34, 0x2, R30.reuse ;  /* 0x0000000222087825 */ /* 0x101fe200078e021e */
[----:B------:R-:W4:Y:S04]  /*8720*/  LDL R25, [R1+0x2e4] ;  /* 0x0002e40001197983 */ /* 0x000f280000100800 */
[----:B------:R-:W4:Y:S01]  /*8730*/  LDL R22, [R1+0x2e0] ;  /* 0x0002e00001167983 */ /* 0x000f220000100800 */
[----:B------:R-:W-:-:S03]  /*8740*/  IMAD.WIDE R16, R32, 0x2, R30 ;  /* 0x0000000220107825 */ /* 0x000fc600078e021e */
[----:B------:R-:W4:Y:S01]  /*8750*/  LDL R23, [R1+0x2dc] ;  /* 0x0002dc0001177983 */ /* 0x000f220000100800 */
[----:B-1----:R-:W-:-:S03]  /*8760*/  IMAD.WIDE R6, R33, 0x2, R30 ;  /* 0x0000000221067825 */ /* 0x002fc600078e021e */
[----:B------:R-:W-:Y:S04]  /*8770*/  STL.64 [R1+0x410], R12 ;  /* 0x0004100c01007387 */ /* 0x000fe80000100a00 */
[----:B------:R-:W4:Y:S04]  /*8780*/  LDL R18, [R1+0x2d0] ;  /* 0x0002d00001127983 */ /* 0x000f280000100800 */
[----:B------:R-:W-:Y:S04]  /*8790*/  STL.64 [R1+0x430], R8 ;  /* 0x0004300801007387 */ /* 0x000fe80000100a00 */
[----:B------:R-:W4:Y:S04]  /*87a0*/  LDL R19, [R1+0x2cc] ;  /* 0x0002cc0001137983 */ /* 0x000f280000100800 */
[----:B------:R0:W-:Y:S04]  /*87b0*/  STL.64 [R1+0x448], R6 ;  /* 0x0004480601007387 */ /* 0x0001e80000100a00 */
[----:B0-----:R-:W4:Y:S04]  /*87c0*/  LDL R6, [R1+0x2c8] ;  /* 0x0002c80001067983 */ /* 0x001f280000100800 */
[----:B------:R-:W-:Y:S01]  /*87d0*/  STL.64 [R1+0x468], R16 ;  /* 0x0004681001007387 */ /* 0x000fe20000100a00 */
[----:B---3--:R-:W-:-:S04]  /*87e0*/  IMAD.WIDE R12, R4, 0x2, R30 ;  /* 0x00000002040c7825 */ /* 0x008fc800078e021e */
[--C-:B-----5:R-:W-:Y:S01]  /*87f0*/  IMAD.WIDE R8, R5, 0x2, R30.reuse ;  /* 0x0000000205087825 */ /* 0x120fe200078e021e */
[----:B------:R4:W-:Y:S03]  /*8800*/  STL.64 [R1+0x480], R12 ;  /* 0x0004800c01007387 */ /* 0x0009e60000100a00 */
[--C-:B--2---:R-:W-:Y:S01]  /*8810*/  IMAD.WIDE R4, R58, 0x2, R30.reuse ;  /* 0x000000023a047825 */ /* 0x104fe200078e021e */
[----:B------:R0:W-:Y:S04]  /*8820*/  STL.64 [R1+0x4a0], R8 ;  /* 0x0004a00801007387 */ /* 0x0001e80000100a00 */
[----:B------:R1:W-:Y:S01]  /*8830*/  STL.64 [R1+0x4b8], R4 ;  /* 0x0004b80401007387 */ /* 0x0003e20000100a00 */
[----:B----4-:R-:W-:-:S05]  /*8840*/  IMAD.WIDE R12, R59, 0x2, R30 ;  /* 0x000000023b0c7825 */ /* 0x010fca00078e021e */
[----:B------:R-:W-:Y:S01]  /*8850*/  STL.64 [R1+0x4d8], R12 ;  /* 0x0004d80c01007387 */ /* 0x000fe20000100a00 */
[----:B0-----:R-:W-:-:S04]  /*8860*/  IMAD.WIDE R8, R28, 0x2, R30 ;  /* 0x000000021c087825 */ /* 0x001fc800078e021e */
[--C-:B-1----:R-:W-:Y:S01]  /*8870*/  IMAD.WIDE R4, R29, 0x2, R30.reuse ;  /* 0x000000021d047825 */ /* 0x102fe200078e021e */
[----:B------:R-:W-:Y:S04]  /*8880*/  STL [R1+0x412c], R29 ;  /* 0x00412c1d01007387 */ /* 0x000fe80000100800 */
[----:B------:R0:W-:Y:S04]  /*8890*/  STL.64 [R1+0x4f8], R8 ;  /* 0x0004f80801007387 */ /* 0x0001e80000100a00 */
[----:B------:R1:W-:Y:S04]  /*88a0*/  STL.64 [R1+0x510], R4 ;  /* 0x0005100401007387 */ /* 0x0003e80000100a00 */
[----:B------:R-:W2:Y:S01]  /*88b0*/  LDL.LU R7, [R1+0x28] ;  /* 0x0000280001077983 */ /* 0x000ea20000300800 */
[----:B0-----:R-:W-:-:S04]  /*88c0*/  IMAD.WIDE R8, R26, 0x2, R30 ;  /* 0x000000021a087825 */ /* 0x001fc800078e021e */
[--C-:B-1----:R-:W-:Y:S01]  /*88d0*/  IMAD.WIDE R4, R27, 0x2, R30.reuse ;  /* 0x000000021b047825 */ /* 0x102fe200078e021e */
[----:B------:R0:W-:Y:S04]  /*88e0*/  STL.64 [R1+0x530], R8 ;  /* 0x0005300801007387 */ /* 0x0001e80000100a00 */
[----:B------:R-:W3:Y:S04]  /*88f0*/  LDL.LU R16, [R1+0x24] ;  /* 0x0000240001107983 */ /* 0x000ee80000300800 */
[----:B------:R-:W4:Y:S04]  /*8900*/  LDL.LU R17, [R1+0x20] ;  /* 0x0000200001117983 */ /* 0x000f280000300800 */
[----:B------:R1:W-:Y:S04]  /*8910*/  STL.64 [R1+0x548], R4 ;  /* 0x0005480401007387 */ /* 0x0003e80000100a00 */
[----:B------:R-:W5:Y:S04]  /*8920*/  LDL.LU R12, [R1+0x1c] ;  /* 0x00001c00010c7983 */ /* 0x000f680000300800 */
[----:B------:R-:W2:Y:S04]  /*8930*/  LDL.LU R13, [R1+0x18] ;  /* 0x00001800010d7983 */ /* 0x000ea80000300800 */
[----:B0-----:R-:W2:Y:S04]  /*8940*/  LDL.LU R8, [R1+0x14] ;  /* 0x0000140001087983 */ /* 0x001ea80000300800 */
[----:B------:R-:W2:Y:S01]  /*8950*/  LDL.LU R9, [R1+0x10] ;  /* 0x0000100001097983 */ /* 0x000ea20000300800 */
[----:B------:R-:W-:-:S03]  /*8960*/  IMAD.WIDE R58, R2, 0x2, R30 ;  /* 0x00000002023a7825 */ /* 0x000fc600078e021e */
[----:B-1----:R-:W2:Y:S04]  /*8970*/  LDL.LU R4, [R1+0x2c] ;  /* 0x00002c0001047983 */ /* 0x002ea80000300800 */
[----:B------:R-:W2:Y:S01]  /*8980*/  LDL.LU R5, [R1+0x30] ;  /* 0x0000300001057983 */ /* 0x000ea20000300800 */
[----:B------:R-:W-:-:S03]  /*8990*/  IMAD.WIDE R2, R3, 0x2, R30 ;  /* 0x0000000203027825 */ /* 0x000fc600078e021e */
[----:B------:R-:W-:Y:S04]  /*89a0*/  STL [R1+0x4128], R27 ;  /* 0x0041281b01007387 */ /* 0x000fe80000100800 */
[----:B------:R0:W-:Y:S04]  /*89b0*/  STL.64 [R1+0x568], R58 ;  /* 0x0005683a01007387 */ /* 0x0001e80000100a00 */
[----:B0-----:R-:W2:Y:S04]  /*89c0*/  LDL.LU.64 R58, [R1+0x4158] ;  /* 0x00415800013a7983 */ /* 0x001ea80000300a00 */
[----:B------:R0:W-:Y:S04]  /*89d0*/  STL.64 [R1+0x580], R2 ;  /* 0x0005800201007387 */ /* 0x0001e80000100a00 */
[----:B0-----:R-:W2:Y:S01]  /*89e0*/  LDL.LU.64 R2, [R1+0x4150] ;  /* 0x0041500001027983 */ /* 0x001ea20000300a00 */
[----:B------:R-:W-:-:S05]  /*89f0*/  IMAD.WIDE R24, R25, 0x2, R30 ;  /* 0x0000000219187825 */ /* 0x000fca00078e021e */
[----:B------:R0:W-:Y:S02]  /*8a00*/  STL.64 [R1+0x5a0], R24 ;  /* 0x0005a01801007387 */ /* 0x0001e40000100a00 */
[----:B0-----:R-:W-:-:S04]  /*8a10*/  IMAD.WIDE R24, R22, 0x2, R30 ;  /* 0x0000000216187825 */ /* 0x001fc800078e021e */
[--C-:B------:R-:W-:Y:S01]  /*8a20*/  IMAD.WIDE R22, R23, 0x2, R30.reuse ;  /* 0x0000000217167825 */ /* 0x100fe200078e021e */
[----:B------:R0:W-:Y:S04]  /*8a30*/  STL.64 [R1+0x5c0], R24 ;  /* 0x0005c01801007387 */ /* 0x0001e80000100a00 */
[----:B------:R1:W-:Y:S04]  /*8a40*/  STL.64 [R1+0x5d8], R22 ;  /* 0x0005d81601007387 */ /* 0x0003e80000100a00 */
[----:B------:R1:W-:Y:S01]  /*8a50*/  STL.64 [R1+0x4120], R20 ;  /* 0x0041201401007387 */ /* 0x0003e20000100a00 */
[----:B0-----:R-:W-:-:S04]  /*8a60*/  IMAD.WIDE R24, R20, 0x2, R30 ;  /* 0x0000000214187825 */ /* 0x001fc800078e021e */
[--C-:B-1----:R-:W-:Y:S01]  /*8a70*/  IMAD.WIDE R22, R21, 0x2, R30.reuse ;  /* 0x0000000215167825 */ /* 0x102fe200078e021e */
[----:B------:R0:W-:Y:S04]  /*8a80*/  STL.64 [R1+0x5f8], R24 ;  /* 0x0005f81801007387 */ /* 0x0001e80000100a00 */
[----:B------:R1:W-:Y:S01]  /*8a90*/  STL.64 [R1+0x610], R22 ;  /* 0x0006101601007387 */ /* 0x0003e20000100a00 */
[----:B------:R-:W-:-:S04]  /*8aa0*/  IMAD.WIDE R20, R6, 0x2, R30 ;  /* 0x0000000206147825 */ /* 0x000fc800078e021e */
[----:B0-----:R-:W-:-:S04]  /*8ab0*/  IMAD.WIDE R24, R18, 0x2, R30 ;  /* 0x0000000212187825 */ /* 0x001fc800078e021e */
[--C-:B-1----:R-:W-:Y:S01]  /*8ac0*/  IMAD.WIDE R22, R19, 0x2, R30.reuse ;  /* 0x0000000213167825 */ /* 0x102fe200078e021e */
[----:B------:R-:W-:Y:S04]  /*8ad0*/  STL.64 [R1+0x630], R24 ;  /* 0x0006301801007387 */ /* 0x000fe80000100a00 */
[----:B------:R0:W-:Y:S01]  /*8ae0*/  STL.64 [R1+0x648], R22 ;  /* 0x0006481601007387 */ /* 0x0001e20000100a00 */
[----:B--2---:R-:W-:-:S03]  /*8af0*/  IMAD.WIDE R18, R2, 0x2, R30 ;  /* 0x0000000202127825 */ /* 0x004fc600078e021e */
[----:B------:R-:W2:Y:S01]  /*8b00*/  LDL.LU R2, [R1+0x414c] ;  /* 0x00414c0001027983 */ /* 0x000ea20000300800 */
[----:B0-----:R-:W-:-:S03]  /*8b10*/  IMAD.WIDE R22, R3, 0x2, R30 ;  /* 0x0000000203167825 */ /* 0x001fc600078e021e */
[----:B------:R0:W-:Y:S04]  /*8b20*/  STL.64 [R1+0x668], R20 ;  /* 0x0006681401007387 */ /* 0x0001e80000100a00 */
[----:B------:R-:W2:Y:S04]  /*8b30*/  LDL.LU R3, [R1+0x4148] ;  /* 0x0041480001037983 */ /* 0x000ea80000300800 */
[----:B------:R1:W-:Y:S01]  /*8b40*/  STL.64 [R1+0x680], R18 ;  /* 0x0006801201007387 */ /* 0x0003e20000100a00 */
[----:B0-----:R-:W-:-:S03]  /*8b50*/  IMAD.WIDE R20, R15, 0x2, R30 ;  /* 0x000000020f147825 */ /* 0x001fc600078e021e */
[----:B------:R-:W-:Y:S01]  /*8b60*/  STL.64 [R1+0x698], R22 ;  /* 0x0006981601007387 */ /* 0x000fe20000100a00 */
[----:B-1----:R-:W-:-:S03]  /*8b70*/  IMAD.WIDE R18, R14, 0x2, R30 ;  /* 0x000000020e127825 */ /* 0x002fc600078e021e */
[----:B------:R0:W-:Y:S04]  /*8b80*/  STL.64 [R1+0x4130], R14 ;  /* 0x0041300e01007387 */ /* 0x0001e80000100a00 */
[----:B------:R1:W-:Y:S04]  /*8b90*/  STL.64 [R1+0x6b0], R18 ;  /* 0x0006b01201007387 */ /* 0x0003e80000100a00 */
[----:B------:R-:W-:Y:S01]  /*8ba0*/  STL.64 [R1+0x6c8], R20 ;  /* 0x0006c81401007387 */ /* 0x000fe20000100a00 */
[----:B0-----:R-:W-:-:S03]  /*8bb0*/  IMAD.WIDE R14, R11, 0x2, R30 ;  /* 0x000000020b0e7825 */ /* 0x001fc600078e021e */
[----:B------:R0:W-:Y:S01]  /*8bc0*/  STL.64 [R1+0x4138], R10 ;  /* 0x0041380a01007387 */ /* 0x0001e20000100a00 */
[----:B-1----:R-:W-:-:S05]  /*8bd0*/  IMAD.WIDE R18, R10, 0x2, R30 ;  /* 0x000000020a127825 */ /* 0x002fca00078e021e */
[----:B------:R-:W-:Y:S01]  /*8be0*/  STL.64 [R1+0x6e0], R18 ;  /* 0x0006e01201007387 */ /* 0x000fe20000100a00 */
[----:B0-----:R-:W-:-:S03]  /*8bf0*/  IMAD.WIDE R10, R0, 0x2, R30 ;  /* 0x00000002000a7825 */ /* 0x001fc600078e021e */
[----:B------:R3:W-:Y:S01]  /*8c00*/  STL.64 [R1+0x6f8], R14 ;  /* 0x0006f80e01007387 */ /* 0x0007e20000100a00 */
[----:B--2---:R-:W-:-:S04]  /*8c10*/  IMAD.WIDE R6, R7, 0x2, R2 ;  /* 0x0000000207067825 */ /* 0x004fc800078e0202 */
[--C-:B---3--:R-:W-:Y:S01]  /*8c20*/  IMAD.WIDE R14, R16, 0x2, R2.reuse ;  /* 0x00000002100e7825 */ /* 0x108fe200078e0202 */
[----:B------:R5:W-:Y:S04]  /*8c30*/  STL.64 [R1+0x4140], R6 ;  /* 0x0041400601007387 */ /* 0x000be80000100a00 */
[----:B------:R4:W-:Y:S01]  /*8c40*/  STL.64 [R1+0x710], R10 ;  /* 0x0007100a01007387 */ /* 0x0009e20000100a00 */
[----:B------:R-:W-:-:S03]  /*8c50*/  IMAD.WIDE R18, R4, 0x2, R2 ;  /* 0x0000000204127825 */ /* 0x000fc600078e0202 */
[----:B------:R-:W-:Y:S01]  /*8c60*/  STL.64 [R1+0x70], R14 ;  /* 0x0000700e01007387 */ /* 0x000fe20000100a00 */
[----:B-----5:R-:W-:-:S04]  /*8c70*/  IMAD.WIDE R6, R12, 0x2, R2 ;  /* 0x000000020c067825 */ /* 0x020fc800078e0202 */
[----:B----4-:R-:W-:-:S04]  /*8c80*/  IMAD.WIDE R10, R17, 0x2, R2 ;  /* 0x00000002110a7825 */ /* 0x010fc800078e0202 */
[--C-:B------:R-:W-:Y:S01]  /*8c90*/  IMAD.WIDE R12, R13, 0x2, R2.reuse ;  /* 0x000000020d0c7825 */ /* 0x100fe200078e0202 */
[----:B------:R0:W-:Y:S04]  /*8ca0*/  STL.64 [R1+0x68], R10 ;  /* 0x0000680a01007387 */ /* 0x0001e80000100a00 */
[----:B------:R1:W-:Y:S01]  /*8cb0*/  STL.64 [R1+0x60], R6 ;  /* 0x0000600601007387 */ /* 0x0003e20000100a00 */
[----:B------:R-:W-:-:S03]  /*8cc0*/  IMAD.WIDE R4, R5, 0x2, R2 ;  /* 0x0000000205047825 */ /* 0x000fc600078e0202 */
[----:B------:R-:W-:Y:S01]  /*8cd0*/  STL.64 [R1+0x58], R12 ;  /* 0x0000580c01007387 */ /* 0x000fe20000100a00 */
[----:B0-----:R-:W-:-:S04]  /*8ce0*/  IMAD.WIDE R10, R8, 0x2, R2 ;  /* 0x00000002080a7825 */ /* 0x001fc800078e0202 */
[--C-:B-1----:R-:W-:Y:S01]  /*8cf0*/  IMAD.WIDE R6, R9, 0x2, R2.reuse ;  /* 0x0000000209067825 */ /* 0x102fe200078e0202 */
[----:B------:R-:W-:Y:S03]  /*8d00*/  STL.64 [R1+0x50], R10 ;  /* 0x0000500a01007387 */ /* 0x000fe60000100a00 */
[--C-:B------:R-:W-:Y:S01]  /*8d10*/  IMAD.WIDE R22, R40, 0x2, R2.reuse ;  /* 0x0000000228167825 */ /* 0x100fe200078e0202 */
[----:B------:R-:W-:Y:S03]  /*8d20*/  STL.64 [R1+0x40f8], R18 ;  /* 0x0040f81201007387 */ /* 0x000fe60000100a00 */
[--C-:B------:R-:W-:Y:S01]  /*8d30*/  IMAD.WIDE R16, R42, 0x2, R2.reuse ;  /* 0x000000022a107825 */ /* 0x100fe200078e0202 */
[----:B------:R0:W-:Y:S04]  /*8d40*/  STL.64 [R1+0x48], R6 ;  /* 0x0000480601007387 */ /* 0x0001e80000100a00 */
[----:B------:R-:W-:Y:S04]  /*8d50*/  STL.64 [R1+0x4100], R4 ;  /* 0x0041000401007387 */ /* 0x000fe80000100a00 */
[----:B------:R1:W-:Y:S01]  /*8d60*/  STL.64 [R1+0x4108], R22 ;  /* 0x0041081601007387 */ /* 0x0003e20000100a00 */
[----:B0-----:R-:W-:-:S03]  /*8d70*/  IMAD.WIDE R6, R61, 0x2, R2 ;  /* 0x000000023d067825 */ /* 0x001fc600078e0202 */
[----:B------:R0:W-:Y:S04]  /*8d80*/  STL.64 [R1+0x4110], R16 ;  /* 0x0041101001007387 */ /* 0x0001e80000100a00 */
[----:B------:R-:W-:Y:S04]  /*8d90*/  STL.64 [R1+0x20], R6 ;  /* 0x0000200601007387 */ /* 0x000fe80000100a00 */
[----:B-1----:R-:W2:Y:S04]  /*8da0*/  LDL.LU R23, [R1+0x30c] ;  /* 0x00030c0001177983 */ /* 0x002ea80000300800 */
[----:B------:R-:W3:Y:S04]  /*8db0*/  LDL.LU R20, [R1+0x308] ;  /* 0x0003080001147983 */ /* 0x000ee80000300800 */
[----:B------:R-:W4:Y:S04]  /*8dc0*/  LDL.LU R27, [R1+0x304] ;  /* 0x00030400011b7983 */ /* 0x000f280000300800 */
[----:B------:R-:W5:Y:S01]  /*8dd0*/  LDL.LU R29, [R1+0x300] ;  /* 0x00030000011d7983 */ /* 0x000f620000300800 */
[----:B------:R-:W-:-:S04]  /*8de0*/  IMAD.WIDE R24, R59, 0x2, R2 ;  /* 0x000000023b187825 */ /* 0x000fc800078e0202 */
[----:B------:R-:W-:Y:S02]  /*8df0*/  IMAD.MOV.U32 R21, RZ, RZ, R43 ;  /* 0x000000ffff157224 */ /* 0x000fe400078e002b */
[----:B------:R-:W-:Y:S01]  /*8e00*/  IMAD.WIDE R8, R58, 0x2, R2 ;  /* 0x000000023a087825 */ /* 0x000fe200078e0202 */
[----:B------:R-:W-:Y:S03]  /*8e10*/  STL.64 [R1+0x40f0], R24 ;  /* 0x0040f01801007387 */ /* 0x000fe60000100a00 */
[----:B0-----:R-:W-:Y:S02]  /*8e20*/  IMAD.MOV.U32 R17, RZ, RZ, R46 ;  /* 0x000000ffff117224 */ /* 0x001fe400078e002e */
[----:B------:R-:W-:Y:S02]  /*8e30*/  IMAD.MOV.U32 R18, RZ, RZ, R39 ;  /* 0x000000ffff127224 */ /* 0x000fe400078e0027 */
[----:B------:R-:W-:-:S02]  /*8e40*/  IMAD.MOV.U32 R4, RZ, RZ, R45 ;  /* 0x000000ffff047224 */ /* 0x000fc400078e002d */
[----:B------:R-:W-:Y:S02]  /*8e50*/  IMAD.MOV.U32 R5, RZ, RZ, R44 ;  /* 0x000000ffff057224 */ /* 0x000fe400078e002c */
[----:B------:R-:W-:Y:S02]  /*8e60*/  IMAD.MOV.U32 R15, RZ, RZ, R32 ;  /* 0x000000ffff0f7224 */ /* 0x000fe400078e0020 */
[----:B------:R-:W-:Y:S01]  /*8e70*/  IMAD.MOV.U32 R14, RZ, RZ, R33 ;  /* 0x000000ffff0e7224 */ /* 0x000fe200078e0021 */
[----:B------:R0:W-:Y:S01]  /*8e80*/  STL.64 [R1+0x4118], R8 ;  /* 0x0041180801007387 */ /* 0x0001e20000100a00 */
[----:B------:R-:W-:-:S04]  /*8e90*/  IMAD.WIDE R30, R55, 0x2, R2 ;  /* 0x00000002371e7825 */ /* 0x000fc800078e0202 */
[----:B------:R-:W-:-:S04]  /*8ea0*/  IMAD.WIDE R32, R54, 0x2, R2 ;  /* 0x0000000236207825 */ /* 0x000fc800078e0202 */
[----:B------:R-:W-:-:S04]  /*8eb0*/  IMAD.WIDE R42, R49, 0x2, R2 ;  /* 0x00000002312a7825 */ /* 0x000fc800078e0202 */
[----:B------:R-:W-:-:S04]  /*8ec0*/  IMAD.WIDE R44, R48, 0x2, R2 ;  /* 0x00000002302c7825 */ /* 0x000fc800078e0202 */
[----:B------:R-:W-:-:S04]  /*8ed0*/  IMAD.WIDE R48, R17, 0x2, R2 ;  /* 0x0000000211307825 */ /* 0x000fc800078e0202 */
[----:B------:R-:W-:Y:S02]  /*8ee0*/  IMAD.WIDE R54, R21, 0x2, R2 ;  /* 0x0000000215367825 */ /* 0x000fe400078e0202 */
[----:B------:R-:W5:Y:S02]  /*8ef0*/  LDL.LU R21, [R1+0x2ec] ;  /* 0x0002ec0001157983 */ /* 0x000f640000300800 */
[----:B------:R-:W-:Y:S02]  /*8f00*/  IMAD.MOV.U32 R22, RZ, RZ, R41 ;  /* 0x000000ffff167224 */ /* 0x000fe400078e0029 */
[----:B------:R-:W-:Y:S01]  /*8f10*/  IMAD.MOV.U32 R19, RZ, RZ, R38 ;  /* 0x000000ffff137224 */ /* 0x000fe200078e0026 */
[----:B0-----:R-:W5:Y:S01]  /*8f20*/  LDL.LU R9, [R1+0x2e8] ;  /* 0x0002e80001097983 */ /* 0x001f620000300800 */
[----:B------:R-:W-:-:S03]  /*8f30*/  IMAD.WIDE R16, R18, 0x2, R2 ;  /* 0x0000000212107825 */ /* 0x000fc600078e0202 */
[----:B------:R-:W5:Y:S01]  /*8f40*/  LDL.LU R24, [R1+0x2e4] ;  /* 0x0002e40001187983 */ /* 0x000f620000300800 */
[----:B------:R-:W-:Y:S02]  /*8f50*/  IMAD.MOV.U32 R11, RZ, RZ, R34 ;  /* 0x000000ffff0b7224 */ /* 0x000fe400078e0022 */
[----:B------:R-:W-:Y:S02]  /*8f60*/  IMAD.MOV.U32 R10, RZ, RZ, R35 ;  /* 0x000000ffff0a7224 */ /* 0x000fe400078e0023 */
[----:B------:R-:W-:Y:S02]  /*8f70*/  IMAD.MOV.U32 R7, RZ, RZ, R36 ;  /* 0x000000ffff077224 */ /* 0x000fe400078e0024 */
[----:B------:R-:W-:Y:S02]  /*8f80*/  IMAD.MOV.U32 R6, RZ, RZ, R37 ;  /* 0x000000ffff067224 */ /* 0x000fe400078e0025 */
[----:B------:R-:W-:-:S04]  /*8f90*/  IMAD.WIDE R38, R51, 0x2, R2 ;  /* 0x0000000233267825 */ /* 0x000fc800078e0202 */
[----:B------:R-:W-:-:S04]  /*8fa0*/  IMAD.WIDE R40, R50, 0x2, R2 ;  /* 0x0000000232287825 */ /* 0x000fc800078e0202 */
[----:B------:R-:W-:-:S04]  /*8fb0*/  IMAD.WIDE R34, R53, 0x2, R2 ;  /* 0x0000000235227825 */ /* 0x000fc800078e0202 */
[----:B------:R-:W-:-:S04]  /*8fc0*/  IMAD.WIDE R36, R52, 0x2, R2 ;  /* 0x0000000234247825 */ /* 0x000fc800078e0202 */
[--C-:B------:R-:W-:Y:S02]  /*8fd0*/  IMAD.WIDE R50, R4, 0x2, R2.reuse ;  /* 0x0000000204327825 */ /* 0x100fe400078e0202 */
[----:B------:R-:W5:Y:S02]  /*8fe0*/  LDL.LU R4, [R1+0x2e0] ;  /* 0x0002e00001047983 */ /* 0x000f640000300800 */
[--C-:B------:R-:W-:Y:S02]  /*8ff0*/  IMAD.WIDE R52, R5, 0x2, R2.reuse ;  /* 0x0000000205347825 */ /* 0x100fe400078e0202 */
[----:B------:R-:W5:Y:S04]  /*9000*/  LDL.LU R5, [R1+0x2dc] ;  /* 0x0002dc0001057983 */ /* 0x000f680000300800 */
[----:B------:R0:W-:Y:S04]  /*9010*/  STL.64 [R1+0x348], R16 ;  /* 0x0003481001007387 */ /* 0x0001e80000100a00 */
[----:B------:R-:W5:Y:S01]  /*9020*/  LDL.LU R18, [R1+0x2d0] ;  /* 0x0002d00001127983 */ /* 0x000f620000300800 */
[----:B0-----:R-:W-:-:S03]  /*9030*/  IMAD.WIDE R16, R19, 0x2, R2 ;  /* 0x0000000213107825 */ /* 0x001fc600078e0202 */
[----:B------:R-:W5:Y:S04]  /*9040*/  LDL.LU R19, [R1+0x2cc] ;  /* 0x0002cc0001137983 */ /* 0x000f680000300800 */
[----:B------:R0:W-:Y:S04]  /*9050*/  STL.64 [R1+0x340], R16 ;  /* 0x0003401001007387 */ /* 0x0001e80000100a00 */
[----:B------:R-:W5:Y:S01]  /*9060*/  LDL.LU R25, [R1+0x2c8] ;  /* 0x0002c80001197983 */ /* 0x000f620000300800 */
[----:B0-----:R-:W-:-:S04]  /*9070*/  IMAD.WIDE R16, R6, 0x2, R2 ;  /* 0x0000000206107825 */ /* 0x001fc800078e0202 */
[--C-:B------:R-:W-:Y:S01]  /*9080*/  IMAD.WIDE R6, R7, 0x2, R2.reuse ;  /* 0x0000000207067825 */ /* 0x100fe200078e0202 */
[----:B------:R0:W-:Y:S04]  /*9090*/  STL.64 [R1+0x338], R16 ;  /* 0x0003381001007387 */ /* 0x0001e80000100a00 */
[----:B0-----:R-:W5:Y:S04]  /*90a0*/  LDL.LU R16, [R1+0x2c4] ;  /* 0x0002c40001107983 */ /* 0x001f680000300800 */
[----:B------:R-:W5:Y:S04]  /*90b0*/  LDL.LU R17, [R1+0x2c0] ;  /* 0x0002c00001117983 */ /* 0x000f680000300800 */
[----:B------:R0:W-:Y:S01]  /*90c0*/  STL.64 [R1+0x330], R6 ;  /* 0x0003300601007387 */ /* 0x0001e20000100a00 */
[----:B------:R-:W-:-:S04]  /*90d0*/  IMAD.WIDE R58, R22, 0x2, R2 ;  /* 0x00000002163a7825 */ /* 0x000fc800078e0202 */
[----:B0-----:R-:W-:-:S04]  /*90e0*/  IMAD.WIDE R6, R10, 0x2, R2 ;  /* 0x000000020a067825 */ /* 0x001fc800078e0202 */
[--C-:B------:R-:W-:Y:S01]  /*90f0*/  IMAD.WIDE R10, R11, 0x2, R2.reuse ;  /* 0x000000020b0a7825 */ /* 0x100fe200078e0202 */
[----:B------:R0:W-:Y:S04]  /*9100*/  STL.64 [R1+0x328], R6 ;  /* 0x0003280601007387 */ /* 0x0001e80000100a00 */
[----:B0-----:R-:W5:Y:S04]  /*9110*/  LDL.LU.64 R6, [R1+0x4140] ;  /* 0x0041400001067983 */ /* 0x001f680000300a00 */
[----:B------:R0:W-:Y:S02]  /*9120*/  STL.64 [R1+0x320], R10 ;  /* 0x0003200a01007387 */ /* 0x0001e40000100a00 */
[----:B0-----:R-:W-:-:S04]  /*9130*/  IMAD.WIDE R10, R14, 0x2, R2 ;  /* 0x000000020e0a7825 */ /* 0x001fc800078e0202 */
[--C-:B------:R-:W-:Y:S01]  /*9140*/  IMAD.WIDE R14, R15, 0x2, R2.reuse ;  /* 0x000000020f0e7825 */ /* 0x100fe200078e0202 */
[----:B------:R0:W-:Y:S04]  /*9150*/  STL.64 [R1+0x318], R10 ;  /* 0x0003180a01007387 */ /* 0x0001e80000100a00 */
[----:B0-----:R-:W5:Y:S04]  /*9160*/  LDL.LU.64 R10, [R1+0x4138] ;  /* 0x00413800010a7983 */ /* 0x001f680000300a00 */
[----:B------:R0:W-:Y:S04]  /*9170*/  STL.64 [R1+0x310], R14 ;  /* 0x0003100e01007387 */ /* 0x0001e80000100a00 */
[----:B0-----:R-:W5:Y:S01]  /*9180*/  LDL.LU.64 R14, [R1+0x4130] ;  /* 0x00413000010e7983 */ /* 0x001f620000300a00 */
[----:B--2---:R-:W-:-:S05]  /*9190*/  IMAD.WIDE R22, R23, 0x2, R2 ;  /* 0x0000000217167825 */ /* 0x004fca00078e0202 */
[----:B------:R3:W-:Y:S02]  /*91a0*/  STL.64 [R1+0x3f8], R22 ;  /* 0x0003f81601007387 */ /* 0x0007e40000100a00 */
[----:B---3--:R-:W-:-:S05]  /*91b0*/  IMAD.WIDE R22, R20, 0x2, R2 ;  /* 0x0000000214167825 */ /* 0x008fca00078e0202 */
[----:B------:R4:W-:Y:S02]  /*91c0*/  STL.64 [R1+0x308], R22 ;  /* 0x0003081601007387 */ /* 0x0009e40000100a00 */
[----:B----4-:R-:W-:-:S05]  /*91d0*/  IMAD.WIDE R22, R27, 0x2, R2 ;  /* 0x000000021b167825 */ /* 0x010fca00078e0202 */
[----:B------:R5:W-:Y:S02]  /*91e0*/  STL.64 [R1+0x420], R22 ;  /* 0x0004201601007387 */ /* 0x000be40000100a00 */
[----:B-----5:R-:W-:-:S04]  /*91f0*/  IMAD.WIDE R22, R29, 0x2, R2 ;  /* 0x000000021d167825 */ /* 0x020fc800078e0202 */
[--C-:B------:R-:W-:Y:S01]  /*9200*/  IMAD.WIDE R28, R28, 0x2, R2.reuse ;  /* 0x000000021c1c7825 */ /* 0x100fe200078e0202 */
[----:B------:R0:W-:Y:S04]  /*9210*/  STL.64 [R1+0x300], R22 ;  /* 0x0003001601007387 */ /* 0x0001e80000100a00 */
[----:B0-----:R-:W2:Y:S04]  /*9220*/  LDL.LU.64 R22, [R1+0x2a8] ;  /* 0x0002a80001167983 */ /* 0x001ea80000300a00 */
[----:B------:R0:W-:Y:S04]  /*9230*/  STL.64 [R1+0x450], R28 ;  /* 0x0004501c01007387 */ /* 0x0001e80000100a00 */
[----:B0-----:R-:W3:Y:S01]  /*9240*/  LDL.LU R29, [R1+0x412c] ;  /* 0x00412c00011d7983 */ /* 0x001ee20000300800 */
[----:B------:R-:W-:-:S04]  /*9250*/  IMAD.WIDE R26, R26, 0x2, R2 ;  /* 0x000000021a1a7825 */ /* 0x000fc800078e0202 */
[----:B---3--:R-:W-:-:S05]  /*9260*/  IMAD.WIDE R28, R29, 0x2, R2 ;  /* 0x000000021d1c7825 */ /* 0x008fca00078e0202 */
[----:B------:R0:W-:Y:S04]  /*9270*/  STL.64 [R1+0x2f8], R28 ;  /* 0x0002f81c01007387 */ /* 0x0001e80000100a00 */
[----:B0-----:R-:W3:Y:S04]  /*9280*/  LDL.LU.64 R28, [R1+0x1c8] ;  /* 0x0001c800011c7983 */ /* 0x001ee80000300a00 */
[----:B------:R0:W-:Y:S04]  /*9290*/  STL.64 [R1+0x488], R26 ;  /* 0x0004881a01007387 */ /* 0x0001e80000100a00 */
[----:B0-----:R-:W4:Y:S01]  /*92a0*/  LDL.LU R27, [R1+0x4128] ;  /* 0x00412800011b7983 */ /* 0x001f220000300800 */
[----:B------:R-:W-:-:S04]  /*92b0*/  IMAD.WIDE R20, R21, 0x2, R2 ;  /* 0x0000000215147825 */ /* 0x000fc800078e0202 */
[----:B------:R-:W-:-:S04]  /*92c0*/  IMAD.WIDE R8, R9, 0x2, R2 ;  /* 0x0000000209087825 */ /* 0x000fc800078e0202 */
[----:B----4-:R-:W-:-:S05]  /*92d0*/  IMAD.WIDE R26, R27, 0x2, R2 ;  /* 0x000000021b1a7825 */ /* 0x010fca00078e0202 */
[----:B------:R0:W-:Y:S04]  /*92e0*/  STL.64 [R1+0x2f0], R26 ;  /* 0x0002f01a01007387 */ /* 0x0001e80000100a00 */
[----:B0-----:R-:W4:Y:S04]  /*92f0*/  LDL.LU.64 R26, [R1+0xe8] ;  /* 0x0000e800011a7983 */ /* 0x001f280000300a00 */
[----:B------:R0:W-:Y:S04]  /*9300*/  STL.64 [R1+0x4c0], R20 ;  /* 0x0004c01401007387 */ /* 0x0001e80000100a00 */
[----:B0-----:R-:W5:Y:S04]  /*9310*/  LDL.LU.64 R20, [R1+0x4120] ;  /* 0x0041200001147983 */ /* 0x001f680000300a00 */
[----:B------:R0:W-:Y:S02]  /*9320*/  STL.64 [R1+0x2e8], R8 ;  /* 0x0002e80801007387 */ /* 0x0001e40000100a00 */
[----:B0-----:R-:W-:-:S05]  /*9330*/  IMAD.WIDE R8, R24, 0x2, R2 ;  /* 0x0000000218087825 */ /* 0x001fca00078e0202 */
[----:B------:R0:W-:Y:S02]  /*9340*/  STL.64 [R1+0x4e8], R8 ;  /* 0x0004e80801007387 */ /* 0x0001e40000100a00 */
[----:B0-----:R-:W-:-:S05]  /*9350*/  IMAD.WIDE R8, R4, 0x2, R2 ;  /* 0x0000000204087825 */ /* 0x001fca00078e0202 */
[----:B------:R0:W-:Y:S02]  /*9360*/  STL.64 [R1+0x2e0], R8 ;  /* 0x0002e00801007387 */ /* 0x0001e40000100a00 */
[--C-:B0-----:R-:W-:Y:S02]  /*9370*/  IMAD.WIDE R8, R5, 0x2, R2.reuse ;  /* 0x0000000205087825 */ /* 0x101fe400078e0202 */
[----:B------:R-:W2:Y:S04]  /*9380*/  LDL.LU.64 R4, [R1+0x2a0] ;  /* 0x0002a00001047983 */ /* 0x000ea80000300a00 */
[----:B------:R5:W-:Y:S02]  /*9390*/  STL.64 [R1+0x518], R8 ;  /* 0x0005180801007387 */ /* 0x000be40000100a00 */
[----:B-----5:R-:W-:-:S05]  /*93a0*/  IMAD.WIDE R8, R20, 0x2, R2 ;  /* 0x0000000214087825 */ /* 0x020fca00078e0202 */
[----:B------:R0:W-:Y:S02]  /*93b0*/  STL.64 [R1+0x2d8], R8 ;  /* 0x0002d80801007387 */ /* 0x0001e40000100a00 */
[--C-:B0-----:R-:W-:Y:S02]  /*93c0*/  IMAD.WIDE R8, R21, 0x2, R2.reuse ;  /* 0x0000000215087825 */ /* 0x101fe400078e0202 */
[----:B------:R-:W5:Y:S04]  /*93d0*/  LDL.LU.64 R20, [R1+0x1c0] ;  /* 0x0001c00001147983 */ /* 0x000f680000300a00 */
[----:B------:R0:W-:Y:S02]  /*93e0*/  STL.64 [R1+0x550], R8 ;  /* 0x0005500801007387 */ /* 0x0001e40000100a00 */
[----:B0-----:R-:W-:-:S05]  /*93f0*/  IMAD.WIDE R8, R18, 0x2, R2 ;  /* 0x0000000212087825 */ /* 0x001fca00078e0202 */
[----:B------:R0:W-:Y:S02]  /*9400*/  STL.64 [R1+0x2d0], R8 ;  /* 0x0002d00801007387 */ /* 0x0001e40000100a00 */
[--C-:B0-----:R-:W-:Y:S02]  /*9410*/  IMAD.WIDE R8, R19, 0x2, R2.reuse ;  /* 0x0000000213087825 */ /* 0x101fe400078e0202 */
[----:B------:R-:W5:Y:S04]  /*9420*/  LDL.LU.64 R18, [R1+0xe0] ;  /* 0x0000e00001127983 */ /* 0x000f680000300a00 */
[----:B------:R0:W-:Y:S02]  /*9430*/  STL.64 [R1+0x588], R8 ;  /* 0x0005880801007387 */ /* 0x0001e40000100a00 */
[----:B0-----:R-:W-:-:S02]  /*9440*/  IMAD.WIDE R8, R25, 0x2, R2 ;  /* 0x0000000219087825 */ /* 0x001fc400078e0202 */
[----:B------:R-:W5:Y:S04]  /*9450*/  LDL.LU.64 R24, [R1+0x70] ;  /* 0x0000700001187983 */ /* 0x000f680000300a00 */
[----:B------:R0:W-:Y:S02]  /*9460*/  STL.64 [R1+0x2c8], R8 ;  /* 0x0002c80801007387 */ /* 0x0001e40000100a00 */
[----:B0-----:R-:W-:-:S05]  /*9470*/  IMAD.WIDE R8, R16, 0x2, R2 ;  /* 0x0000000210087825 */ /* 0x001fca00078e0202 */
[----:B------:R0:W-:Y:S02]  /*9480*/  STL.64 [R1+0x5b0], R8 ;  /* 0x0005b00801007387 */ /* 0x0001e40000100a00 */
[--C-:B0-----:R-:W-:Y:S02]  /*9490*/  IMAD.WIDE R8, R17, 0x2, R2.reuse ;  /* 0x0000000211087825 */ /* 0x101fe400078e0202 */
[----:B------:R-:W5:Y:S04]  /*94a0*/  LDL.LU.64 R16, [R1+0x298] ;  /* 0x0002980001107983 */ /* 0x000f680000300a00 */
[----:B------:R0:W-:Y:S02]  /*94b0*/  STL.64 [R1+0x2c0], R8 ;  /* 0x0002c00801007387 */ /* 0x0001e40000100a00 */
[----:B0-----:R-:W-:-:S05]  /*94c0*/  IMAD.WIDE R8, R14, 0x2, R2 ;  /* 0x000000020e087825 */ /* 0x001fca00078e0202 */
[----:B------:R0:W-:Y:S01]  /*94d0*/  STL.64 [R1+0x5e0], R8 ;  /* 0x0005e00801007387 */ /* 0x0001e20000100a00 */
[----:B------:R-:W-:-:S04]  /*94e0*/  IMAD.WIDE R12, R56, 0x2, R2 ;  /* 0x00000002380c7825 */ /* 0x000fc800078e0202 */
[--C-:B0-----:R-:W-:Y:S02]  /*94f0*/  IMAD.WIDE R8, R15, 0x2, R2.reuse ;  /* 0x000000020f087825 */ /* 0x101fe400078e0202 */
[----:B------:R-:W5:Y:S04]  /*9500*/  LDL.LU.64 R14, [R1+0x1b8] ;  /* 0x0001b800010e7983 */ /* 0x000f680000300a00 */
[----:B------:R0:W-:Y:S01]  /*9510*/  STL.64 [R1+0x2b8], R8 ;  /* 0x0002b80801007387 */ /* 0x0001e20000100a00 */
[----:B------:R-:W-:-:S04]  /*9520*/  IMAD.WIDE R46, R47, 0x2, R2 ;  /* 0x000000022f2e7825 */ /* 0x000fc800078e0202 */
[----:B------:R-:W-:-:S04]  /*9530*/  IMAD.WIDE R56, R57, 0x2, R2 ;  /* 0x0000000239387825 */ /* 0x000fc800078e0202 */
[----:B0-----:R-:W-:-:S04]  /*9540*/  IMAD.WIDE R8, R10, 0x2, R2 ;  /* 0x000000020a087825 */ /* 0x001fc800078e0202 */
[--C-:B------:R-:W-:Y:S01]  /*9550*/  IMAD.WIDE R60, R60, 0x2, R2.reuse ;  /* 0x000000023c3c7825 */ /* 0x100fe200078e0202 */
[----:B------:R0:W-:Y:S03]  /*9560*/  STL.64 [R1+0x618], R8 ;  /* 0x0006180801007387 */ /* 0x0001e60000100a00 */
[--C-:B0-----:R-:W-:Y:S02]  /*9570*/  IMAD.WIDE R8, R11, 0x2, R2.reuse ;  /* 0x000000020b087825 */ /* 0x101fe400078e0202 */
[----:B------:R-:W5:Y:S02]  /*9580*/  LDL.LU.64 R10, [R1+0xd8] ;  /* 0x0000d800010a7983 */ /* 0x000f640000300a00 */
[----:B------:R-:W-:Y:S02]  /*9590*/  IMAD.WIDE R2, R0, 0x2, R2 ;  /* 0x0000000200027825 */ /* 0x000fe400078e0202 */
[----:B------:R-:W-:Y:S02]  /*95a0*/  STL.64 [R1+0x2b0], R8 ;  /* 0x0002b00801007387 */ /* 0x000fe40000100a00 */
[----:B--2---:R-:W-:-:S02]  /*95b0*/  IMAD.MOV.U32 R0, RZ, RZ, R23 ;  /* 0x000000ffff007224 */ /* 0x004fc400078e0017 */
[----:B------:R-:W-:Y:S04]  /*95c0*/  STL.64 [R1+0x650], R2 ;  /* 0x0006500201007387 */ /* 0x000fe80000100a00 */
[----:B------:R0:W-:Y:S04]  /*95d0*/  STL [R1+0x3f78], R22 ;  /* 0x003f781601007387 */ /* 0x0001e80000100800 */
[----:B0-----:R-:W2:Y:S04]  /*95e0*/  LDL.LU.64 R22, [R1+0x68] ;  /* 0x0000680001167983 */ /* 0x001ea80000300a00 */
[----:B------:R0:W-:Y:S04]  /*95f0*/  STL [R1+0x3f70], R0 ;  /* 0x003f700001007387 */ /* 0x0001e80000100800 */
[----:B---3--:R1:W-:Y:S01]  /*9600*/  STL [R1+0x3f74], R28 ;  /* 0x003f741c01007387 */ /* 0x0083e20000100800 */
[----:B0-----:R-:W-:-:S03]  /*9610*/  IMAD.MOV.U32 R0, RZ, RZ, R29 ;  /* 0x000000ffff007224 */ /* 0x001fc600078e001d */
[----:B-1----:R-:W3:Y:S04]  /*9620*/  LDL.LU.64 R28, [R1+0x290] ;  /* 0x00029000011c7983 */ /* 0x002ee80000300a00 */
[----:B------:R0:W-:Y:S04]  /*9630*/  STL [R1+0x3f68], R0 ;  /* 0x003f680001007387 */ /* 0x0001e80000100800 */
[----:B----4-:R1:W-:Y:S01]  /*9640*/  STL [R1+0x3f6c], R26 ;  /* 0x003f6c1a01007387 */ /* 0x0103e20000100800 */
[----:B0-----:R-:W-:-:S03]  /*9650*/  IMAD.MOV.U32 R0, RZ, RZ, R27 ;  /* 0x000000ffff007224 */ /* 0x001fc600078e001b */
[----:B-1----:R-:W4:Y:S04]  /*9660*/  LDL.LU.64 R26, [R1+0x1b0] ;  /* 0x0001b000011a7983 */ /* 0x002f280000300a00 */
[----:B------:R0:W-:Y:S04]  /*9670*/  STL [R1+0x3f60], R0 ;  /* 0x003f600001007387 */ /* 0x0001e80000100800 */
[----:B------:R1:W-:Y:S01]  /*9680*/  STL [R1+0x3f64], R6 ;  /* 0x003f640601007387 */ /* 0x0003e20000100800 */
[----:B0-----:R-:W-:-:S03]  /*9690*/  IMAD.MOV.U32 R0, RZ, RZ, R7 ;  /* 0x000000ffff007224 */ /* 0x001fc600078e0007 */
[----:B-1----:R-:W4:Y:S04]  /*96a0*/  LDL.LU.64 R6, [R1+0xd0] ;  /* 0x0000d00001067983 */ /* 0x002f280000300a00 */
[----:B------:R0:W-:Y:S04]  /*96b0*/  STL [R1+0x3f58], R0 ;  /* 0x003f580001007387 */ /* 0x0001e80000100800 */
[----:B------:R1:W-:Y:S01]  /*96c0*/  STL [R1+0x3f5c], R4 ;  /* 0x003f5c0401007387 */ /* 0x0003e20000100800 */
[----:B0-----:R-:W-:-:S03]  /*96d0*/  IMAD.MOV.U32 R0, RZ, RZ, R5 ;  /* 0x000000ffff007224 */ /* 0x001fc600078e0005 */
[----:B-1----:R-:W4:Y:S04]  /*96e0*/  LDL.LU.64 R4, [R1+0x60] ;  /* 0x0000600001047983 */ /* 0x002f280000300a00 */
[----:B------:R5:W-:Y:S02]  /*96f0*/  STL [R1+0x3f50], R0 ;  /* 0x003f500001007387 */ /* 0x000be40000100800 */
[----:B-----5:R-:W-:Y:S02]  /*9700*/  IMAD.MOV.U32 R0, RZ, RZ, R21 ;  /* 0x000000ffff007224 */ /* 0x020fe400078e0015 */
[----:B------:R0:W-:Y:S04]  /*9710*/  STL [R1+0x3f54], R20 ;  /* 0x003f541401007387 */ /* 0x0001e80000100800 */
[----:B0-----:R-:W5:Y:S04]  /*9720*/  LDL.LU.64 R20, [R1+0x288] ;  /* 0x0002880001147983 */ /* 0x001f680000300a00 */
[----:B------:R0:W-:Y:S02]  /*9730*/  STL [R1+0x3f48], R0 ;  /* 0x003f480001007387 */ /* 0x0001e40000100800 */
[----:B0-----:R-:W-:-:S02]  /*9740*/  IMAD.MOV.U32 R0, RZ, RZ, R19 ;  /* 0x000000ffff007224 */ /* 0x001fc400078e0013 */
[----:B------:R0:W-:Y:S04]  /*9750*/  STL [R1+0x3f4c], R18 ;  /* 0x003f4c1201007387 */ /* 0x0001e80000100800 */
[----:B------:R-:W-:Y:S04]  /*9760*/  STL [R1+0x3f44], R24 ;  /* 0x003f441801007387 */ /* 0x000fe80000100800 */
[----:B------:R1:W-:Y:S04]  /*9770*/  STL [R1+0x3f40], R0 ;  /* 0x003f400001007387 */ /* 0x0003e80000100800 */
[----:B0-----:R-:W5:Y:S01]  /*9780*/  LDL.LU.64 R18, [R1+0x1a8] ;  /* 0x0001a80001127983 */ /* 0x001f620000300a00 */
[----:B-1----:R-:W-:-:S03]  /*9790*/  IMAD.MOV.U32 R0, RZ, RZ, R25 ;  /* 0x000000ffff007224 */ /* 0x002fc600078e0019 */
[----:B------:R-:W-:Y:S04]  /*97a0*/  STL [R1+0x3f3c], R16 ;  /* 0x003f3c1001007387 */ /* 0x000fe80000100800 */
[----:B------:R0:W-:Y:S04]  /*97b0*/  STL [R1+0x3f38], R0 ;  /* 0x003f380001007387 */ /* 0x0001e80000100800 */
[----:B------:R-:W5:Y:S01]  /*97c0*/  LDL.LU.64 R8, [R1+0xc8] ;  /* 0x0000c80001087983 */ /* 0x000f620000300a00 */
[----:B0-----:R-:W-:-:S03]  /*97d0*/  IMAD.MOV.U32 R0, RZ, RZ, R17 ;  /* 0x000000ffff007224 */ /* 0x001fc600078e0011 */
[----:B------:R-:W-:Y:S04]  /*97e0*/  STL [R1+0x3f34], R14 ;  /* 0x003f340e01007387 */ /* 0x000fe80000100800 */
[----:B------:R0:W-:Y:S04]  /*97f0*/  STL [R1+0x3f30], R0 ;  /* 0x003f300001007387 */ /* 0x0001e80000100800 */
[----:B------:R-:W5:Y:S01]  /*9800*/  LDL.LU.64 R24, [R1+0x58] ;  /* 0x0000580001187983 */ /* 0x000f620000300a00 */
[----:B0-----:R-:W-:-:S03]  /*9810*/  IMAD.MOV.U32 R0, RZ, RZ, R15 ;  /* 0x000000ffff007224 */ /* 0x001fc600078e000f */
[----:B------:R-:W5:Y:S04]  /*9820*/  LDL.LU.64 R14, [R1+0x280] ;  /* 0x00028000010e7983 */ /* 0x000f680000300a00 */
[----:B------:R0:W-:Y:S02]  /*9830*/  STL [R1+0x3f28], R0 ;  /* 0x003f280001007387 */ /* 0x0001e40000100800 */
[----:B0-----:R-:W-:Y:S02]  /*9840*/  IMAD.MOV.U32 R0, RZ, RZ, R11 ;  /* 0x000000ffff007224 */ /* 0x001fe400078e000b */
[----:B------:R0:W-:Y:S04]  /*9850*/  STL [R1+0x3f2c], R10 ;  /* 0x003f2c0a01007387 */ /* 0x0001e80000100800 */
[----:B0-----:R-:W5:Y:S04]  /*9860*/  LDL.LU.64 R10, [R1+0x1a0] ;  /* 0x0001a000010a7983 */ /* 0x001f680000300a00 */
[----:B------:R0:W-:Y:S04]  /*9870*/  STL [R1+0x3f20], R0 ;  /* 0x003f200001007387 */ /* 0x0001e80000100800 */
[----:B--2---:R-:W-:Y:S01]  /*9880*/  STL [R1+0x3f24], R22 ;  /* 0x003f241601007387 */ /* 0x004fe20000100800 */
[----:B0-----:R-:W-:-:S03]  /*9890*/  IMAD.MOV.U32 R0, RZ, RZ, R23 ;  /* 0x000000ffff007224 */ /* 0x001fc600078e0017 */
[----:B------:R-:W2:Y:S04]  /*98a0*/  LDL.LU.64 R16, [R1+0xc0] ;  /* 0x0000c00001107983 */ /* 0x000ea80000300a00 */
[----:B------:R0:W-:Y:S04]  /*98b0*/  STL [R1+0x3f18], R0 ;  /* 0x003f180001007387 */ /* 0x0001e80000100800 */
[----:B---3--:R-:W-:Y:S01]  /*98c0*/  STL [R1+0x3f1c], R28 ;  /* 0x003f1c1c01007387 */ /* 0x008fe20000100800 */
[----:B0-----:R-:W-:-:S03]  /*98d0*/  IMAD.MOV.U32 R0, RZ, RZ, R29 ;  /* 0x000000ffff007224 */ /* 0x001fc600078e001d */
[----:B------:R-:W3:Y:S04]  /*98e0*/  LDL.LU.64 R22, [R1+0x50] ;  /* 0x0000500001167983 */ /* 0x000ee80000300a00 */
[----:B------:R0:W-:Y:S04]  /*98f0*/  STL [R1+0x3f10], R0 ;  /* 0x003f100001007387 */ /* 0x0001e80000100800 */
[----:B----4-:R1:W-:Y:S01]  /*9900*/  STL [R1+0x3f14], R26 ;  /* 0x003f141a01007387 */ /* 0x0103e20000100800 */
[----:B0-----:R-:W-:-:S03]  /*9910*/  IMAD.MOV.U32 R0, RZ, RZ, R27 ;  /* 0x000000ffff007224 */ /* 0x001fc600078e001b */
[----:B------:R-:W4:Y:S04]  /*9920*/  LDL.LU.64 R28, [R1+0x278] ;  /* 0x00027800011c7983 */ /* 0x000f280000300a00 */
[----:B------:R-:W-:Y:S04]  /*9930*/  STL [R1+0x3f0c], R6 ;  /* 0x003f0c0601007387 */ /* 0x000fe80000100800 */
[----:B------:R0:W-:Y:S04]  /*9940*/  STL [R1+0x3f08], R0 ;  /* 0x003f080001007387 */ /* 0x0001e80000100800 */
[----:B-1----:R-:W4:Y:S01]  /*9950*/  LDL.LU.64 R26, [R1+0x198] ;  /* 0x00019800011a7983 */ /* 0x002f220000300a00 */
[----:B0-----:R-:W-:-:S03]  /*9960*/  IMAD.MOV.U32 R0, RZ, RZ, R7 ;  /* 0x000000ffff007224 */ /* 0x001fc600078e0007 */
[----:B------:R-:W-:Y:S04]  /*9970*/  STL [R1+0x3f04], R4 ;  /* 0x003f040401007387 */ /* 0x000fe80000100800 */
[----:B------:R0:W-:Y:S04]  /*9980*/  STL [R1+0x3f00], R0 ;  /* 0x003f000001007387 */ /* 0x0001e80000100800 */
[----:B------:R-:W4:Y:S01]  /*9990*/  LDL.LU.64 R6, [R1+0xb8] ;  /* 0x0000b80001067983 */ /* 0x000f220000300a00 */
[----:B0-----:R-:W-:-:S03]  /*99a0*/  IMAD.MOV.U32 R0, RZ, RZ, R5 ;  /* 0x000000ffff007224 */ /* 0x001fc600078e0005 */
[----:B-----5:R-:W-:Y:S04]  /*99b0*/  STL [R1+0x3efc], R20 ;  /* 0x003efc1401007387 */ /* 0x020fe80000100800 */
[----:B------:R0:W-:Y:S04]  /*99c0*/  STL [R1+0x3ef8], R0 ;  /* 0x003ef80001007387 */ /* 0x0001e80000100800 */
[----:B------:R-:W5:Y:S01]  /*99d0*/  LDL.LU.64 R4, [R1+0x48] ;  /* 0x0000480001047983 */ /* 0x000f620000300a00 */
[----:B0-----:R-:W-:-:S03]  /*99e0*/  IMAD.MOV.U32 R0, RZ, RZ, R21 ;  /* 0x000000ffff007224 */ /* 0x001fc600078e0015 */
[----:B------:R-:W5:Y:S04]  /*99f0*/  LDL.LU.64 R20, [R1+0x270] ;  /* 0x0002700001147983 */ /* 0x000f680000300a00 */
[----:B------:R0:W-:Y:S04]  /*9a00*/  STL [R1+0x3ef0], R0 ;  /* 0x003ef00001007387 */ /* 0x0001e80000100800 */
[----:B------:R1:W-:Y:S01]  /*9a10*/  STL [R1+0x3ef4], R18 ;  /* 0x003ef41201007387 */ /* 0x0003e20000100800 */
[----:B0-----:R-:W-:-:S03]  /*9a20*/  IMAD.MOV.U32 R0, RZ, RZ, R19 ;  /* 0x000000ffff007224 */ /* 0x001fc600078e0013 */
[----:B------:R-:W5:Y:S04]  /*9a30*/  LDL.LU.64 R2, [R1+0x190] ;  /* 0x0001900001027983 */ /* 0x000f680000300a00 */
[----:B------:R-:W-:Y:S04]  /*9a40*/  STL [R1+0x3eec], R8 ;  /* 0x003eec0801007387 */ /* 0x000fe80000100800 */
[----:B------:R0:W-:Y:S04]  /*9a50*/  STL [R1+0x3ee8], R0 ;  /* 0x003ee80001007387 */ /* 0x0001e80000100800 */
[----:B-1----:R-:W5:Y:S01]  /*9a60*/  LDL.LU.64 R18, [R1+0xb0] ;  /* 0x0000b00001127983 */ /* 0x002f620000300a00 */
[----:B0-----:R-:W-:-:S03]  /*9a70*/  IMAD.MOV.U32 R0, RZ, RZ, R9 ;  /* 0x000000ffff007224 */ /* 0x001fc600078e0009 */
[----:B------:R-:W5:Y:S04]  /*9a80*/  LDL.LU.64 R8, [R1+0x4118] ;  /* 0x0041180001087983 */ /* 0x000f680000300a00 */
[----:B------:R-:W-:Y:S04]  /*9a90*/  STL [R1+0x3ee4], R24 ;  /* 0x003ee41801007387 */ /* 0x000fe80000100800 */
[----:B------:R0:W-:Y:S04]  /*9aa0*/  STL [R1+0x3ee0], R0 ;  /* 0x003ee00001007387 */ /* 0x0001e80000100800 */
[----:B------:R-:W-:Y:S01]  /*9ab0*/  STL [R1+0x3edc], R14 ;  /* 0x003edc0e01007387 */ /* 0x000fe20000100800 */
[----:B0-----:R-:W-:-:S05]  /*9ac0*/  IMAD.MOV.U32 R0, RZ, RZ, R25 ;  /* 0x000000ffff007224 */ /* 0x001fca00078e0019 */
[----:B------:R0:W-:Y:S04]  /*9ad0*/  STL [R1+0x3ed8], R0 ;  /* 0x003ed80001007387 */ /* 0x0001e80000100800 */
[----:B------:R-:W5:Y:S01]  /*9ae0*/  LDL.LU.64 R24, [R1+0x268] ;  /* 0x0002680001187983 */ /* 0x000f620000300a00 */
[----:B0-----:R-:W-:-:S05]  /*9af0*/  IMAD.MOV.U32 R0, RZ, RZ, R15 ;  /* 0x000000ffff007224 */ /* 0x001fca00078e000f */
[----:B------:R0:W-:Y:S04]  /*9b00*/  STL [R1+0x3ed0], R0 ;  /* 0x003ed00001007387 */ /* 0x0001e80000100800 */
[----:B------:R1:W-:Y:S01]  /*9b10*/  STL [R1+0x3ed4], R10 ;  /* 0x003ed40a01007387 */ /* 0x0003e20000100800 */
[----:B0-----:R-:W-:-:S03]  /*9b20*/  IMAD.MOV.U32 R0, RZ, RZ, R11 ;  /* 0x000000ffff007224 */ /* 0x001fc600078e000b */
[----:B------:R-:W5:Y:S04]  /*9b30*/  LDL.LU.64 R14, [R1+0x188] ;  /* 0x00018800010e7983 */ /* 0x000f680000300a00 */
[----:B--2---:R-:W-:Y:S04]  /*9b40*/  STL [R1+0x3ecc], R16 ;  /* 0x003ecc1001007387 */ /* 0x004fe80000100800 */
[----:B------:R0:W-:Y:S04]  /*9b50*/  STL [R1+0x3ec8], R0 ;  /* 0x003ec80001007387 */ /* 0x0001e80000100800 */
[----:B-1----:R-:W2:Y:S01]  /*9b60*/  LDL.LU.64 R10, [R1+0xa8] ;  /* 0x0000a800010a7983 */ /* 0x002ea20000300a00 */
[----:B0-----:R-:W-:-:S03]  /*9b70*/  IMAD.MOV.U32 R0, RZ, RZ, R17 ;  /* 0x000000ffff007224 */ /* 0x001fc600078e0011 */
[----:B------:R-:W2:Y:S04]  /*9b80*/  LDL.LU.64 R16, [R1+0x4110] ;  /* 0x0041100001107983 */ /* 0x000ea80000300a00 */
[----:B---3--:R-:W-:Y:S04]  /*9b90*/  STL [R1+0x3ec4], R22 ;  /* 0x003ec41601007387 */ /* 0x008fe80000100800 */
[----:B------:R0:W-:Y:S02]  /*9ba0*/  STL [R1+0x3ec0], R0 ;  /* 0x003ec00001007387 */ /* 0x0001e40000100800 */
[----:B0-----:R-:W-:-:S02]  /*9bb0*/  IMAD.MOV.U32 R0, RZ, RZ, R23 ;  /* 0x000000ffff007224 */ /* 0x001fc400078e0017 */
[----:B------:R-:W3:Y:S04]  /*9bc0*/  LDL.LU.64 R22, [R1+0x4108] ;  /* 0x0041080001167983 */ /* 0x000ee80000300a00 */
[----:B----4-:R-:W-:Y:S04]  /*9bd0*/  STL [R1+0x3ebc], R28 ;  /* 0x003ebc1c01007387 */ /* 0x010fe80000100800 */
[----:B------:R0:W-:Y:S02]  /*9be0*/  STL [R1+0x3eb8], R0 ;  /* 0x003eb80001007387 */ /* 0x0001e40000100800 */
[----:B0-----:R-:W-:-:S02]  /*9bf0*/  IMAD.MOV.U32 R0, RZ, RZ, R29 ;  /* 0x000000ffff007224 */ /* 0x001fc400078e001d */
[----:B------:R-:W4:Y:S04]  /*9c00*/  LDL.LU.64 R28, [R1+0x260] ;  /* 0x00026000011c7983 */ /* 0x000f280000300a00 */
[----:B------:R0:W-:Y:S04]  /*9c10*/  STL [R1+0x3eb0], R0 ;  /* 0x003eb00001007387 */ /* 0x0001e80000100800 */
[----:B------:R1:W-:Y:S01]  /*9c20*/  STL [R1+0x3eb4], R26 ;  /* 0x003eb41a01007387 */ /* 0x0003e20000100800 */
[----:B0-----:R-:W-:-:S03]  /*9c30*/  IMAD.MOV.U32 R0, RZ, RZ, R27 ;  /* 0x000000ffff007224 */ /* 0x001fc600078e001b */
[----:B-1----:R-:W2:Y:S04]  /*9c40*/  LDL.LU.64 R26, [R1+0x180] ;  /* 0x00018000011a7983 */ /* 0x002ea80000300a00 */
[----:B------:R0:W-:Y:S04]  /*9c50*/  STL [R1+0x3ea8], R0 ;  /* 0x003ea80001007387 */ /* 0x0001e80000100800 */
[----:B------:R1:W-:Y:S01]  /*9c60*/  STL [R1+0x3eac], R6 ;  /* 0x003eac0601007387 */ /* 0x0003e20000100800 */
[----:B0-----:R-:W-:-:S03]  /*9c70*/  IMAD.MOV.U32 R0, RZ, RZ, R7 ;  /* 0x000000ffff007224 */ /* 0x001fc600078e0007 */
[----:B-1----:R-:W2:Y:S04]  /*9c80*/  LDL.LU.64 R6, [R1+0xa0] ;  /* 0x0000a00001067983 */ /* 0x002ea80000300a00 */
[----:B------:R5:W-:Y:S02]  /*9c90*/  STL [R1+0x3ea0], R0 ;  /* 0x003ea00001007387 */ /* 0x000be40000100800 */
[----:B-----5:R-:W-:Y:S02]  /*9ca0*/  IMAD.MOV.U32 R0, RZ, RZ, R5 ;  /* 0x000000ffff007224 */ /* 0x020fe400078e0005 */
[----:B------:R0:W-:Y:S04]  /*9cb0*/  STL [R1+0x3ea4], R4 ;  /* 0x003ea40401007387 */ /* 0x0001e80000100800 */
[----:B0-----:R-:W5:Y:S04]  /*9cc0*/  LDL.LU.64 R4, [R1+0x4100] ;  /* 0x0041000001047983 */ /* 0x001f680000300a00 */
[----:B------:R-:W-:Y:S04]  /*9cd0*/  STL [R1+0x3e9c], R20 ;  /* 0x003e9c1401007387 */ /* 0x000fe80000100800 */
[----:B------:R0:W-:Y:S02]  /*9ce0*/  STL [R1+0x3e98], R0 ;  /* 0x003e980001007387 */ /* 0x0001e40000100800 */
[----:B0-----:R-:W-:-:S02]  /*9cf0*/  IMAD.MOV.U32 R0, RZ, RZ, R21 ;  /* 0x000000ffff007224 */ /* 0x001fc400078e0015 */
[----:B------:R-:W-:Y:S04]  /*9d00*/  STL [R1+0x3e94], R2 ;  /* 0x003e940201007387 */ /* 0x000fe80000100800 */
[----:B------:R0:W-:Y:S04]  /*9d10*/  STL [R1+0x3e90], R0 ;  /* 0x003e900001007387 */ /* 0x0001e80000100800 */
[----:B------:R-:W2:Y:S01]  /*9d20*/  LDL.LU.64 R20, [R1+0x258] ;  /* 0x0002580001147983 */ /* 0x000ea20000300a00 */
[----:B0-----:R-:W-:-:S03]  /*9d30*/  IMAD.MOV.U32 R0, RZ, RZ, R3 ;  /* 0x000000ffff007224 */ /* 0x001fc600078e0003 */
[----:B------:R-:W-:Y:S04]  /*9d40*/  STL [R1+0x3e8c], R18 ;  /* 0x003e8c1201007387 */ /* 0x000fe80000100800 */
[----:B------:R0:W-:Y:S04]  /*9d50*/  STL [R1+0x3e88], R0 ;  /* 0x003e880001007387 */ /* 0x0001e80000100800 */
[----:B------:R-:W2:Y:S01]  /*9d60*/  LDL.LU.64 R2, [R1+0x178] ;  /* 0x0001780001027983 */ /* 0x000ea20000300a00 */
[----:B0-----:R-:W-:-:S03]  /*9d70*/  IMAD.MOV.U32 R0, RZ, RZ, R19 ;  /* 0x000000ffff007224 */ /* 0x001fc600078e0013 */
[----:B------:R-:W2:Y:S04]  /*9d80*/  LDL.LU.64 R18, [R1+0x40f8] ;  /* 0x0040f80001127983 */ /* 0x000ea80000300a00 */
[----:B--2---:R-:W-:Y:S04]  /*9d90*/  STL [R1+0x3e84], R18 ;  /* 0x003e841201007387 */ /* 0x004fe80000100800 */
[----:B------:R0:W-:Y:S02]  /*9da0*/  STL [R1+0x3e80], R0 ;  /* 0x003e800001007387 */ /* 0x0001e40000100800 */
[----:B0-----:R-:W-:-:S02]  /*9db0*/  IMAD.MOV.U32 R0, RZ, RZ, R19 ;  /* 0x000000ffff007224 */ /* 0x001fc400078e0013 */
[----:B------:R-:W2:Y:S04]  /*9dc0*/  LDL.LU.64 R18, [R1+0x98] ;  /* 0x0000980001127983 */ /* 0x000ea80000300a00 */
[----:B------:R0:W-:Y:S04]  /*9dd0*/  STL [R1+0x3e78], R0 ;  /* 0x003e780001007387 */ /* 0x0001e80000100800 */
[----:B------:R-:W-:Y:S01]  /*9de0*/  STL [R1+0x3e7c], R24 ;  /* 0x003e7c1801007387 */ /* 0x000fe20000100800 */
[----:B0-----:R-:W-:-:S03]  /*9df0*/  IMAD.MOV.U32 R0, RZ, RZ, R25 ;  /* 0x000000ffff007224 */ /* 0x001fc600078e0019 */
[----:B------:R-:W-:Y:S04]  /*9e00*/  STL [R1+0x3e74], R14 ;  /* 0x003e740e01007387 */ /* 0x000fe80000100800 */
[----:B------:R0:W-:Y:S02]  /*9e10*/  STL [R1+0x3e70], R0 ;  /* 0x003e700001007387 */ /* 0x0001e40000100800 */
[----:B0-----:R-:W-:Y:S02]  /*9e20*/  IMAD.MOV.U32 R0, RZ, RZ, R15 ;  /* 0x000000ffff007224 */ /* 0x001fe400078e000f */
[----:B------:R-:W2:Y:S04]  /*9e30*/  LDL.LU.64 R14, [R1+0x250] ;  /* 0x00025000010e7983 */ /* 0x000ea80000300a00 */
[----:B------:R0:W-:Y:S04]  /*9e40*/  STL [R1+0x3e68], R0 ;  /* 0x003e680001007387 */ /* 0x0001e80000100800 */
[----:B------:R1:W-:Y:S01]  /*9e50*/  STL [R1+0x3e6c], R10 ;  /* 0x003e6c0a01007387 */ /* 0x0003e20000100800 */
[----:B0-----:R-:W-:-:S03]  /*9e60*/  IMAD.MOV.U32 R0, RZ, RZ, R11 ;  /* 0x000000ffff007224 */ /* 0x001fc600078e000b */
[----:B-1----:R-:W2:Y:S04]  /*9e70*/  LDL.LU.64 R10, [R1+0x170] ;  /* 0x00017000010a7983 */ /* 0x002ea80000300a00 */
[----:B------:R0:W-:Y:S04]  /*9e80*/  STL [R1+0x3e60], R0 ;  /* 0x003e600001007387 */ /* 0x0001e80000100800 */
[----:B-----5:R1:W-:Y:S01]  /*9e90*/  STL [R1+0x3e64], R4 ;  /* 0x003e640401007387 */ /* 0x0203e20000100800 */
[----:B0-----:R-:W-:-:S03]  /*9ea0*/  IMAD.MOV.U32 R0, RZ, RZ, R5 ;  /* 0x000000ffff007224 */ /* 0x001fc600078e0005 */
[----:B-1----:R-:W5:Y:S04]  /*9eb0*/  LDL.LU.64 R4, [R1+0x90] ;  /* 0x0000900001047983 */ /* 0x002f680000300a00 */
[----:B------:R0:W-:Y:S04]  /*9ec0*/  STL [R1+0x3e58], R0 ;  /* 0x003e580001007387 */ /* 0x0001e80000100800 */
[----:B----4-:R1:W-:Y:S04]  /*9ed0*/  STL [R1+0x3e5c], R28 ;  /* 0x003e5c1c01007387 */ /* 0x0103e80000100800 */
[----:B------:R-:W4:Y:S01]  /*9ee0*/  LDL.LU.64 R24, [R1+0x20] ;  /* 0x0000200001187983 */ /* 0x000f220000300a00 */
[----:B0-----:R-:W-:-:S05]  /*9ef0*/  IMAD.MOV.U32 R0, RZ, RZ, R29 ;  /* 0x000000ffff007224 */ /* 0x001fca00078e001d */
[----:B------:R0:W-:Y:S04]  /*9f00*/  STL [R1+0x3e50], R0 ;  /* 0x003e500001007387 */ /* 0x0001e80000100800 */
[----:B------:R3:W-:Y:S04]  /*9f10*/  STL [R1+0x3e54], R26 ;  /* 0x003e541a01007387 */ /* 0x0007e80000100800 */
[----:B-1----:R-:W4:Y:S01]  /*9f20*/  LDL.LU.64 R28, [R1+0x248] ;  /* 0x00024800011c7983 */ /* 0x002f220000300a00 */
[----:B0-----:R-:W-:-:S05]  /*9f30*/  IMAD.MOV.U32 R0, RZ, RZ, R27 ;  /* 0x000000ffff007224 */ /* 0x001fca00078e001b */
[----:B------:R0:W-:Y:S04]  /*9f40*/  STL [R1+0x3e48], R0 ;  /* 0x003e480001007387 */ /* 0x0001e80000100800 */
[----:B------:R1:W-:Y:S04]  /*9f50*/  STL [R1+0x3e4c], R6 ;  /* 0x003e4c0601007387 */ /* 0x0003e80000100800 */
[----:B---3--:R-:W3:Y:S01]  /*9f60*/  LDL.LU.64 R26, [R1+0x168] ;  /* 0x00016800011a7983 */ /* 0x008ee20000300a00 */
[----:B0-----:R-:W-:-:S03]  /*9f70*/  IMAD.MOV.U32 R0, RZ, RZ, R7 ;  /* 0x000000ffff007224 */ /* 0x001fc600078e0007 */
[----:B-1----:R-:W3:Y:S04]  /*9f80*/  LDL.LU.64 R6, [R1+0x88] ;  /* 0x0000880001067983 */ /* 0x002ee80000300a00 */
[----:B------:R0:W-:Y:S04]  /*9f90*/  STL [R1+0x3e40], R0 ;  /* 0x003e400001007387 */ /* 0x0001e80000100800 */
[----:B------:R1:W-:Y:S01]  /*9fa0*/  STL [R1+0x3e44], R22 ;  /* 0x003e441601007387 */ /* 0x0003e20000100800 */
[----:B0-----:R-:W-:-:S03]  /*9fb0*/  IMAD.MOV.U32 R0, RZ, RZ, R23 ;  /* 0x000000ffff007224 */ /* 0x001fc600078e0017 */
[----:B------:R-:W-:Y:S04]  /*9fc0*/  STL [R1+0x3e3c], R20 ;  /* 0x003e3c1401007387 */ /* 0x000fe80000100800 */
[----:B------:R0:W-:Y:S04]  /*9fd0*/  STL [R1+0x3e38], R0 ;  /* 0x003e380001007387 */ /* 0x0001e80000100800 */
[----:B-1----:R-:W3:Y:S01]  /*9fe0*/  LDL.LU.64 R22, [R1+0x240] ;  /* 0x0002400001167983 */ /* 0x002ee20000300a00 */
[----:B0-----:R-:W-:-:S05]  /*9ff0*/  IMAD.MOV.U32 R0, RZ, RZ, R21 ;  /* 0x000000ffff007224 */ /* 0x001fca00078e0015 */
[----:B------:R0:W-:Y:S04]  /*a000*/  STL [R1+0x3e30], R0 ;  /* 0x003e300001007387 */ /* 0x0001e80000100800 */
[----:B------:R1:W-:Y:S04]  /*a010*/  STL [R1+0x3e34], R2 ;  /* 0x003e340201007387 */ /* 0x0003e80000100800 */
[----:B------:R-:W3:Y:S01]  /*a020*/  LDL.LU.64 R20, [R1+0x160] ;  /* 0x0001600001147983 */ /* 0x000ee20000300a00 */
[----:B0-----:R-:W-:-:S03]  /*a030*/  IMAD.MOV.U32 R0, RZ, RZ, R3 ;  /* 0x000000ffff007224 */ /* 0x001fc600078e0003 */
[----:B-1----:R-:W3:Y:S04]  /*a040*/  LDL.LU.64 R2, [R1+0x80] ;  /* 0x0000800001027983 */ /* 0x002ee80000300a00 */
[----:B------:R2:W-:Y:S02]  /*a050*/  STL [R1+0x3e28], R0 ;  /* 0x003e280001007387 */ /* 0x0005e40000100800 */
[----:B--2---:R-:W-:Y:S02]  /*a060*/  IMAD.MOV.U32 R0, RZ, RZ, R19 ;  /* 0x000000ffff007224 */ /* 0x004fe400078e0013 */
[----:B------:R0:W-:Y:S04]  /*a070*/  STL [R1+0x3e2c], R18 ;  /* 0x003e2c1201007387 */ /* 0x0001e80000100800 */
[----:B------:R-:W-:Y:S04]  /*a080*/  STL [R1+0x3e24], R16 ;  /* 0x003e241001007387 */ /* 0x000fe80000100800 */
[----:B------:R1:W-:Y:S04]  /*a090*/  STL [R1+0x3e20], R0 ;  /* 0x003e200001007387 */ /* 0x0003e80000100800 */
[----:B0-----:R-:W2:Y:S01]  /*a0a0*/  LDL.LU.64 R18, [R1+0x238] ;  /* 0x0002380001127983 */ /* 0x001ea20000300a00 */
[----:B-1----:R-:W-:-:S05]  /*a0b0*/  IMAD.MOV.U32 R0, RZ, RZ, R17 ;  /* 0x000000ffff007224 */ /* 0x002fca00078e0011 */
[----:B------:R0:W-:Y:S04]  /*a0c0*/  STL [R1+0x3e18], R0 ;  /* 0x003e180001007387 */ /* 0x0001e80000100800 */
[----:B------:R-:W-:Y:S01]  /*a0d0*/  STL [R1+0x3e1c], R14 ;  /* 0x003e1c0e01007387 */ /* 0x000fe20000100800 */
[----:B0-----:R-:W-:-:S03]  /*a0e0*/  IMAD.MOV.U32 R0, RZ, RZ, R15 ;  /* 0x000000ffff007224 */ /* 0x001fc600078e000f */
[----:B------:R-:W2:Y:S04]  /*a0f0*/  LDL.LU.64 R16, [R1+0x158] ;  /* 0x0001580001107983 */ /* 0x000ea80000300a00 */
[----:B------:R0:W-:Y:S02]  /*a100*/  STL [R1+0x3e10], R0 ;  /* 0x003e100001007387 */ /* 0x0001e40000100800 */
[----:B0-----:R-:W-:Y:S02]  /*a110*/  IMAD.MOV.U32 R0, RZ, RZ, R11 ;  /* 0x000000ffff007224 */ /* 0x001fe400078e000b */
[----:B------:R0:W-:Y:S04]  /*a120*/  STL [R1+0x3e14], R10 ;  /* 0x003e140a01007387 */ /* 0x0001e80000100800 */
[----:B------:R-:W2:Y:S04]  /*a130*/  LDL.LU.64 R14, [R1+0x8] ;  /* 0x00000800010e7983 */ /* 0x000ea80000300a00 */
[----:B-----5:R-:W-:Y:S04]  /*a140*/  STL [R1+0x3e0c], R4 ;  /* 0x003e0c0401007387 */ /* 0x020fe80000100800 */
[----:B------:R1:W-:Y:S04]  /*a150*/  STL [R1+0x3e08], R0 ;  /* 0x003e080001007387 */ /* 0x0003e80000100800 */
[----:B0-----:R-:W5:Y:S01]  /*a160*/  LDL.LU.64 R10, [R1+0x230] ;  /* 0x00023000010a7983 */ /* 0x001f620000300a00 */
[----:B-1----:R-:W-:-:S05]  /*a170*/  IMAD.MOV.U32 R0, RZ, RZ, R5 ;  /* 0x000000ffff007224 */ /* 0x002fca00078e0005 */
[----:B------:R0:W-:Y:S04]  /*a180*/  STL [R1+0x3e00], R0 ;  /* 0x003e000001007387 */ /* 0x0001e80000100800 */
[----:B----4-:R1:W-:Y:S04]  /*a190*/  STL [R1+0x3e04], R24 ;  /* 0x003e041801007387 */ /* 0x0103e80000100800 */
[----:B------:R-:W4:Y:S01]  /*a1a0*/  LDL.LU.64 R4, [R1+0x150] ;  /* 0x0001500001047983 */ /* 0x000f220000300a00 */
[----:B0-----:R-:W-:-:S03]  /*a1b0*/  IMAD.MOV.U32 R0, RZ, RZ, R25 ;  /* 0x000000ffff007224 */ /* 0x001fc600078e0019 */
[----:B-1----:R-:W2:Y:S04]  /*a1c0*/  LDL.LU.64 R24, [R1+0x40f0] ;  /* 0x0040f00001187983 */ /* 0x002ea80000300a00 */
[----:B------:R-:W-:Y:S04]  /*a1d0*/  STL [R1+0x3dfc], R28 ;  /* 0x003dfc1c01007387 */ /* 0x000fe80000100800 */
[----:B------:R0:W-:Y:S02]  /*a1e0*/  STL [R1+0x3df8], R0 ;  /* 0x003df80001007387 */ /* 0x0001e40000100800 */
[----:B0-----:R-:W-:-:S02]  /*a1f0*/  IMAD.MOV.U32 R0, RZ, RZ, R29 ;  /* 0x000000ffff007224 */ /* 0x001fc400078e001d */
[----:B------:R-:W4:Y:S04]  /*a200*/  LDL.LU.64 R28, [R1+0x40e8] ;  /* 0x0040e800011c7983 */ /* 0x000f280000300a00 */
[----:B---3--:R-:W-:Y:S04]  /*a210*/  STL [R1+0x3df4], R26 ;  /* 0x003df41a01007387 */ /* 0x008fe80000100800 */
[----:B------:R0:W-:Y:S02]  /*a220*/  STL [R1+0x3df0], R0 ;  /* 0x003df00001007387 */ /* 0x0001e40000100800 */
[----:B0-----:R-:W-:-:S02]  /*a230*/  IMAD.MOV.U32 R0, RZ, RZ, R27 ;  /* 0x000000ffff007224 */ /* 0x001fc400078e001b */
[----:B------:R-:W3:Y:S04]  /*a240*/  LDL.LU.64 R26, [R1+0x40e0] ;  /* 0x0040e000011a7983 */ /* 0x000ee80000300a00 */
[----:B------:R-:W-:Y:S04]  /*a250*/  STL [R1+0x3dec], R6 ;  /* 0x003dec0601007387 */ /* 0x000fe80000100800 */
[----:B------:R0:W-:Y:S02]  /*a260*/  STL [R1+0x3de8], R0 ;  /* 0x003de80001007387 */ /* 0x0001e40000100800 */
[----:B0-----:R-:W-:-:S02]  /*a270*/  IMAD.MOV.U32 R0, RZ, RZ, R7 ;  /* 0x000000ffff007224 */ /* 0x001fc400078e0007 */
[----:B------:R-:W3:Y:S04]  /*a280*/  LDL.LU.64 R6, [R1+0x228] ;  /* 0x0002280001067983 */ /* 0x000ee80000300a00 */
[----:B------:R2:W-:Y:S02]  /*a290*/  STL [R1+0x3de0], R0 ;  /* 0x003de00001007387 */ /* 0x0005e40000100800 */
[----:B--2---:R-:W-:Y:S02]  /*a2a0*/  IMAD.MOV.U32 R0, RZ, RZ, R25 ;  /* 0x000000ffff007224 */ /* 0x004fe400078e0019 */
[----:B------:R0:W-:Y:S04]  /*a2b0*/  STL [R1+0x3de4], R24 ;  /* 0x003de41801007387 */ /* 0x0001e80000100800 */
[----:B0-----:R-:W2:Y:S04]  /*a2c0*/  LDL.LU.64 R24, [R1+0x40d8] ;  /* 0x0040d80001187983 */ /* 0x001ea80000300a00 */
[----:B------:R-:W-:Y:S04]  /*a2d0*/  STL [R1+0x3ddc], R22 ;  /* 0x003ddc1601007387 */ /* 0x000fe80000100800 */
[----:B------:R0:W-:Y:S02]  /*a2e0*/  STL [R1+0x3dd8], R0 ;  /* 0x003dd80001007387 */ /* 0x0001e40000100800 */
[----:B0-----:R-:W-:-:S02]  /*a2f0*/  IMAD.MOV.U32 R0, RZ, RZ, R23 ;  /* 0x000000ffff007224 */ /* 0x001fc400078e0017 */
[----:B------:R-:W2:Y:S04]  /*a300*/  LDL.LU.64 R22, [R1+0x40d0] ;  /* 0x0040d00001167983 */ /* 0x000ea80000300a00 */
[----:B------:R-:W-:Y:S04]  /*a310*/  STL [R1+0x3dd4], R20 ;  /* 0x003dd41401007387 */ /* 0x000fe80000100800 */
[----:B------:R0:W-:Y:S02]  /*a320*/  STL [R1+0x3dd0], R0 ;  /* 0x003dd00001007387 */ /* 0x0001e40000100800 */
[----:B0-----:R-:W-:-:S02]  /*a330*/  IMAD.MOV.U32 R0, RZ, RZ, R21 ;  /* 0x000000ffff007224 */ /* 0x001fc400078e0015 */
[----:B------:R-:W2:Y:S04]  /*a340*/  LDL.LU.64 R20, [R1+0x40c8] ;  /* 0x0040c80001147983 */ /* 0x000ea80000300a00 */
[----:B------:R-:W-:Y:S04]  /*a350*/  STL [R1+0x3dcc], R2 ;  /* 0x003dcc0201007387 */ /* 0x000fe80000100800 */
[----:B------:R0:W-:Y:S04]  /*a360*/  STL [R1+0x3dc8], R0 ;  /* 0x003dc80001007387 */ /* 0x0001e80000100800 */
[----:B------:R-:W-:Y:S01]  /*a370*/  STL [R1+0x3dc4], R8 ;  /* 0x003dc40801007387 */ /* 0x000fe20000100800 */
[----:B0-----:R-:W-:-:S05]  /*a380*/  IMAD.MOV.U32 R0, RZ, RZ, R3 ;  /* 0x000000ffff007224 */ /* 0x001fca00078e0003 */
        /* <DEDUP_REMOVED lines=20> */
[----:B-----5:R-:W-:Y:S04]  /*a4d0*/  STL [R1+0x3d9c], R10 ;  /* 0x003d9c0a01007387 */ /* 0x020fe80000100800 */
[----:B------:R0:W-:Y:S02]  /*a4e0*/  STL [R1+0x3d98], R0 ;  /* 0x003d980001007387 */ /* 0x0001e40000100800 */
[----:B0-----:R-:W-:-:S02]  /*a4f0*/  IMAD.MOV.U32 R0, RZ, RZ, R11 ;  /* 0x000000ffff007224 */ /* 0x001fc400078e000b */
[----:B------:R-:W5:Y:S04]  /*a500*/  LDL.LU.64 R10, [R1+0x40a0] ;  /* 0x0040a000010a7983 */ /* 0x000f680000300a00 */
[----:B----4-:R-:W-:Y:S04]  /*a510*/  STL [R1+0x3d94], R4 ;  /* 0x003d940401007387 */ /* 0x010fe80000100800 */
[----:B------:R0:W-:Y:S02]  /*a520*/  STL [R1+0x3d90], R0 ;  /* 0x003d900001007387 */ /* 0x0001e40000100800 */
[----:B0-----:R-:W-:-:S02]  /*a530*/  IMAD.MOV.U32 R0, RZ, RZ, R5 ;  /* 0x000000ffff007224 */ /* 0x001fc400078e0005 */
[----:B------:R-:W4:Y:S04]  /*a540*/  LDL.LU.64 R4, [R1+0x4098] ;  /* 0x0040980001047983 */ /* 0x000f280000300a00 */
[----:B----4-:R-:W-:Y:S04]  /*a550*/  STL [R1+0x3d8c], R4 ;  /* 0x003d8c0401007387 */ /* 0x010fe80000100800 */
[----:B------:R3:W-:Y:S04]  /*a560*/  STL [R1+0x3d88], R0 ;  /* 0x003d880001007387 */ /* 0x0007e80000100800 */
[----:B------:R-:W-:Y:S04]  /*a570*/  STL [R1+0x3d80], R5 ;  /* 0x003d800501007387 */ /* 0x000fe80000100800 */
[----:B------:R-:W-:Y:S04]  /*a580*/  STL [R1+0x3d84], R30 ;  /* 0x003d841e01007387 */ /* 0x000fe80000100800 */
[----:B------:R0:W-:Y:S01]  /*a590*/  STL [R1+0x3d78], R31 ;  /* 0x003d781f01007387 */ /* 0x0001e20000100800 */
[----:B---3--:R-:W-:-:S03]  /*a5a0*/  IMAD.MOV.U32 R0, RZ, RZ, R7 ;  /* 0x000000ffff007224 */ /* 0x008fc600078e0007 */
[----:B0-----:R-:W3:Y:S04]  /*a5b0*/  LDL.LU.64 R30, [R1+0x148] ;  /* 0x00014800011e7983 */ /* 0x001ee80000300a00 */
[----:B------:R-:W4:Y:S04]  /*a5c0*/  LDL.LU.64 R4, [R1+0x210] ;  /* 0x0002100001047983 */ /* 0x000f280000300a00 */
[----:B------:R0:W-:Y:S04]  /*a5d0*/  STL [R1+0x3d7c], R6 ;  /* 0x003d7c0601007387 */ /* 0x0001e80000100800 */
[----:B0-----:R-:W2:Y:S04]  /*a5e0*/  LDL.LU.64 R6, [R1+0x4090] ;  /* 0x0040900001067983 */ /* 0x001ea80000300a00 */
[----:B---3--:R-:W-:Y:S04]  /*a5f0*/  STL [R1+0x3d74], R30 ;  /* 0x003d741e01007387 */ /* 0x008fe80000100800 */
[----:B------:R0:W-:Y:S02]  /*a600*/  STL [R1+0x3d70], R0 ;  /* 0x003d700001007387 */ /* 0x0001e40000100800 */
[----:B0-----:R-:W-:-:S02]  /*a610*/  IMAD.MOV.U32 R0, RZ, RZ, R31 ;  /* 0x000000ffff007224 */ /* 0x001fc400078e001f */
[----:B--2---:R-:W-:Y:S04]  /*a620*/  STL [R1+0x3d6c], R6 ;  /* 0x003d6c0601007387 */ /* 0x004fe80000100800 */
[----:B------:R0:W-:Y:S04]  /*a630*/  STL [R1+0x3d68], R0 ;  /* 0x003d680001007387 */ /* 0x0001e80000100800 */
[----:B------:R1:W-:Y:S01]  /*a640*/  STL [R1+0x3d60], R7 ;  /* 0x003d600701007387 */ /* 0x0003e20000100800 */
[----:B0-----:R-:W-:-:S03]  /*a650*/  IMAD.MOV.U32 R0, RZ, RZ, R3 ;  /* 0x000000ffff007224 */ /* 0x001fc600078e0003 */
[----:B-1----:R-:W2:Y:S04]  /*a660*/  LDL.LU.64 R6, [R1+0x130] ;  /* 0x0001300001067983 */ /* 0x002ea80000300a00 */
[----:B------:R-:W-:Y:S04]  /*a670*/  STL [R1+0x3d64], R32 ;  /* 0x003d642001007387 */ /* 0x000fe80000100800 */
[----:B------:R0:W-:Y:S04]  /*a680*/  STL [R1+0x3d58], R33 ;  /* 0x003d582101007387 */ /* 0x0001e80000100800 */
[----:B0-----:R-:W3:Y:S04]  /*a690*/  LDL.LU.64 R32, [R1+0x218] ;  /* 0x0002180001207983 */ /* 0x001ee80000300a00 */
[----:B------:R-:W2:Y:S04]  /*a6a0*/  LDL.LU.64 R30, [R1+0x208] ;  /* 0x00020800011e7983 */ /* 0x000ea80000300a00 */
[----:B------:R0:W-:Y:S04]  /*a6b0*/  STL [R1+0x3d5c], R2 ;  /* 0x003d5c0201007387 */ /* 0x0001e80000100800 */
[----:B0-----:R-:W2:Y:S04]  /*a6c0*/  LDL.LU.64 R2, [R1+0x128] ;  /* 0x0001280001027983 */ /* 0x001ea80000300a00 */
[----:B------:R0:W-:Y:S04]  /*a6d0*/  STL [R1+0x3d50], R0 ;  /* 0x003d500001007387 */ /* 0x0001e80000100800 */
[----:B------:R1:W-:Y:S01]  /*a6e0*/  STL [R1+0x3d54], R8 ;  /* 0x003d540801007387 */ /* 0x0003e20000100800 */
[----:B0-----:R-:W-:-:S03]  /*a6f0*/  IMAD.MOV.U32 R0, RZ, RZ, R9 ;  /* 0x000000ffff007224 */ /* 0x001fc600078e0009 */
[----:B-1----:R-:W2:Y:S04]  /*a700*/  LDL.LU.64 R8, [R1+0x4088] ;  /* 0x0040880001087983 */ /* 0x002ea80000300a00 */
[----:B--2---:R-:W-:Y:S04]  /*a710*/  STL [R1+0x3d4c], R8 ;  /* 0x003d4c0801007387 */ /* 0x004fe80000100800 */
[----:B------:R-:W-:Y:S04]  /*a720*/  STL [R1+0x3d48], R0 ;  /* 0x003d480001007387 */ /* 0x000fe80000100800 */
[----:B------:R-:W-:Y:S04]  /*a730*/  STL [R1+0x3d40], R9 ;  /* 0x003d400901007387 */ /* 0x000fe80000100800 */
[----:B------:R-:W-:Y:S04]  /*a740*/  STL [R1+0x3d44], R34 ;  /* 0x003d442201007387 */ /* 0x000fe80000100800 */
[----:B------:R0:W-:Y:S04]  /*a750*/  STL [R1+0x3d38], R35 ;  /* 0x003d382301007387 */ /* 0x0001e80000100800 */
[----:B0-----:R-:W2:Y:S04]  /*a760*/  LDL.LU.64 R34, [R1+0x138] ;  /* 0x0001380001227983 */ /* 0x001ea80000300a00 */
[----:B------:R-:W4:Y:S01]  /*a770*/  LDL.LU.64 R8, [R1+0x200] ;  /* 0x0002000001087983 */ /* 0x000f220000300a00 */
[----:B---3--:R-:W-:-:S03]  /*a780*/  IMAD.MOV.U32 R0, RZ, RZ, R33 ;  /* 0x000000ffff007224 */ /* 0x008fc600078e0021 */
[----:B------:R0:W-:Y:S04]  /*a790*/  STL [R1+0x3d3c], R32 ;  /* 0x003d3c2001007387 */ /* 0x0001e80000100800 */
[----:B0-----:R-:W3:Y:S04]  /*a7a0*/  LDL.LU.64 R32, [R1+0x120] ;  /* 0x0001200001207983 */ /* 0x001ee80000300a00 */
[----:B------:R2:W-:Y:S02]  /*a7b0*/  STL [R1+0x3d30], R0 ;  /* 0x003d300001007387 */ /* 0x0005e40000100800 */
[----:B--2---:R-:W-:-:S02]  /*a7c0*/  IMAD.MOV.U32 R0, RZ, RZ, R35 ;  /* 0x000000ffff007224 */ /* 0x004fc400078e0023 */
[----:B------:R-:W-:Y:S04]  /*a7d0*/  STL [R1+0x3d34], R34 ;  /* 0x003d342201007387 */ /* 0x000fe80000100800 */
[----:B-----5:R-:W-:Y:S04]  /*a7e0*/  STL [R1+0x3d2c], R10 ;  /* 0x003d2c0a01007387 */ /* 0x020fe80000100800 */
[----:B------:R-:W-:Y:S04]  /*a7f0*/  STL [R1+0x3d28], R0 ;  /* 0x003d280001007387 */ /* 0x000fe80000100800 */
[----:B------:R0:W-:Y:S04]  /*a800*/  STL [R1+0x3d20], R11 ;  /* 0x003d200b01007387 */ /* 0x0001e80000100800 */
[----:B------:R-:W-:Y:S04]  /*a810*/  STL [R1+0x3d24], R36 ;  /* 0x003d242401007387 */ /* 0x000fe80000100800 */
[----:B------:R-:W-:Y:S04]  /*a820*/  STL [R1+0x3d18], R37 ;  /* 0x003d182501007387 */ /* 0x000fe80000100800 */
[----:B0-----:R-:W2:Y:S01]  /*a830*/  LDL.LU.64 R10, [R1+0x1f8] ;  /* 0x0001f800010a7983 */ /* 0x001ea20000300a00 */
[----:B----4-:R-:W-:-:S03]  /*a840*/  IMAD.MOV.U32 R0, RZ, RZ, R5 ;  /* 0x000000ffff007224 */ /* 0x010fc600078e0005 */
[----:B------:R0:W-:Y:S04]  /*a850*/  STL [R1+0x3d1c], R4 ;  /* 0x003d1c0401007387 */ /* 0x0001e80000100800 */
[----:B0-----:R-:W4:Y:S04]  /*a860*/  LDL.LU.64 R4, [R1+0x118] ;  /* 0x0001180001047983 */ /* 0x001f280000300a00 */
[----:B------:R0:W-:Y:S04]  /*a870*/  STL [R1+0x3d10], R0 ;  /* 0x003d100001007387 */ /* 0x0001e80000100800 */
[----:B------:R-:W-:Y:S01]  /*a880*/  STL [R1+0x3d14], R6 ;  /* 0x003d140601007387 */ /* 0x000fe20000100800 */
[----:B0-----:R-:W-:-:S03]  /*a890*/  IMAD.MOV.U32 R0, RZ, RZ, R7 ;  /* 0x000000ffff007224 */ /* 0x001fc600078e0007 */
[----:B------:R-:W-:Y:S04]  /*a8a0*/  STL [R1+0x3d0c], R12 ;  /* 0x003d0c0c01007387 */ /* 0x000fe80000100800 */
[----:B------:R0:W-:Y:S04]  /*a8b0*/  STL [R1+0x3d08], R0 ;  /* 0x003d080001007387 */ /* 0x0001e80000100800 */
[----:B------:R-:W-:Y:S04]  /*a8c0*/  STL [R1+0x3d00], R13 ;  /* 0x003d000d01007387 */ /* 0x000fe80000100800 */
[----:B------:R-:W-:Y:S01]  /*a8d0*/  STL [R1+0x3d04], R38 ;  /* 0x003d042601007387 */ /* 0x000fe20000100800 */
[----:B0-----:R-:W-:-:S03]  /*a8e0*/  IMAD.MOV.U32 R0, RZ, RZ, R31 ;  /* 0x000000ffff007224 */ /* 0x001fc600078e001f */
[----:B------:R-:W-:Y:S04]  /*a8f0*/  STL [R1+0x3cf8], R39 ;  /* 0x003cf82701007387 */ /* 0x000fe80000100800 */
[----:B------:R-:W5:Y:S04]  /*a900*/  LDL.LU.64 R6, [R1+0x1f0] ;  /* 0x0001f00001067983 */ /* 0x000f680000300a00 */
[----:B------:R0:W-:Y:S04]  /*a910*/  STL [R1+0x3cfc], R30 ;  /* 0x003cfc1e01007387 */ /* 0x0001e80000100800 */
[----:B0-----:R-:W5:Y:S04]  /*a920*/  LDL.LU.64 R30, [R1+0x110] ;  /* 0x00011000011e7983 */ /* 0x001f680000300a00 */
[----:B------:R0:W-:Y:S04]  /*a930*/  STL [R1+0x3cf0], R0 ;  /* 0x003cf00001007387 */ /* 0x0001e80000100800 */
[----:B------:R1:W-:Y:S01]  /*a940*/  STL [R1+0x3cf4], R2 ;  /* 0x003cf40201007387 */ /* 0x0003e20000100800 */
[----:B0-----:R-:W-:-:S03]  /*a950*/  IMAD.MOV.U32 R0, RZ, RZ, R3 ;  /* 0x000000ffff007224 */ /* 0x001fc600078e0003 */
[----:B------:R-:W-:Y:S04]  /*a960*/  STL [R1+0x3cec], R14 ;  /* 0x003cec0e01007387 */ /* 0x000fe80000100800 */
[----:B------:R0:W-:Y:S04]  /*a970*/  STL [R1+0x3ce8], R0 ;  /* 0x003ce80001007387 */ /* 0x0001e80000100800 */
[----:B------:R-:W-:Y:S04]  /*a980*/  STL [R1+0x3ce0], R15 ;  /* 0x003ce00f01007387 */ /* 0x000fe80000100800 */
[----:B------:R-:W-:Y:S04]  /*a990*/  STL [R1+0x3ce4], R40 ;  /* 0x003ce42801007387 */ /* 0x000fe80000100800 */
[----:B-1----:R-:W5:Y:S01]  /*a9a0*/  LDL.LU.64 R2, [R1+0x1e8] ;  /* 0x0001e80001027983 */ /* 0x002f620000300a00 */
[----:B0-----:R-:W-:-:S03]  /*a9b0*/  IMAD.MOV.U32 R0, RZ, RZ, R9 ;  /* 0x000000ffff007224 */ /* 0x001fc600078e0009 */
[----:B------:R-:W-:Y:S04]  /*a9c0*/  STL [R1+0x3cd8], R41 ;  /* 0x003cd82901007387 */ /* 0x000fe80000100800 */
[----:B------:R-:W-:Y:S04]  /*a9d0*/  STL [R1+0x3cdc], R8 ;  /* 0x003cdc0801007387 */ /* 0x000fe80000100800 */
[----:B------:R-:W5:Y:S04]  /*a9e0*/  LDL.LU.64 R34, [R1+0x108] ;  /* 0x0001080001227983 */ /* 0x000f680000300a00 */
[----:B------:R0:W-:Y:S04]  /*a9f0*/  STL [R1+0x3cd0], R0 ;  /* 0x003cd00001007387 */ /* 0x0001e80000100800 */
[----:B---3--:R1:W-:Y:S01]  /*aa00*/  STL [R1+0x3cd4], R32 ;  /* 0x003cd42001007387 */ /* 0x0083e20000100800 */
[----:B0-----:R-:W-:-:S03]  /*aa10*/  IMAD.MOV.U32 R0, RZ, RZ, R33 ;  /* 0x000000ffff007224 */ /* 0x001fc600078e0021 */
[----:B------:R-:W-:Y:S04]  /*aa20*/  STL [R1+0x3ccc], R16 ;  /* 0x003ccc1001007387 */ /* 0x000fe80000100800 */
[----:B------:R0:W-:Y:S04]  /*aa30*/  STL [R1+0x3cc8], R0 ;  /* 0x003cc80001007387 */ /* 0x0001e80000100800 */
[----:B------:R-:W-:Y:S04]  /*aa40*/  STL [R1+0x3cc0], R17 ;  /* 0x003cc01101007387 */ /* 0x000fe80000100800 */
[----:B------:R-:W-:Y:S04]  /*aa50*/  STL [R1+0x3cc4], R42 ;  /* 0x003cc42a01007387 */ /* 0x000fe80000100800 */
[----:B------:R-:W3:Y:S04]  /*aa60*/  LDL.LU.64 R8, [R1+0x1e0] ;  /* 0x0001e00001087983 */ /* 0x000ee80000300a00 */
[----:B------:R-:W-:Y:S04]  /*aa70*/  STL [R1+0x3cb8], R43 ;  /* 0x003cb82b01007387 */ /* 0x000fe80000100800 */
[----:B--2---:R-:W-:Y:S04]  /*aa80*/  STL [R1+0x3cbc], R10 ;  /* 0x003cbc0a01007387 */ /* 0x004fe80000100800 */
[----:B-1----:R-:W2:Y:S01]  /*aa90*/  LDL.LU.64 R32, [R1+0x100] ;  /* 0x0001000001207983 */ /* 0x002ea20000300a00 */
[----:B0-----:R-:W-:-:S03]  /*aaa0*/  IMAD.MOV.U32 R0, RZ, RZ, R11 ;  /* 0x000000ffff007224 */ /* 0x001fc600078e000b */
[----:B----4-:R-:W-:Y:S04]  /*aab0*/  STL [R1+0x3cb4], R4 ;  /* 0x003cb40401007387 */ /* 0x010fe80000100800 */
[----:B------:R0:W-:Y:S04]  /*aac0*/  STL [R1+0x3cb0], R0 ;  /* 0x003cb00001007387 */ /* 0x0001e80000100800 */
[----:B------:R-:W-:Y:S01]  /*aad0*/  STL [R1+0x3cac], R18 ;  /* 0x003cac1201007387 */ /* 0x000fe20000100800 */
[----:B0-----:R-:W-:-:S05]  /*aae0*/  IMAD.MOV.U32 R0, RZ, RZ, R5 ;  /* 0x000000ffff007224 */ /* 0x001fca00078e0005 */
[----:B------:R5:W-:Y:S04]  /*aaf0*/  STL [R1+0x3ca8], R0 ;  /* 0x003ca80001007387 */ /* 0x000be80000100800 */
[----:B------:R-:W-:Y:S04]  /*ab00*/  STL [R1+0x3ca0], R19 ;  /* 0x003ca01301007387 */ /* 0x000fe80000100800 */
[----:B------:R-:W-:Y:S04]  /*ab10*/  STL [R1+0x3ca4], R44 ;  /* 0x003ca42c01007387 */ /* 0x000fe80000100800 */
[----:B------:R-:W-:Y:S04]  /*ab20*/  STL [R1+0x3c98], R45 ;  /* 0x003c982d01007387 */ /* 0x000fe80000100800 */
[----:B------:R-:W4:Y:S01]  /*ab30*/  LDL.LU.64 R4, [R1+0x1d8] ;  /* 0x0001d80001047983 */ /* 0x000f220000300a00 */
[----:B-----5:R-:W-:-:S03]  /*ab40*/  IMAD.MOV.U32 R0, RZ, RZ, R7 ;  /* 0x000000ffff007224 */ /* 0x020fc600078e0007 */
[----:B------:R0:W-:Y:S04]  /*ab50*/  STL [R1+0x3c9c], R6 ;  /* 0x003c9c0601007387 */ /* 0x0001e80000100800 */
[----:B0-----:R-:W5:Y:S04]  /*ab60*/  LDL.LU.64 R6, [R1+0xf8] ;  /* 0x0000f80001067983 */ /* 0x001f680000300a00 */
[----:B------:R0:W-:Y:S04]  /*ab70*/  STL [R1+0x3c90], R0 ;  /* 0x003c900001007387 */ /* 0x0001e80000100800 */
[----:B------:R-:W-:Y:S01]  /*ab80*/  STL [R1+0x3c94], R30 ;  /* 0x003c941e01007387 */ /* 0x000fe20000100800 */
[----:B0-----:R-:W-:-:S03]  /*ab90*/  IMAD.MOV.U32 R0, RZ, RZ, R31 ;  /* 0x000000ffff007224 */ /* 0x001fc600078e001f */
[----:B------:R-:W-:Y:S04]  /*aba0*/  STL [R1+0x3c8c], R20 ;  /* 0x003c8c1401007387 */ /* 0x000fe80000100800 */
[----:B------:R0:W-:Y:S04]  /*abb0*/  STL [R1+0x3c88], R0 ;  /* 0x003c880001007387 */ /* 0x0001e80000100800 */
[----:B------:R-:W-:Y:S04]  /*abc0*/  STL [R1+0x3c80], R21 ;  /* 0x003c801501007387 */ /* 0x000fe80000100800 */
[----:B------:R-:W-:Y:S04]  /*abd0*/  STL [R1+0x3c84], R46 ;  /* 0x003c842e01007387 */ /* 0x000fe80000100800 */
[----:B------:R-:W-:Y:S04]  /*abe0*/  STL [R1+0x3c78], R47 ;  /* 0x003c782f01007387 */ /* 0x000fe80000100800 */
[----:B------:R1:W-:Y:S01]  /*abf0*/  STL [R1+0x3c7c], R2 ;  /* 0x003c7c0201007387 */ /* 0x0003e20000100800 */
[----:B0-----:R-:W-:-:S03]  /*ac00*/  IMAD.MOV.U32 R0, RZ, RZ, R3 ;  /* 0x000000ffff007224 */ /* 0x001fc600078e0003 */
[----:B------:R-:W5:Y:S04]  /*ac10*/  LDL.LU.64 R30, [R1+0x1d0] ;  /* 0x0001d000011e7983 */ /* 0x000f680000300a00 */
[----:B-1----:R-:W5:Y:S04]  /*ac20*/  LDL.LU.64 R2, [R1+0xf0] ;  /* 0x0000f00001027983 */ /* 0x002f680000300a00 */
[----:B------:R0:W-:Y:S04]  /*ac30*/  STL [R1+0x3c70], R0 ;  /* 0x003c700001007387 */ /* 0x0001e80000100800 */
[----:B------:R-:W-:Y:S01]  /*ac40*/  STL [R1+0x3c74], R34 ;  /* 0x003c742201007387 */ /* 0x000fe20000100800 */
[----:B0-----:R-:W-:-:S03]  /*ac50*/  IMAD.MOV.U32 R0, RZ, RZ, R35 ;  /* 0x000000ffff007224 */ /* 0x001fc600078e0023 */
[----:B------:R-:W-:Y:S04]  /*ac60*/  STL [R1+0x3c6c], R22 ;  /* 0x003c6c1601007387 */ /* 0x000fe80000100800 */
[----:B------:R3:W-:Y:S04]  /*ac70*/  STL [R1+0x3c68], R0 ;  /* 0x003c680001007387 */ /* 0x0007e80000100800 */
[----:B------:R-:W-:Y:S04]  /*ac80*/  STL [R1+0x3c60], R23 ;  /* 0x003c601701007387 */ /* 0x000fe80000100800 */
[----:B------:R-:W-:Y:S01]  /*ac90*/  STL [R1+0x3c64], R48 ;  /* 0x003c643001007387 */ /* 0x000fe20000100800 */
[----:B---3--:R-:W-:-:S03]  /*aca0*/  IMAD.MOV.U32 R0, RZ, RZ, R9 ;  /* 0x000000ffff007224 */ /* 0x008fc600078e0009 */
[----:B------:R-:W-:Y:S04]  /*acb0*/  STL [R1+0x3c58], R49 ;  /* 0x003c583101007387 */ /* 0x000fe80000100800 */
[----:B------:R-:W-:Y:S04]  /*acc0*/  STL [R1+0x3c5c], R8 ;  /* 0x003c5c0801007387 */ /* 0x000fe80000100800 */
[----:B------:R-:W3:Y:S04]  /*acd0*/  LDL.LU.64 R36, [R1+0x350] ;  /* 0x0003500001247983 */ /* 0x000ee80000300a00 */
[----:B------:R0:W-:Y:S04]  /*ace0*/  STL [R1+0x3c50], R0 ;  /* 0x003c500001007387 */ /* 0x0001e80000100800 */
[----:B--2---:R-:W-:Y:S04]  /*acf0*/  STL [R1+0x3c54], R32 ;  /* 0x003c542001007387 */ /* 0x004fe80000100800 */
[----:B------:R-:W2:Y:S01]  /*ad00*/  LDL.LU.64 R34, [R1+0x358] ;  /* 0x0003580001227983 */ /* 0x000ea20000300a00 */
[----:B0-----:R-:W-:-:S03]  /*ad10*/  IMAD.MOV.U32 R0, RZ, RZ, R33 ;  /* 0x000000ffff007224 */ /* 0x001fc600078e0021 */
[----:B------:R-:W-:Y:S04]  /*ad20*/  STL [R1+0x3c4c], R24 ;  /* 0x003c4c1801007387 */ /* 0x000fe80000100800 */
[----:B------:R4:W-:Y:S04]  /*ad30*/  STL [R1+0x3c48], R0 ;  /* 0x003c480001007387 */ /* 0x0009e80000100800 */
[----:B------:R-:W2:Y:S04]  /*ad40*/  LDL.LU.64 R10, [R1+0x360] ;  /* 0x00036000010a7983 */ /* 0x000ea80000300a00 */
[----:B------:R-:W-:Y:S04]  /*ad50*/  STL [R1+0x3c40], R25 ;  /* 0x003c401901007387 */ /* 0x000fe80000100800 */
[----:B------:R-:W-:Y:S04]  /*ad60*/  STL [R1+0x3c44], R50 ;  /* 0x003c443201007387 */ /* 0x000fe80000100800 */
[----:B------:R-:W-:Y:S01]  /*ad70*/  STL [R1+0x3c38], R51 ;  /* 0x003c383301007387 */ /* 0x000fe20000100800 */
[----:B----4-:R-:W-:-:S03]  /*ad80*/  IMAD.MOV.U32 R0, RZ, RZ, R5 ;  /* 0x000000ffff007224 */ /* 0x010fc600078e0005 */
[----:B------:R0:W-:Y:S04]  /*ad90*/  STL [R1+0x3c3c], R4 ;  /* 0x003c3c0401007387 */ /* 0x0001e80000100800 */
[----:B0-----:R-:W4:Y:S04]  /*ada0*/  LDL.LU.64 R4, [R1+0x368] ;  /* 0x0003680001047983 */ /* 0x001f280000300a00 */
[----:B------:R0:W-:Y:S04]  /*adb0*/  STL [R1+0x3c30], R0 ;  /* 0x003c300001007387 */ /* 0x0001e80000100800 */
[----:B-----5:R1:W-:Y:S04]  /*adc0*/  STL [R1+0x3c34], R6 ;  /* 0x003c340601007387 */ /* 0x0203e80000100800 */
[----:B------:R-:W5:Y:S01]  /*add0*/  LDL.LU.64 R32, [R1+0x370] ;  /* 0x0003700001207983 */ /* 0x000f620000300a00 */
[----:B0-----:R-:W-:-:S05]  /*ade0*/  IMAD.MOV.U32 R0, RZ, RZ, R7 ;  /* 0x000000ffff007224 */ /* 0x001fca00078e0007 */
[----:B------:R0:W-:Y:S04]  /*adf0*/  STL [R1+0x3c28], R0 ;  /* 0x003c280001007387 */ /* 0x0001e80000100800 */
[----:B------:R-:W-:Y:S04]  /*ae00*/  STL [R1+0x3c2c], R26 ;  /* 0x003c2c1a01007387 */ /* 0x000fe80000100800 */
[----:B------:R-:W-:Y:S04]  /*ae10*/  STL [R1+0x3c20], R27 ;  /* 0x003c201b01007387 */ /* 0x000fe80000100800 */
[----:B-1----:R-:W5:Y:S04]  /*ae20*/  LDL.LU.64 R6, [R1+0x378] ;  /* 0x0003780001067983 */ /* 0x002f680000300a00 */
[----:B------:R-:W-:Y:S04]  /*ae30*/  STL [R1+0x3c24], R52 ;  /* 0x003c243401007387 */ /* 0x000fe80000100800 */
[----:B------:R-:W-:Y:S01]  /*ae40*/  STL [R1+0x3c18], R53 ;  /* 0x003c183501007387 */ /* 0x000fe20000100800 */
[----:B0-----:R-:W-:-:S03]  /*ae50*/  IMAD.MOV.U32 R0, RZ, RZ, R31 ;  /* 0x000000ffff007224 */ /* 0x001fc600078e001f */
[----:B------:R0:W-:Y:S04]  /*ae60*/  STL [R1+0x3c1c], R30 ;  /* 0x003c1c1e01007387 */ /* 0x0001e80000100800 */
[----:B------:R-:W-:Y:S04]  /*ae70*/  STL [R1+0x3c14], R2 ;  /* 0x003c140201007387 */ /* 0x000fe80000100800 */
[----:B------:R1:W-:Y:S04]  /*ae80*/  STL [R1+0x3c10], R0 ;  /* 0x003c100001007387 */ /* 0x0003e80000100800 */
[----:B0-----:R-:W5:Y:S01]  /*ae90*/  LDL.LU.64 R30, [R1+0x380] ;  /* 0x00038000011e7983 */ /* 0x001f620000300a00 */
[----:B-1----:R-:W-:-:S03]  /*aea0*/  IMAD.MOV.U32 R0, RZ, RZ, R3 ;  /* 0x000000ffff007224 */ /* 0x002fc600078e0003 */
[----:B------:R-:W-:Y:S04]  /*aeb0*/  STL [R1+0x3c0c], R28 ;  /* 0x003c0c1c01007387 */ /* 0x000fe80000100800 */
[----:B------:R3:W-:Y:S04]  /*aec0*/  STL [R1+0x3c08], R0 ;  /* 0x003c080001007387 */ /* 0x0007e80000100800 */
[----:B------:R-:W5:Y:S04]  /*aed0*/  LDL.LU.64 R2, [R1+0x388] ;  /* 0x0003880001027983 */ /* 0x000f680000300a00 */
[----:B------:R-:W-:Y:S04]  /*aee0*/  STL [R1+0x3c00], R29 ;  /* 0x003c001d01007387 */ /* 0x000fe80000100800 */
[----:B------:R-:W-:Y:S04]  /*aef0*/  STL [R1+0x3c04], R54 ;  /* 0x003c043601007387 */ /* 0x000fe80000100800 */
[----:B------:R-:W5:Y:S01]  /*af00*/  LDL.LU.64 R8, [R1+0x390] ;  /* 0x0003900001087983 */ /* 0x000f620000300a00 */
[----:B---3--:R-:W-:-:S03]  /*af10*/  IMAD.MOV.U32 R0, RZ, RZ, R37 ;  /* 0x000000ffff007224 */ /* 0x008fc600078e0025 */
[----:B------:R-:W-:Y:S04]  /*af20*/  STL [R1+0x3be0], R55 ;  /* 0x003be03701007387 */ /* 0x000fe80000100800 */
[----:B------:R-:W-:Y:S04]  /*af30*/  STL [R1+0x3be8], R36 ;  /* 0x003be82401007387 */ /* 0x000fe80000100800 */
[----:B--2---:R-:W-:Y:S04]  /*af40*/  STL [R1+0x3bf0], R34 ;  /* 0x003bf02201007387 */ /* 0x004fe80000100800 */
[----:B------:R0:W-:Y:S02]  /*af50*/  STL [R1+0x3be4], R0 ;  /* 0x003be40001007387 */ /* 0x0001e40000100800 */
[----:B0-----:R-:W-:-:S02]  /*af60*/  IMAD.MOV.U32 R0, RZ, RZ, R35 ;  /* 0x000000ffff007224 */ /* 0x001fc400078e0023 */
[----:B------:R-:W2:Y:S04]  /*af70*/  LDL.LU.64 R34, [R1+0x398] ;  /* 0x0003980001227983 */ /* 0x000ea80000300a00 */
[----:B------:R0:W-:Y:S04]  /*af80*/  STL [R1+0x3bec], R0 ;  /* 0x003bec0001007387 */ /* 0x0001e80000100800 */
[----:B------:R-:W-:Y:S04]  /*af90*/  STL [R1+0x3bf8], R10 ;  /* 0x003bf80a01007387 */ /* 0x000fe80000100800 */
[----:B------:R-:W3:Y:S01]  /*afa0*/  LDL.LU.64 R38, [R1+0x3a0] ;  /* 0x0003a00001267983 */ /* 0x000ee20000300a00 */
[----:B0-----:R-:W-:-:S05]  /*afb0*/  IMAD.MOV.U32 R0, RZ, RZ, R11 ;  /* 0x000000ffff007224 */ /* 0x001fca00078e000b */
[----:B------:R4:W-:Y:S04]  /*afc0*/  STL [R1+0x3bf4], R0 ;  /* 0x003bf40001007387 */ /* 0x0009e80000100800 */
[----:B------:R-:W-:Y:S04]  /*afd0*/  STL [R1+0x3bfc], R56 ;  /* 0x003bfc3801007387 */ /* 0x000fe80000100800 */
[----:B------:R-:W-:Y:S04]  /*afe0*/  STL [R1+0x3bc0], R57 ;  /* 0x003bc03901007387 */ /* 0x000fe80000100800 */
[----:B------:R-:W3:Y:S01]  /*aff0*/  LDL.LU.64 R36, [R1+0x3a8] ;  /* 0x0003a80001247983 */ /* 0x000ee20000300a00 */
[----:B----4-:R-:W-:-:S03]  /*b000*/  IMAD.MOV.U32 R0, RZ, RZ, R5 ;  /* 0x000000ffff007224 */ /* 0x010fc600078e0005 */
[----:B------:R0:W-:Y:S04]  /*b010*/  STL [R1+0x3bc8], R4 ;  /* 0x003bc80401007387 */ /* 0x0001e80000100800 */
[----:B0-----:R-:W4:Y:S04]  /*b020*/  LDL.LU.64 R4, [R1+0x348] ;  /* 0x0003480001047983 */ /* 0x001f280000300a00 */
[----:B------:R0:W-:Y:S04]  /*b030*/  STL [R1+0x3bc4], R0 ;  /* 0x003bc40001007387 */ /* 0x0001e80000100800 */
[----:B-----5:R1:W-:Y:S01]  /*b040*/  STL [R1+0x3bd0], R32 ;  /* 0x003bd02001007387 */ /* 0x0203e20000100800 */
[----:B0-----:R-:W-:-:S03]  /*b050*/  IMAD.MOV.U32 R0, RZ, RZ, R33 ;  /* 0x000000ffff007224 */ /* 0x001fc600078e0021 */
[----:B-1----:R-:W5:Y:S04]  /*b060*/  LDL.LU.64 R32, [R1+0x3b0] ;  /* 0x0003b00001207983 */ /* 0x002f680000300a00 */
[----:B------:R0:W-:Y:S04]  /*b070*/  STL [R1+0x3bcc], R0 ;  /* 0x003bcc0001007387 */ /* 0x0001e80000100800 */
[----:B------:R1:W-:Y:S04]  /*b080*/  STL [R1+0x3bd8], R6 ;  /* 0x003bd80601007387 */ /* 0x0003e80000100800 */
[----:B------:R-:W5:Y:S01]  /*b090*/  LDL.LU.64 R10, [R1+0x3b8] ;  /* 0x0003b800010a7983 */ /* 0x000f620000300a00 */
[----:B0-----:R-:W-:-:S05]  /*b0a0*/  IMAD.MOV.U32 R0, RZ, RZ, R7 ;  /* 0x000000ffff007224 */ /* 0x001fca00078e0007 */
[----:B------:R0:W-:Y:S04]  /*b0b0*/  STL [R1+0x3bd4], R0 ;  /* 0x003bd40001007387 */ /* 0x0001e80000100800 */
[----:B------:R-:W-:Y:S04]  /*b0c0*/  STL [R1+0x3bdc], R58 ;  /* 0x003bdc3a01007387 */ /* 0x000fe80000100800 */
[----:B------:R-:W-:Y:S04]  /*b0d0*/  STL [R1+0x3ba0], R59 ;  /* 0x003ba03b01007387 */ /* 0x000fe80000100800 */
[----:B-1----:R-:W5:Y:S01]  /*b0e0*/  LDL.LU.64 R6, [R1+0x3c0] ;  /* 0x0003c00001067983 */ /* 0x002f620000300a00 */
[----:B0-----:R-:W-:-:S03]  /*b0f0*/  IMAD.MOV.U32 R0, RZ, RZ, R31 ;  /* 0x000000ffff007224 */ /* 0x001fc600078e001f */
[----:B------:R0:W-:Y:S04]  /*b100*/  STL [R1+0x3ba8], R30 ;  /* 0x003ba81e01007387 */ /* 0x0001e80000100800 */
[----:B0-----:R-:W5:Y:S04]  /*b110*/  LDL.LU.64 R30, [R1+0x340] ;  /* 0x00034000011e7983 */ /* 0x001f680000300a00 */
[----:B------:R0:W-:Y:S04]  /*b120*/  STL [R1+0x3ba4], R0 ;  /* 0x003ba40001007387 */ /* 0x0001e80000100800 */
[----:B------:R1:W-:Y:S01]  /*b130*/  STL [R1+0x3bb0], R2 ;  /* 0x003bb00201007387 */ /* 0x0003e20000100800 */
[----:B0-----:R-:W-:-:S03]  /*b140*/  IMAD.MOV.U32 R0, RZ, RZ, R3 ;  /* 0x000000ffff007224 */ /* 0x001fc600078e0003 */
[----:B-1----:R-:W5:Y:S04]  /*b150*/  LDL.LU.64 R2, [R1+0x3c8] ;  /* 0x0003c80001027983 */ /* 0x002f680000300a00 */
[----:B------:R0:W-:Y:S04]  /*b160*/  STL [R1+0x3bac], R0 ;  /* 0x003bac0001007387 */ /* 0x0001e80000100800 */
[----:B------:R1:W-:Y:S01]  /*b170*/  STL [R1+0x3bb8], R8 ;  /* 0x003bb80801007387 */ /* 0x0003e20000100800 */
[----:B0-----:R-:W-:-:S03]  /*b180*/  IMAD.MOV.U32 R0, RZ, RZ, R9 ;  /* 0x000000ffff007224 */ /* 0x001fc600078e0009 */
[----:B-1----:R-:W5:Y:S04]  /*b190*/  LDL.LU.64 R8, [R1+0x3d0] ;  /* 0x0003d00001087983 */ /* 0x002f680000300a00 */
[----:B------:R0:W-:Y:S04]  /*b1a0*/  STL [R1+0x3bb4], R0 ;  /* 0x003bb40001007387 */ /* 0x0001e80000100800 */
[----:B------:R-:W-:Y:S04]  /*b1b0*/  STL [R1+0x3bbc], R60 ;  /* 0x003bbc3c01007387 */ /* 0x000fe80000100800 */
[----:B------:R-:W-:Y:S04]  /*b1c0*/  STL [R1+0x17bc], R61 ;  /* 0x0017bc3d01007387 */ /* 0x000fe80000100800 */
[----:B------:R-:W5:Y:S04]  /*b1d0*/  LDL.LU.64 R12, [R1+0x3d8] ;  /* 0x0003d800010c7983 */ /* 0x000f680000300a00 */
[----:B--2---:R1:W-:Y:S01]  /*b1e0*/  STL [R1+0x17c4], R34 ;  /* 0x0017c42201007387 */ /* 0x0043e20000100800 */
[----:B0-----:R-:W-:-:S03]  /*b1f0*/  IMAD.MOV.U32 R0, RZ, RZ, R35 ;  /* 0x000000ffff007224 */ /* 0x001fc600078e0023 */
[----:B-1----:R-:W2:Y:S04]  /*b200*/  LDL.LU.64 R34, [R1+0x338] ;  /* 0x0003380001227983 */ /* 0x002ea80000300a00 */
[----:B------:R0:W-:Y:S04]  /*b210*/  STL [R1+0x17c0], R0 ;  /* 0x0017c00001007387 */ /* 0x0001e80000100800 */
[----:B---3--:R1:W-:Y:S01]  /*b220*/  STL [R1+0x17cc], R38 ;  /* 0x0017cc2601007387 */ /* 0x0083e20000100800 */
[----:B0-----:R-:W-:-:S03]  /*b230*/  IMAD.MOV.U32 R0, RZ, RZ, R39 ;  /* 0x000000ffff007224 */ /* 0x001fc600078e0027 */
[----:B-1----:R-:W3:Y:S04]  /*b240*/  LDL.LU.64 R38, [R1+0x3e0] ;  /* 0x0003e00001267983 */ /* 0x002ee80000300a00 */
[----:B------:R0:W-:Y:S04]  /*b250*/  STL [R1+0x17c8], R0 ;  /* 0x0017c80001007387 */ /* 0x0001e80000100800 */
[----:B------:R1:W-:Y:S01]  /*b260*/  STL [R1+0x17d4], R36 ;  /* 0x0017d42401007387 */ /* 0x0003e20000100800 */
[----:B0-----:R-:W-:-:S03]  /*b270*/  IMAD.MOV.U32 R0, RZ, RZ, R37 ;  /* 0x000000ffff007224 */ /* 0x001fc600078e0025 */
[----:B-1----:R-:W3:Y:S04]  /*b280*/  LDL.LU.64 R36, [R1+0x3e8] ;  /* 0x0003e80001247983 */ /* 0x002ee80000300a00 */
[----:B------:R0:W-:Y:S04]  /*b290*/  STL [R1+0x17d0], R0 ;  /* 0x0017d00001007387 */ /* 0x0001e80000100800 */
[----:B----4-:R1:W-:Y:S01]  /*b2a0*/  STL [R1+0x3770], R4 ;  /* 0x0037700401007387 */ /* 0x0103e20000100800 */
[----:B0-----:R-:W-:-:S03]  /*b2b0*/  IMAD.MOV.U32 R0, RZ, RZ, R5 ;  /* 0x000000ffff007224 */ /* 0x001fc600078e0005 */
[----:B-1----:R-:W4:Y:S04]  /*b2c0*/  LDL.LU.64 R4, [R1+0x3f0] ;  /* 0x0003f00001047983 */ /* 0x002f280000300a00 */
[----:B------:R0:W-:Y:S04]  /*b2d0*/  STL [R1+0x376c], R0 ;  /* 0x00376c0001007387 */ /* 0x0001e80000100800 */
[----:B-----5:R1:W-:Y:S01]  /*b2e0*/  STL [R1+0x3788], R32 ;  /* 0x0037882001007387 */ /* 0x0203e20000100800 */
[----:B0-----:R-:W-:-:S03]  /*b2f0*/  IMAD.MOV.U32 R0, RZ, RZ, R33 ;  /* 0x000000ffff007224 */ /* 0x001fc600078e0021 */
[----:B-1----:R-:W5:Y:S04]  /*b300*/  LDL.LU.64 R32, [R1+0x330] ;  /* 0x0003300001207983 */ /* 0x002f680000300a00 */
        /* <DEDUP_REMOVED lines=337> */
[----:B---3--:R-:W-:Y:S04]  /*c820*/  STL [R1+0x3a48], R38 ;  /* 0x003a482601007387 */ /* 0x008fe80000100800 */
[----:B------:R-:W3:Y:S01]  /*c830*/  LDL.LU.64 R14, [R1+0x658] ;  /* 0x00065800010e7983 */ /* 0x000ee20000300a00 */
[----:B0-----:R-:W-:-:S05]  /*c840*/  IMAD.MOV.U32 R0, RZ, RZ, R39 ;  /* 0x000000ffff007224 */ /* 0x001fca00078e0027 */
        /* <DEDUP_REMOVED lines=21> */
[----:B------:R1:W-:Y:S04]  /*c9a0*/  STL [R1+0x3a78], R30 ;  /* 0x003a781e01007387 */ /* 0x0003e80000100800 */
[----:B------:R-:W5:Y:S01]  /*c9b0*/  LDL.LU.64 R38, [R1+0x680] ;  /* 0x0006800001267983 */ /* 0x000f620000300a00 */
[----:B0-----:R-:W-:-:S03]  /*c9c0*/  IMAD.MOV.U32 R0, RZ, RZ, R31 ;  /* 0x000000ffff007224 */ /* 0x001fc600078e001f */
[----:B------:R-:W-:Y:S04]  /*c9d0*/  STL [R1+0x3a80], R2 ;  /* 0x003a800201007387 */ /* 0x000fe80000100800 */
[----:B------:R0:W-:Y:S04]  /*c9e0*/  STL [R1+0x3a74], R0 ;  /* 0x003a740001007387 */ /* 0x0001e80000100800 */
[----:B-1----:R-:W5:Y:S01]  /*c9f0*/  LDL.LU.64 R30, [R1+0x5b0] ;  /* 0x0005b000011e7983 */ /* 0x002f620000300a00 */
[----:B0-----:R-:W-:-:S03]  /*ca00*/  IMAD.MOV.U32 R0, RZ, RZ, R3 ;  /* 0x000000ffff007224 */ /* 0x001fc600078e0003 */
        /* <DEDUP_REMOVED lines=8> */
[----:B--2---:R-:W-:Y:S04]  /*ca90*/  STL [R1+0x3a98], R34 ;  /* 0x003a982201007387 */ /* 0x004fe80000100800 */
[----:B------:R0:W-:Y:S04]  /*caa0*/  STL [R1+0x3a8c], R0 ;  /* 0x003a8c0001007387 */ /* 0x0001e80000100800 */
[----:B------:R-:W2:Y:S01]  /*cab0*/  LDL.LU.64 R12, [R1+0x698] ;  /* 0x00069800010c7983 */ /* 0x000ea20000300a00 */
[----:B0-----:R-:W-:-:S03]  /*cac0*/  IMAD.MOV.U32 R0, RZ, RZ, R35 ;  /* 0x000000ffff007224 */ /* 0x001fc600078e0023 */
[----:B---3--:R-:W-:Y:S04]  /*cad0*/  STL [R1+0x3aa0], R14 ;  /* 0x003aa00e01007387 */ /* 0x008fe80000100800 */
[----:B------:R0:W-:Y:S04]  /*cae0*/  STL [R1+0x3a94], R0 ;  /* 0x003a940001007387 */ /* 0x0001e80000100800 */
[----:B------:R-:W3:Y:S01]  /*caf0*/  LDL.LU.64 R34, [R1+0x2c0] ;  /* 0x0002c00001227983 */ /* 0x000ee20000300a00 */
[----:B0-----:R-:W-:-:S03]  /*cb00*/  IMAD.MOV.U32 R0, RZ, RZ, R15 ;  /* 0x000000ffff007224 */ /* 0x001fc600078e000f */
[----:B------:R-:W-:Y:S04]  /*cb10*/  STL [R1+0x3aa8], R36 ;  /* 0x003aa82401007387 */ /* 0x000fe80000100800 */
[----:B------:R0:W-:Y:S02]  /*cb20*/  STL [R1+0x3a9c], R0 ;  /* 0x003a9c0001007387 */ /* 0x0001e40000100800 */
[----:B0-----:R-:W-:Y:S02]  /*cb30*/  IMAD.MOV.U32 R0, RZ, RZ, R37 ;  /* 0x000000ffff007224 */ /* 0x001fe400078e0025 */
[----:B------:R-:W3:Y:S04]  /*cb40*/  LDL.LU.64 R36, [R1+0x6a0] ;  /* 0x0006a00001247983 */ /* 0x000ee80000300a00 */
        /* <DEDUP_REMOVED lines=15> */
[----:B------:R-:W-:Y:S04]  /*cc40*/  STL [R1+0x3ad0], R38 ;  /* 0x003ad02601007387 */ /* 0x000fe80000100800 */
[----:B------:R0:W-:Y:S04]  /*cc50*/  STL [R1+0x3ac4], R0 ;  /* 0x003ac40001007387 */ /* 0x0001e80000100800 */
[----:B-1----:R-:W5:Y:S01]  /*cc60*/  LDL.LU.64 R6, [R1+0x6b8] ;  /* 0x0006b80001067983 */ /* 0x002f620000300a00 */
[----:B0-----:R-:W-:-:S03]  /*cc70*/  IMAD.MOV.U32 R0, RZ, RZ, R39 ;  /* 0x000000ffff007224 */ /* 0x001fc600078e0027 */
[----:B------:R-:W-:Y:S04]  /*cc80*/  STL [R1+0x3ad8], R30 ;  /* 0x003ad81e01007387 */ /* 0x000fe80000100800 */
[----:B------:R0:W-:Y:S02]  /*cc90*/  STL [R1+0x3acc], R0 ;  /* 0x003acc0001007387 */ /* 0x0001e40000100800 */
[----:B0-----:R-:W-:Y:S02]  /*cca0*/  IMAD.MOV.U32 R0, RZ, RZ, R31 ;  /* 0x000000ffff007224 */ /* 0x001fe400078e001f */
[----:B------:R-:W5:Y:S04]  /*ccb0*/  LDL.LU.64 R30, [R1+0x6c0] ;  /* 0x0006c000011e7983 */ /* 0x000f680000300a00 */
        /* <DEDUP_REMOVED lines=9> */
[----:B--2---:R-:W-:Y:S04]  /*cd50*/  STL [R1+0x3af0], R12 ;  /* 0x003af00c01007387 */ /* 0x004fe80000100800 */
[----:B------:R-:W2:Y:S01]  /*cd60*/  LDL.LU.64 R14, [R1+0x6d0] ;  /* 0x0006d000010e7983 */ /* 0x000ea20000300a00 */
[----:B0-----:R-:W-:-:S03]  /*cd70*/  IMAD.MOV.U32 R0, RZ, RZ, R13 ;  /* 0x000000ffff007224 */ /* 0x001fc600078e000d */
[----:B---3--:R-:W-:Y:S04]  /*cd80*/  STL [R1+0x3af8], R34 ;  /* 0x003af82201007387 */ /* 0x008fe80000100800 */
[----:B------:R0:W-:Y:S04]  /*cd90*/  STL [R1+0x3aec], R0 ;  /* 0x003aec0001007387 */ /* 0x0001e80000100800 */
[----:B------:R-:W3:Y:S01]  /*cda0*/  LDL.LU.64 R38, [R1+0x6d8] ;  /* 0x0006d80001267983 */ /* 0x000ee20000300a00 */
[----:B0-----:R-:W-:-:S03]  /*cdb0*/  IMAD.MOV.U32 R0, RZ, RZ, R35 ;  /* 0x000000ffff007224 */ /* 0x001fc600078e0023 */
[----:B------:R-:W3:Y:S04]  /*cdc0*/  LDL.LU.64 R34, [R1+0x6e0] ;  /* 0x0006e00001227983 */ /* 0x000ee80000300a00 */
[----:B------:R0:W-:Y:S02]  /*cdd0*/  STL [R1+0x3af4], R0 ;  /* 0x003af40001007387 */ /* 0x0001e40000100800 */
[----:B0-----:R-:W-:Y:S02]  /*cde0*/  IMAD.MOV.U32 R0, RZ, RZ, R37 ;  /* 0x000000ffff007224 */ /* 0x001fe400078e0025 */
[----:B------:R-:W-:Y:S04]  /*cdf0*/  STL [R1+0x3b00], R36 ;  /* 0x003b002401007387 */ /* 0x000fe80000100800 */
[----:B------:R-:W3:Y:S04]  /*ce00*/  LDL.LU.64 R12, [R1+0x618] ;  /* 0x00061800010c7983 */ /* 0x000ee80000300a00 */
[----:B------:R4:W-:Y:S02]  /*ce10*/  STL [R1+0x3afc], R0 ;  /* 0x003afc0001007387 */ /* 0x0009e40000100800 */
[----:B----4-:R-:W-:-:S02]  /*ce20*/  IMAD.MOV.U32 R0, RZ, RZ, R5 ;  /* 0x000000ffff007224 */ /* 0x010fc400078e0005 */
[----:B------:R-:W-:Y:S04]  /*ce30*/  STL [R1+0x3b08], R4 ;  /* 0x003b080401007387 */ /* 0x000fe80000100800 */
[----:B------:R-:W4:Y:S04]  /*ce40*/  LDL.LU.64 R36, [R1+0x6e8] ;  /* 0x0006e80001247983 */ /* 0x000f280000300a00 */
[----:B------:R0:W-:Y:S04]  /*ce50*/  STL [R1+0x3b04], R0 ;  /* 0x003b040001007387 */ /* 0x0001e80000100800 */
[----:B-----5:R1:W-:Y:S01]  /*ce60*/  STL [R1+0x3b10], R32 ;  /* 0x003b102001007387 */ /* 0x0203e20000100800 */
[----:B0-----:R-:W-:-:S03]  /*ce70*/  IMAD.MOV.U32 R0, RZ, RZ, R33 ;  /* 0x000000ffff007224 */ /* 0x001fc600078e0021 */
[----:B------:R-:W5:Y:S04]  /*ce80*/  LDL.LU.64 R4, [R1+0x6f0] ;  /* 0x0006f00001047983 */ /* 0x000f680000300a00 */
[----:B------:R0:W-:Y:S04]  /*ce90*/  STL [R1+0x3b18], R10 ;  /* 0x003b180a01007387 */ /* 0x0001e80000100800 */
[----:B------:R0:W-:Y:S04]  /*cea0*/  STL [R1+0x3b0c], R0 ;  /* 0x003b0c0001007387 */ /* 0x0001e80000100800 */
[----:B-1----:R-:W5:Y:S01]  /*ceb0*/  LDL.LU.64 R32, [R1+0x6f8] ;  /* 0x0006f80001207983 */ /* 0x002f620000300a00 */
[----:B0-----:R-:W-:-:S03]  /*cec0*/  IMAD.MOV.U32 R10, RZ, RZ, R11 ;  /* 0x000000ffff0a7224 */ /* 0x001fc600078e000b */
[----:B------:R-:W5:Y:S04]  /*ced0*/  LDL.LU R0, [R1+0x718] ;  /* 0x0007180001007983 */ /* 0x000f680000300800 */
[----:B------:R0:W-:Y:S01]  /*cee0*/  STL [R1+0x3b14], R10 ;  /* 0x003b140a01007387 */ /* 0x0001e20000100800 */
[----:B------:R-:W-:-:S03]  /*cef0*/  IMAD.MOV.U32 R16, RZ, RZ, R7 ;  /* 0x000000ffff107224 */ /* 0x000fc600078e0007 */
[----:B------:R1:W-:Y:S04]  /*cf00*/  STL [R1+0x3b20], R6 ;  /* 0x003b200601007387 */ /* 0x0003e80000100800 */
[----:B0-----:R-:W5:Y:S04]  /*cf10*/  LDL.LU.64 R10, [R1+0x2b0] ;  /* 0x0002b000010a7983 */ /* 0x001f680000300a00 */
[----:B-1----:R-:W5:Y:S04]  /*cf20*/  LDL.LU.64 R6, [R1+0x700] ;  /* 0x0007000001067983 */ /* 0x002f680000300a00 */
[----:B------:R0:W-:Y:S02]  /*cf30*/  STL [R1+0x3b1c], R16 ;  /* 0x003b1c1001007387 */ /* 0x0001e40000100800 */
[----:B0-----:R-:W-:-:S02]  /*cf40*/  IMAD.MOV.U32 R16, RZ, RZ, R31 ;  /* 0x000000ffff107224 */ /* 0x001fc400078e001f */
[----:B------:R0:W-:Y:S04]  /*cf50*/  STL [R1+0x3b28], R30 ;  /* 0x003b281e01007387 */ /* 0x0001e80000100800 */
[----:B0-----:R-:W5:Y:S04]  /*cf60*/  LDL.LU.64 R30, [R1+0x708] ;  /* 0x00070800011e7983 */ /* 0x001f680000300a00 */
[----:B------:R-:W-:Y:S04]  /*cf70*/  STL [R1+0x3b24], R16 ;  /* 0x003b241001007387 */ /* 0x000fe80000100800 */
[----:B------:R0:W-:Y:S04]  /*cf80*/  STL [R1+0x3b30], R2 ;  /* 0x003b300201007387 */ /* 0x0001e80000100800 */
[----:B0-----:R-:W5:Y:S04]  /*cf90*/  LDL.LU R2, [R1+0x71c] ;  /* 0x00071c0001027983 */ /* 0x001f680000300800 */
[----:B------:R0:W-:Y:S04]  /*cfa0*/  STL [R1+0x3b2c], R3 ;  /* 0x003b2c0301007387 */ /* 0x0001e80000100800 */
[----:B------:R1:W-:Y:S01]  /*cfb0*/  STL [R1+0x3b38], R8 ;  /* 0x003b380801007387 */ /* 0x0003e20000100800 */
[----:B0-----:R-:W-:-:S03]  /*cfc0*/  IMAD.MOV.U32 R3, RZ, RZ, R9 ;  /* 0x000000ffff037224 */ /* 0x001fc600078e0009 */
[----:B--2---:R-:W-:Y:S04]  /*cfd0*/  STL [R1+0x3b40], R14 ;  /* 0x003b400e01007387 */ /* 0x004fe80000100800 */
[----:B------:R0:W-:Y:S04]  /*cfe0*/  STL [R1+0x3b34], R3 ;  /* 0x003b340301007387 */ /* 0x0001e80000100800 */
[----:B-1----:R-:W2:Y:S01]  /*cff0*/  LDL.LU.64 R8, [R1+0x710] ;  /* 0x0007100001087983 */ /* 0x002ea20000300a00 */
[----:B0-----:R-:W-:-:S03]  /*d000*/  IMAD.MOV.U32 R3, RZ, RZ, R15 ;  /* 0x000000ffff037224 */ /* 0x001fc600078e000f */
[----:B---3--:R-:W-:Y:S04]  /*d010*/  STL [R1+0x3b48], R38 ;  /* 0x003b482601007387 */ /* 0x008fe80000100800 */
[----:B------:R0:W-:Y:S04]  /*d020*/  STL [R1+0x3b3c], R3 ;  /* 0x003b3c0301007387 */ /* 0x0001e80000100800 */
[----:B------:R-:W-:Y:S01]  /*d030*/  STL [R1+0x3b50], R34 ;  /* 0x003b502201007387 */ /* 0x000fe20000100800 */
[----:B------:R-:W-:Y:S02]  /*d040*/  IMAD.MOV.U32 R14, RZ, RZ, R35 ;  /* 0x000000ffff0e7224 */ /* 0x000fe400078e0023 */
[----:B0-----:R-:W-:-:S05]  /*d050*/  IMAD.MOV.U32 R3, RZ, RZ, R39 ;  /* 0x000000ffff037224 */ /* 0x001fca00078e0027 */
[----:B------:R0:W-:Y:S04]  /*d060*/  STL [R1+0x3b44], R3 ;  /* 0x003b440301007387 */ /* 0x0001e80000100800 */
[----:B0-----:R-:W3:Y:S04]  /*d070*/  LDL.LU R3, [R1+0x720] ;  /* 0x0007200001037983 */ /* 0x001ee80000300800 */
[----:B------:R0:W-:Y:S04]  /*d080*/  STL [R1+0x3b58], R12 ;  /* 0x003b580c01007387 */ /* 0x0001e80000100800 */
[----:B------:R-:W-:Y:S04]  /*d090*/  STL [R1+0x3b4c], R14 ;  /* 0x003b4c0e01007387 */ /* 0x000fe80000100800 */
[----:B------:R-:W3:Y:S01]  /*d0a0*/  LDL.LU.64 R34, [R1+0x650] ;  /* 0x0006500001227983 */ /* 0x000ee20000300a00 */
[----:B0-----:R-:W-:-:S03]  /*d0b0*/  IMAD.MOV.U32 R12, RZ, RZ, R13 ;  /* 0x000000ffff0c7224 */ /* 0x001fc600078e000d */
[----:B----4-:R-:W-:Y:S04]  /*d0c0*/  STL [R1+0x3b60], R36 ;  /* 0x003b602401007387 */ /* 0x010fe80000100800 */
[----:B------:R0:W-:Y:S02]  /*d0d0*/  STL [R1+0x3b54], R12 ;  /* 0x003b540c01007387 */ /* 0x0001e40000100800 */
[----:B0-----:R-:W-:Y:S02]  /*d0e0*/  IMAD.MOV.U32 R12, RZ, RZ, R37 ;  /* 0x000000ffff0c7224 */ /* 0x001fe400078e0025 */
[----:B-----5:R0:W-:Y:S04]  /*d0f0*/  STL [R1+0x3b68], R4 ;  /* 0x003b680401007387 */ /* 0x0201e80000100800 */
[----:B------:R-:W-:Y:S01]  /*d100*/  STL [R1+0x3b5c], R12 ;  /* 0x003b5c0c01007387 */ /* 0x000fe20000100800 */
[----:B0-----:R-:W-:-:S03]  /*d110*/  IMAD.MOV.U32 R4, RZ, RZ, R5 ;  /* 0x000000ffff047224 */ /* 0x001fc600078e0005 */
[----:B------:R-:W4:Y:S04]  /*d120*/  LDL.LU R5, [R1+0x724] ;  /* 0x0007240001057983 */ /* 0x000f280000300800 */
[----:B------:R0:W-:Y:S04]  /*d130*/  STL [R1+0x3b64], R4 ;  /* 0x003b640401007387 */ /* 0x0001e80000100800 */
[----:B------:R1:W-:Y:S01]  /*d140*/  STL [R1+0x3b70], R32 ;  /* 0x003b702001007387 */ /* 0x0003e20000100800 */
[----:B0-----:R-:W-:-:S03]  /*d150*/  IMAD.MOV.U32 R4, RZ, RZ, R33 ;  /* 0x000000ffff047224 */ /* 0x001fc600078e0021 */
[----:B-1----:R-:W5:Y:S04]  /*d160*/  LDL.LU R33, [R1+0x728] ;  /* 0x0007280001217983 */ /* 0x002f680000300800 */
[----:B------:R0:W-:Y:S04]  /*d170*/  STL [R1+0x3b6c], R4 ;  /* 0x003b6c0401007387 */ /* 0x0001e80000100800 */
[----:B------:R-:W-:Y:S01]  /*d180*/  STL [R1+0x3b78], R10 ;  /* 0x003b780a01007387 */ /* 0x000fe20000100800 */
[----:B0-----:R-:W-:-:S03]  /*d190*/  IMAD.MOV.U32 R4, RZ, RZ, R11 ;  /* 0x000000ffff047224 */ /* 0x001fc600078e000b */
[----:B------:R-:W-:Y:S04]  /*d1a0*/  STL [R1+0x3b80], R6 ;  /* 0x003b800601007387 */ /* 0x000fe80000100800 */
[----:B------:R0:W-:Y:S02]  /*d1b0*/  STL [R1+0x3b74], R4 ;  /* 0x003b740401007387 */ /* 0x0001e40000100800 */
[----:B0-----:R-:W-:-:S05]  /*d1c0*/  IMAD.MOV.U32 R4, RZ, RZ, R7 ;  /* 0x000000ffff047224 */ /* 0x001fca00078e0007 */
[----:B------:R-:W-:Y:S01]  /*d1d0*/  STL [R1+0x3b7c], R4 ;  /* 0x003b7c0401007387 */ /* 0x000fe20000100800 */
[----:B------:R-:W-:-:S03]  /*d1e0*/  IMAD.MOV.U32 R6, RZ, RZ, R31 ;  /* 0x000000ffff067224 */ /* 0x000fc600078e001f */
[----:B------:R0:W-:Y:S04]  /*d1f0*/  STL [R1+0x3b88], R30 ;  /* 0x003b881e01007387 */ /* 0x0001e80000100800 */
[----:B------:R-:W-:Y:S04]  /*d200*/  STL [R1+0x3b84], R6 ;  /* 0x003b840601007387 */ /* 0x000fe80000100800 */
[----:B------:R-:W5:Y:S04]  /*d210*/  LDL.LU R7, [R1+0x730] ;  /* 0x0007300001077983 */ /* 0x000f680000300800 */
[----:B0-----:R-:W5:Y:S04]  /*d220*/  LDL.LU R30, [R1+0x72c] ;  /* 0x00072c00011e7983 */ /* 0x001f680000300800 */
[----:B--2---:R0:W-:Y:S04]  /*d230*/  STL [R1+0x3b90], R8 ;  /* 0x003b900801007387 */ /* 0x0041e80000100800 */
[----:B------:R-:W2:Y:S01]  /*d240*/  LDL.LU R31, [R1+0x734] ;  /* 0x00073400011f7983 */ /* 0x000ea20000300800 */
[----:B------:R-:W-:-:S05]  /*d250*/  IMAD R0, R0, c[0x0][0x184], RZ ;  /* 0x0000610000007a24 */ /* 0x000fca00078e02ff */
[----:B------:R-:W-:-:S04]  /*d260*/  LEA R28, P0, R0, c[0x0][0x160], 0x1 ;  /* 0x00005800001c7a11 */ /* 0x000fc800078008ff */
[----:B------:R-:W-:Y:S01]  /*d270*/  LEA.HI.X.SX32 R29, R0, c[0x0][0x164], 0x1, P0 ;  /* 0x00005900001d7a11 */ /* 0x000fe200000f0eff */
[----:B------:R-:W-:-:S05]  /*d280*/  IMAD.MOV.U32 R0, RZ, RZ, R9 ;  /* 0x000000ffff007224 */ /* 0x000fca00078e0009 */
[----:B------:R3:W-:Y:S01]  /*d290*/  STL [R1+0x3b8c], R0 ;  /* 0x003b8c0001007387 */ /* 0x0007e20000100800 */
[----:B------:R-:W-:Y:S02]  /*d2a0*/  IMAD R4, R2, c[0x0][0x184], RZ ;  /* 0x0000610002047a24 */ /* 0x000fe400078e02ff */
[----:B------:R-:W-:Y:S01]  /*d2b0*/  IMAD.MOV.U32 R10, RZ, RZ, c[0x0][0x188] ;  /* 0x00006200ff0a7624 */ /* 0x000fe200078e00ff */
[----:B------:R-:W-:Y:S02]  /*d2c0*/  STL.64 [R1+0xd18], R28 ;  /* 0x000d181c01007387 */ /* 0x000fe40000100a00 */
[----:B------:R-:W-:Y:S01]  /*d2d0*/  LEA R26, P1, R4, c[0x0][0x160], 0x1 ;  /* 0x00005800041a7a11 */ /* 0x000fe200078208ff */
[----:B0-----:R-:W-:Y:S02]  /*d2e0*/  IMAD R8, R10, 0x7f, RZ ;  /* 0x0000007f0a087824 */ /* 0x001fe400078e02ff */
[----:B---3--:R-:W-:-:S05]  /*d2f0*/  IMAD R0, R3, c[0x0][0x184], RZ ;  /* 0x0000610003007a24 */ /* 0x008fca00078e02ff */
[C---:B------:R-:W-:Y:S01]  /*d300*/  LEA R24, P0, R0.reuse, c[0x0][0x160], 0x1 ;  /* 0x0000580000187a11 */ /* 0x040fe200078008ff */
[----:B------:R-:W-:Y:S01]  /*d310*/  IMAD.MOV.U32 R6, RZ, RZ, R35 ;  /* 0x000000ffff067224 */ /* 0x000fe200078e0023 */
[----:B------:R-:W-:Y:S02]  /*d320*/  STL [R1+0x3b98], R34 ;  /* 0x003b982201007387 */ /* 0x000fe40000100800 */
[----:B------:R-:W-:Y:S02]  /*d330*/  LEA.HI.X.SX32 R25, R0, c[0x0][0x164], 0x1, P0 ;  /* 0x0000590000197a11 */ /* 0x000fe400000f0eff */
[----:B------:R-:W-:Y:S01]  /*d340*/  STL [R1+0x3b94], R6 ;  /* 0x003b940601007387 */ /* 0x000fe20000100800 */
[----:B------:R-:W-:Y:S01]  /*d350*/  LEA.HI.X.SX32 R27, R4, c[0x0][0x164], 0x1, P1 ;  /* 0x00005900041b7a11 */ /* 0x000fe200008f0eff */
[----:B------:R-:W-:-:S05]  /*d360*/  IMAD.WIDE R2, R8, 0x2, R28 ;  /* 0x0000000208027825 */ /* 0x000fca00078e021c */
[----:B------:R-:W-:Y:S04]  /*d370*/  STL [R1+0x3b9c], R2 ;  /* 0x003b9c0201007387 */ /* 0x000fe80000100800 */
[----:B------:R0:W-:Y:S04]  /*d380*/  STL [R1+0x37a8], R3 ;  /* 0x0037a80301007387 */ /* 0x0001e80000100800 */
[----:B------:R-:W-:Y:S04]  /*d390*/  STL.64 [R1+0xd20], R26 ;  /* 0x000d201a01007387 */ /* 0x000fe80000100a00 */
[----:B------:R-:W-:Y:S01]  /*d3a0*/  STL.64 [R1+0xd28], R24 ;  /* 0x000d281801007387 */ /* 0x000fe20000100a00 */
[----:B0-----:R-:W-:-:S04]  /*d3b0*/  IMAD.WIDE R2, R8, 0x2, R24 ;  /* 0x0000000208027825 */ /* 0x001fc800078e0218 */
[----:B----4-:R-:W-:-:S05]  /*d3c0*/  IMAD R6, R5, c[0x0][0x184], RZ ;  /* 0x0000610005067a24 */ /* 0x010fca00078e02ff */
[----:B------:R-:W-:Y:S01]  /*d3d0*/  LEA R22, P1, R6, c[0x0][0x160], 0x1 ;  /* 0x0000580006167a11 */ /* 0x000fe200078208ff */
[----:B------:R-:W-:-:S03]  /*d3e0*/  IMAD.WIDE R4, R8, 0x2, R26 ;  /* 0x0000000208047825 */ /* 0x000fc600078e021a */
[----:B------:R-:W-:Y:S01]  /*d3f0*/  LEA.HI.X.SX32 R23, R6, c[0x0][0x164], 0x1, P1 ;  /* 0x0000590006177a11 */ /* 0x000fe200008f0eff */
[----:B-----5:R-:W-:-:S05]  /*d400*/  IMAD R0, R33, c[0x0][0x184], RZ ;  /* 0x0000610021007a24 */ /* 0x020fca00078e02ff */
[----:B------:R-:W-:-:S04]  /*d410*/  LEA R20, P0, R0, c[0x0][0x160], 0x1 ;  /* 0x0000580000147a11 */ /* 0x000fc800078008ff */
[----:B------:R-:W-:Y:S01]  /*d420*/  LEA.HI.X.SX32 R21, R0, c[0x0][0x164], 0x1, P0 ;  /* 0x0000590000157a11 */ /* 0x000fe200000f0eff */
[----:B------:R-:W-:Y:S04]  /*d430*/  STL [R1+0x37ac], R4 ;  /* 0x0037ac0401007387 */ /* 0x000fe80000100800 */
[----:B------:R0:W-:Y:S04]  /*d440*/  STL [R1+0x3798], R5 ;  /* 0x0037980501007387 */ /* 0x0001e80000100800 */
[----:B------:R-:W-:Y:S04]  /*d450*/  STL [R1+0x379c], R2 ;  /* 0x00379c0201007387 */ /* 0x000fe80000100800 */
[----:B------:R1:W-:Y:S01]  /*d460*/  STL [R1+0x3790], R3 ;  /* 0x0037900301007387 */ /* 0x0003e20000100800 */
[----:B0-----:R-:W-:-:S03]  /*d470*/  IMAD.WIDE R4, R8, 0x2, R22 ;  /* 0x0000000208047825 */ /* 0x001fc600078e0216 */
[----:B------:R-:W-:Y:S04]  /*d480*/  STL.64 [R1+0xd30], R22 ;  /* 0x000d301601007387 */ /* 0x000fe80000100a00 */
[----:B------:R-:W-:Y:S01]  /*d490*/  STL.64 [R1+0xd38], R20 ;  /* 0x000d381401007387 */ /* 0x000fe20000100a00 */
[----:B-1----:R-:W-:-:S03]  /*d4a0*/  IMAD.WIDE R2, R8, 0x2, R20 ;  /* 0x0000000208027825 */ /* 0x002fc600078e0214 */
[----:B------:R-:W-:Y:S04]  /*d4b0*/  STL [R1+0x3794], R4 ;  /* 0x0037940401007387 */ /* 0x000fe80000100800 */
[----:B------:R0:W-:Y:S04]  /*d4c0*/  STL [R1+0x3780], R5 ;  /* 0x0037800501007387 */ /* 0x0001e80000100800 */
[----:B------:R-:W-:Y:S04]  /*d4d0*/  STL [R1+0x3784], R2 ;  /* 0x0037840201007387 */ /* 0x000fe80000100800 */
[----:B------:R1:W-:Y:S01]  /*d4e0*/  STL [R1+0x3774], R3 ;  /* 0x0037740301007387 */ /* 0x0003e20000100800 */
[----:B------:R-:W-:-:S02]  /*d4f0*/  IMAD R7, R7, c[0x0][0x184], RZ ;  /* 0x0000610007077a24 */ /* 0x000fc400078e02ff */
[----:B------:R-:W-:-:S03]  /*d500*/  IMAD R6, R30, c[0x0][0x184], RZ ;  /* 0x000061001e067a24 */ /* 0x000fc600078e02ff */
[----:B------:R-:W-:Y:S02]  /*d510*/  LEA R14, P0, R7, c[0x0][0x160], 0x1 ;  /* 0x00005800070e7a11 */ /* 0x000fe400078008ff */
[----:B------:R-:W-:-:S04]  /*d520*/  LEA R18, P2, R6, c[0x0][0x160], 0x1 ;  /* 0x0000580006127a11 */ /* 0x000fc800078408ff */
[----:B------:R-:W-:Y:S02]  /*d530*/  LEA.HI.X.SX32 R19, R6, c[0x0][0x164], 0x1, P2 ;  /* 0x0000590006137a11 */ /* 0x000fe400010f0eff */
[----:B------:R-:W-:-:S03]  /*d540*/  LEA.HI.X.SX32 R15, R7, c[0x0][0x164], 0x1, P0 ;  /* 0x00005900070f7a11 */ /* 0x000fc600000f0eff */
[C---:B0-----:R-:W-:Y:S01]  /*d550*/  IMAD.WIDE R4, R8.reuse, 0x2, R18 ;  /* 0x0000000208047825 */ /* 0x041fe200078e0212 */
[----:B------:R-:W-:Y:S03]  /*d560*/  STL.64 [R1+0xd40], R18 ;  /* 0x000d401201007387 */ /* 0x000fe60000100a00 */
[----:B-1----:R-:W-:Y:S01]  /*d570*/  IMAD.WIDE R2, R8, 0x2, R14 ;  /* 0x0000000208027825 */ /* 0x002fe200078e020e */
[----:B------:R-:W-:Y:S03]  /*d580*/  STL.64 [R1+0xd50], R14 ;  /* 0x000d500e01007387 */ /* 0x000fe60000100a00 */
[----:B--2---:R-:W-:-:S05]  /*d590*/  IMAD R0, R31, c[0x0][0x184], RZ ;  /* 0x000061001f007a24 */ /* 0x004fca00078e02ff */
[----:B------:R-:W-:-:S04]  /*d5a0*/  LEA R16, P1, R0, c[0x0][0x160], 0x1 ;  /* 0x0000580000107a11 */ /* 0x000fc800078208ff */
[----:B------:R-:W-:Y:S01]  /*d5b0*/  LEA.HI.X.SX32 R17, R0, c[0x0][0x164], 0x1, P1 ;  /* 0x0000590000117a11 */ /* 0x000fe200008f0eff */
[----:B------:R-:W-:-:S04]  /*d5c0*/  IMAD R0, R10, 0x7e, RZ ;  /* 0x0000007e0a007824 */ /* 0x000fc800078e02ff */
[----:B------:R-:W-:Y:S01]  /*d5d0*/  IMAD.WIDE R6, R8, 0x2, R16 ;  /* 0x0000000208067825 */ /* 0x000fe200078e0210 */
[----:B------:R-:W-:Y:S04]  /*d5e0*/  STL.64 [R1+0xd48], R16 ;  /* 0x000d481001007387 */ /* 0x000fe80000100a00 */
[----:B------:R-:W-:Y:S04]  /*d5f0*/  STL [R1+0x3778], R4 ;  /* 0x0037780401007387 */ /* 0x000fe80000100800 */
[----:B------:R0:W-:Y:S04]  /*d600*/  STL [R1+0x3764], R5 ;  /* 0x0037640501007387 */ /* 0x0001e80000100800 */
[----:B------:R-:W-:Y:S04]  /*d610*/  STL [R1+0x3768], R6 ;  /* 0x0037680601007387 */ /* 0x000fe80000100800 */
[----:B------:R1:W-:Y:S01]  /*d620*/  STL [R1+0x374c], R7 ;  /* 0x00374c0701007387 */ /* 0x0003e20000100800 */
[----:B0-----:R-:W-:-:S03]  /*d630*/  IMAD.WIDE R4, R0, 0x2, R28 ;  /* 0x0000000200047825 */ /* 0x001fc600078e021c */
[----:B------:R-:W-:Y:S04]  /*d640*/  STL [R1+0x3760], R2 ;  /* 0x0037600201007387 */ /* 0x000fe80000100800 */
[----:B------:R0:W-:Y:S01]  /*d650*/  STL [R1+0x3758], R3 ;  /* 0x0037580301007387 */ /* 0x0001e20000100800 */
[----:B-1----:R-:W-:-:S03]  /*d660*/  IMAD.WIDE R6, R0, 0x2, R24 ;  /* 0x0000000200067825 */ /* 0x002fc600078e0218 */
[----:B------:R-:W-:Y:S01]  /*d670*/  STL [R1+0x375c], R4 ;  /* 0x00375c0401007387 */ /* 0x000fe20000100800 */
[----:B0-----:R-:W-:-:S03]  /*d680*/  IMAD.WIDE R2, R0, 0x2, R26 ;  /* 0x0000000200027825 */ /* 0x001fc600078e021a */
[----:B------:R0:W-:Y:S04]  /*d690*/  STL [R1+0x3750], R5 ;  /* 0x0037500501007387 */ /* 0x0001e80000100800 */
[----:B------:R-:W-:Y:S04]  /*d6a0*/  STL [R1+0x3754], R2 ;  /* 0x0037540201007387 */ /* 0x000fe80000100800 */
[----:B------:R1:W-:Y:S01]  /*d6b0*/  STL [R1+0x3744], R3 ;  /* 0x0037440301007387 */ /* 0x0003e20000100800 */
[----:B0-----:R-:W-:-:S03]  /*d6c0*/  IMAD.WIDE R4, R0, 0x2, R22 ;  /* 0x0000000200047825 */ /* 0x001fc600078e0216 */
[----:B------:R-:W-:Y:S04]  /*d6d0*/  STL [R1+0x3748], R6 ;  /* 0x0037480601007387 */ /* 0x000fe80000100800 */
[----:B------:R0:W-:Y:S01]  /*d6e0*/  STL [R1+0x372c], R7 ;  /* 0x00372c0701007387 */ /* 0x0001e20000100800 */
[----:B-1----:R-:W-:-:S03]  /*d6f0*/  IMAD.WIDE R2, R0, 0x2, R20 ;  /* 0x0000000200027825 */ /* 0x002fc600078e0214 */
[----:B------:R-:W-:Y:S04]  /*d700*/  STL [R1+0x3740], R4 ;  /* 0x0037400401007387 */ /* 0x000fe80000100800 */
[----:B------:R1:W-:Y:S01]  /*d710*/  STL [R1+0x3738], R5 ;  /* 0x0037380501007387 */ /* 0x0003e20000100800 */
[----:B0-----:R-:W-:-:S03]  /*d720*/  IMAD.WIDE R6, R0, 0x2, R16 ;  /* 0x0000000200067825 */ /* 0x001fc600078e0210 */
[----:B------:R-:W-:Y:S01]  /*d730*/  STL [R1+0x373c], R2 ;  /* 0x00373c0201007387 */ /* 0x000fe20000100800 */
[----:B------:R-:W-:Y:S02]  /*d740*/  IMAD R8, R10, 0x7d, RZ ;  /* 0x0000007d0a087824 */ /* 0x000fe400078e02ff */
[C---:B-1----:R-:W-:Y:S01]  /*d750*/  IMAD.WIDE R4, R0.reuse, 0x2, R18 ;  /* 0x0000000200047825 */ /* 0x042fe200078e0212 */
        /* <DEDUP_REMOVED lines=11> */
[----:B-1----:R-:W-:-:S03]  /*d810*/  IMAD.WIDE R2, R8, 0x2, R26 ;  /* 0x0000000208027825 */ /* 0x002fc600078e021a */
        /* <DEDUP_REMOVED lines=184> */
[----:B------:R-:W-:-:S03]  /*e3a0*/  IMAD R11, R10, 0x75, RZ ;  /* 0x000000750a0b7824 */ /* 0x000fc600078e02ff */
[----:B------:R-:W-:Y:S01]  /*e3b0*/  STL [R1+0x353c], R2 ;  /* 0x00353c0201007387 */ /* 0x000fe20000100800 */
[----:B0-----:R-:W-:-:S03]  /*e3c0*/  IMAD.WIDE R6, R0, 0x2, R14 ;  /* 0x0000000200067825 */ /* 0x001fc600078e020e */
[----:B------:R0:W-:Y:S01]  /*e3d0*/  STL [R1+0x3530], R3 ;  /* 0x0035300301007387 */ /* 0x0001e20000100800 */
[----:B-1----:R-:W-:-:S05]  /*e3e0*/  IMAD.WIDE R4, R0, 0x2, R18 ;  /* 0x0000000200047825 */ /* 0x002fca00078e0212 */
        /* <DEDUP_REMOVED lines=13> */
[----:B------:R-:W-:-:S04]  /*e4c0*/  IMAD.WIDE R8, R11, 0x2, R20 ;  /* 0x000000020b087825 */ /* 0x000fc800078e0214 */
[----:B-1----:R-:W-:Y:S01]  /*e4d0*/  IMAD.WIDE R4, R11, 0x2, R24 ;  /* 0x000000020b047825 */ /* 0x002fe200078e0218 */
[----:B------:R0:W-:Y:S04]  /*e4e0*/  STL [R1+0x17f4], R3 ;  /* 0x0017f40301007387 */ /* 0x0001e80000100800 */
[----:B------:R-:W-:Y:S01]  /*e4f0*/  STL [R1+0x1800], R4 ;  /* 0x0018000401007387 */ /* 0x000fe20000100800 */
[----:B------:R-:W-:-:S03]  /*e500*/  IMAD R0, R10, 0x74, RZ ;  /* 0x000000740a007824 */ /* 0x000fc600078e02ff */
        /* <DEDUP_REMOVED lines=1299> */
[----:B------:R-:W-:-:S03]  /*13640*/  IMAD.SHL.U32 R0, R10, 0x40, RZ ;  /* 0x000000400a007824 */ /* 0x000fc600078e00ff */
        /* <DEDUP_REMOVED lines=728> */
[----:B------:R-:W-:Y:S02]  /*163d0*/  IMAD R12, R10, 0x23, RZ ;  /* 0x000000230a0c7824 */ /* 0x000fe400078e02ff */
[----:B-1----:R-:W-:Y:S01]  /*163e0*/  IMAD.WIDE R4, R0, 0x2, R16 ;  /* 0x0000000200047825 */ /* 0x002fe200078e0210 */
[----:B------:R-:W-:Y:S04]  /*163f0*/  STL [R1+0x2c50], R8 ;  /* 0x002c500801007387 */ /* 0x000fe80000100800 */
[----:B------:R-:W-:Y:S04]  /*16400*/  STL [R1+0x2c4c], R9 ;  /* 0x002c4c0901007387 */ /* 0x000fe80000100800 */
[----:B------:R-:W-:Y:S01]  /*16410*/  STL [R1+0x2c58], R2 ;  /* 0x002c580201007387 */ /* 0x000fe20000100800 */
[----:B0-----:R-:W-:-:S03]  /*16420*/  IMAD.WIDE R6, R12, 0x2, R28 ;  /* 0x000000020c067825 */ /* 0x001fc600078e021c */
[----:B------:R0:W-:Y:S04]  /*16430*/  STL [R1+0x2c54], R3 ;  /* 0x002c540301007387 */ /* 0x0001e80000100800 */
        /* <DEDUP_REMOVED lines=13> */
[----:B------:R-:W-:Y:S01]  /*16510*/  STL [R1+0x2c80], R2 ;  /* 0x002c800201007387 */ /* 0x000fe20000100800 */
[----:B------:R-:W-:-:S04]  /*16520*/  IMAD.WIDE R8, R0, 0x2, R28 ;  /* 0x0000000200087825 */ /* 0x000fc800078e021c */
[----:B-1----:R-:W-:Y:S01]  /*16530*/  IMAD.WIDE R4, R12, 0x2, R22 ;  /* 0x000000020c047825 */ /* 0x002fe200078e0216 */
        /* <DEDUP_REMOVED lines=796> */
[----:B------:R-:W-:Y:S04]  /*19700*/  STL [R1+0x3474], R9 ;  /* 0x0034740901007387 */ /* 0x000fe80000100800 */
[----:B------:R-:W-:Y:S04]  /*19710*/  STL [R1+0x3480], R2 ;  /* 0x0034800201007387 */ /* 0x000fe80000100800 */
[----:B------:R1:W-:Y:S04]  /*19720*/  STL [R1+0x347c], R3 ;  /* 0x00347c0301007387 */ /* 0x0003e80000100800 */
[----:B------:R-:W-:Y:S01]  /*19730*/  STL [R1+0x3488], R4 ;  /* 0x0034880401007387 */ /* 0x000fe20000100800 */
[----:B0-----:R-:W-:-:S03]  /*19740*/  IMAD.WIDE R6, R0, 0x2, R26 ;  /* 0x0000000200067825 */ /* 0x001fc600078e021a */
[----:B------:R0:W-:Y:S01]  /*19750*/  STL [R1+0x3484], R5 ;  /* 0x0034840501007387 */ /* 0x0001e20000100800 */
[----:B-1----:R-:W-:-:S04]  /*19760*/  IMAD.WIDE R2, R11, 0x2, R14 ;  /* 0x000000020b027825 */ /* 0x002fc800078e020e */
[C---:B------:R-:W-:Y:S01]  /*19770*/  IMAD.WIDE R8, R0.reuse, 0x2, R24 ;  /* 0x0000000200087825 */ /* 0x040fe200078e0218 */
[----:B------:R-:W-:Y:S03]  /*19780*/  STL [R1+0x3490], R2 ;  /* 0x0034900201007387 */ /* 0x000fe60000100800 */
[C---:B0-----:R-:W-:Y:S01]  /*19790*/  IMAD.WIDE R4, R0.reuse, 0x2, R28 ;  /* 0x0000000200047825 */ /* 0x041fe200078e021c */
        /* <DEDUP_REMOVED lines=20> */
[----:B------:R-:W1:Y:S01]  /*198e0*/  S2R R30, SR_TID.X ;  /* 0x00000000001e7919 */ /* 0x000e620000002100 */
[----:B0-----:R-:W-:-:S03]  /*198f0*/  IMAD.WIDE R6, R10, 0x2, R26 ;  /* 0x000000020a067825 */ /* 0x001fc600078e021a */
[----:B------:R0:W-:Y:S04]  /*19900*/  STL [R1+0x34c4], R9 ;  /* 0x0034c40901007387 */ /* 0x0001e80000100800 */
[----:B------:R-:W-:Y:S04]  /*19910*/  STL [R1+0x34d0], R2 ;  /* 0x0034d00201007387 */ /* 0x000fe80000100800 */
[----:B------:R2:W-:Y:S01]  /*19920*/  STL [R1+0x34cc], R3 ;  /* 0x0034cc0301007387 */ /* 0x0005e20000100800 */
[----:B0-----:R-:W-:-:S03]  /*19930*/  IMAD.WIDE R8, R10, 0x2, R24 ;  /* 0x000000020a087825 */ /* 0x001fc600078e0218 */
[----:B------:R-:W-:Y:S04]  /*19940*/  STL [R1+0x34d8], R4 ;  /* 0x0034d80401007387 */ /* 0x000fe80000100800 */
[----:B------:R0:W-:Y:S01]  /*19950*/  STL [R1+0x34d4], R5 ;  /* 0x0034d40501007387 */ /* 0x0001e20000100800 */
[----:B--2---:R-:W-:-:S03]  /*19960*/  IMAD.WIDE R2, R10, 0x2, R22 ;  /* 0x000000020a027825 */ /* 0x004fc600078e0216 */
        /* <DEDUP_REMOVED lines=16> */
[----:B------:R-:W-:Y:S01]  /*19a70*/  STL [R1+0x3504], R9 ;  /* 0x0035040901007387 */ /* 0x000fe20000100800 */
[----:B--2---:R-:W-:-:S03]  /*19a80*/  IMAD.WIDE R6, R12, 0x2, R16 ;  /* 0x000000020c067825 */ /* 0x004fc600078e0210 */
[----:B------:R-:W-:Y:S04]  /*19a90*/  STL [R1+0x3510], R2 ;  /* 0x0035100201007387 */ /* 0x000fe80000100800 */
[----:B------:R0:W-:Y:S04]  /*19aa0*/  STL [R1+0x350c], R3 ;  /* 0x00350c0301007387 */ /* 0x0001e80000100800 */
[----:B------:R-:W-:Y:S04]  /*19ab0*/  STL [R1+0x3518], R4 ;  /* 0x0035180401007387 */ /* 0x000fe80000100800 */
[----:B------:R1:W-:Y:S01]  /*19ac0*/  STL [R1+0x3514], R5 ;  /* 0x0035140501007387 */ /* 0x0003e20000100800 */
[----:B0-----:R-:W-:-:S03]  /*19ad0*/  IMAD.WIDE R2, R12, 0x2, R14 ;  /* 0x000000020c027825 */ /* 0x001fc600078e020e */
[----:B------:R-:W-:Y:S04]  /*19ae0*/  STL [R1+0x3520], R6 ;  /* 0x0035200601007387 */ /* 0x000fe80000100800 */
[----:B------:R-:W-:Y:S01]  /*19af0*/  STL [R1+0x351c], R7 ;  /* 0x00351c0701007387 */ /* 0x000fe20000100800 */
[----:B-1----:R-:W-:-:S03]  /*19b00*/  IMAD.SHL.U32 R5, R30, 0x100, RZ ;  /* 0x000001001e057824 */ /* 0x002fc600078e00ff */
[----:B------:R-:W-:Y:S04]  /*19b10*/  STL [R1+0x3528], R2 ;  /* 0x0035280201007387 */ /* 0x000fe80000100800 */
[----:B------:R0:W-:Y:S04]  /*19b20*/  STL [R1+0x3524], R3 ;  /* 0x0035240301007387 */ /* 0x0001e80000100800 */
[----:B------:R1:W-:Y:S04]  /*19b30*/  STL [R1+0x1794], RZ ;  /* 0x001794ff01007387 */ /* 0x0003e80000100800 */
[----:B------:R1:W-:Y:S04]  /*19b40*/  STL [R1+0xd70], RZ ;  /* 0x000d70ff01007387 */ /* 0x0003e80000100800 */
[----:B------:R1:W-:Y:S04]  /*19b50*/  STL [R1+0x3f84], R5 ;  /* 0x003f840501007387 */ /* 0x0003e80000100800 */
        /* <DEDUP_REMOVED lines=306> */
[----:B------:R-:W2:Y:S04]  /*1ae80*/  S2R R31, SR_TID.X ;  /* 0x00000000001f7919 */ /* 0x000ea80000002100 */
        /* <DEDUP_REMOVED lines=20> */
[----:B--2---:R-:W-:-:S05]  /*1afd0*/  LOP3.LUT R31, R31, 0x1f, RZ, 0xc0, !PT ;  /* 0x0000001f1f1f7812 */ /* 0x004fca00078ec0ff */
[----:B0-----:R-:W-:Y:S02]  /*1afe0*/  IMAD.SHL.U32 R3, R31, 0x2, RZ ;  /* 0x000000021f037824 */ /* 0x001fe400078e00ff */
[----:B------:R-:W-:Y:S02]  /*1aff0*/  IMAD.MOV.U32 R31, RZ, RZ, c[0x0][0x18c] ;  /* 0x00006300ff1f7624 */ /* 0x000fe400078e00ff */
[----:B------:R-:W-:Y:S02]  /*1b000*/  IMAD.SHL.U32 R10, R10, 0x80, RZ ;  /* 0x000000800a0a7824 */ /* 0x000fe400078e00ff */
[----:B------:R-:W-:-:S03]  /*1b010*/  IMAD.SHL.U32 R4, R31, 0x80, RZ ;  /* 0x000000801f047824 */ /* 0x000fc600078e00ff */
[----:B------:R-:W-:Y:S02]  /*1b020*/  SHF.R.S32.HI R0, RZ, 0x1f, R10 ;  /* 0x0000001fff007819 */ /* 0x000fe4000001140a */
[----:B------:R-:W-:-:S03]  /*1b030*/  SHF.R.S32.HI R2, RZ, 0x1f, R4 ;  /* 0x0000001fff027819 */ /* 0x000fc60000011404 */
[----:B-1----:R-:W0:Y:S01]  /*1b040*/  S2R R31, SR_TID.X ;  /* 0x00000000001f7919 */ /* 0x002e220000002100 */
[----:B------:R-:W-:Y:S01]  /*1b050*/  SHF.L.U64.HI R2, R4, 0x1, R2 ;  /* 0x0000000104027819 */ /* 0x000fe20000010202 */
[----:B------:R-:W-:Y:S01]  /*1b060*/  IMAD.MOV.U32 R35, RZ, RZ, 0x7f ;  /* 0x0000007fff237424 */ /* 0x000fe200078e00ff */
[----:B------:R-:W-:Y:S01]  /*1b070*/  LOP3.LUT R7, R3, 0x10, RZ, 0x3c, !PT ;  /* 0x0000001003077812 */ /* 0x000fe200078e3cff */
[----:B------:R-:W1:Y:S01]  /*1b080*/  S2R R32, SR_TID.X ;  /* 0x0000000000207919 */ /* 0x000e620000002100 */
[----:B------:R-:W-:Y:S01]  /*1b090*/  IMAD.SHL.U32 R30, R30, 0x2, RZ ;  /* 0x000000021e1e7824 */ /* 0x000fe200078e00ff */
[C---:B------:R-:W-:Y:S01]  /*1b0a0*/  SHF.L.U64.HI R0, R10.reuse, 0x1, R0 ;  /* 0x000000010a007819 */ /* 0x040fe20000010200 */
[----:B------:R-:W-:Y:S01]  /*1b0b0*/  IMAD.SHL.U32 R60, R10, 0x2, RZ ;  /* 0x000000020a3c7824 */ /* 0x000fe200078e00ff */
[----:B------:R-:W-:Y:S01]  /*1b0c0*/  STL [R1+0xa8c], RZ ;  /* 0x000a8cff01007387 */ /* 0x000fe20000100800 */
[----:B------:R-:W-:-:S03]  /*1b0d0*/  IADD3 R35, R35, c[0x0][0x180], RZ ;  /* 0x0000600023237a10 */ /* 0x000fc60007ffe0ff */
[----:B------:R-:W-:Y:S01]  /*1b0e0*/  STL [R1+0xa70], RZ ;  /* 0x000a70ff01007387 */ /* 0x000fe20000100800 */
[----:B------:R-:W-:-:S03]  /*1b0f0*/  SHF.R.S32.HI R33, RZ, 0x1f, R35 ;  /* 0x0000001fff217819 */ /* 0x000fc60000011423 */
[----:B------:R-:W-:Y:S01]  /*1b100*/  STL [R1+0xa74], RZ ;  /* 0x000a74ff01007387 */ /* 0x000fe20000100800 */
[----:B------:R-:W-:-:S04]  /*1b110*/  LEA.HI R33, R33, R35, RZ, 0x7 ;  /* 0x0000002321217211 */ /* 0x000fc800078f38ff */
[----:B------:R-:W-:Y:S02]  /*1b120*/  SHF.R.S32.HI R6, RZ, 0x7, R33 ;  /* 0x00000007ff067819 */ /* 0x000fe40000011421 */
[----:B------:R-:W-:Y:S02]  /*1b130*/  LOP3.LUT R6, R3, 0x20, RZ, 0x3c, !PT ;  /* 0x0000002003067812 */ /* 0x000fe400078e3cff */
[----:B0-----:R-:W-:Y:S01]  /*1b140*/  LOP3.LUT R31, R31, 0x7, RZ, 0xc0, !PT ;  /* 0x000000071f1f7812 */ /* 0x001fe200078ec0ff */
[----:B-1----:R-:W-:-:S04]  /*1b150*/  IMAD.SHL.U32 R32, R32, 0x2, RZ ;  /* 0x0000000220207824 */ /* 0x002fc800078e00ff */
[----:B------:R-:W-:-:S05]  /*1b160*/  IMAD R31, R31, 0x210, RZ ;  /* 0x000002101f1f7824 */ /* 0x000fca00078e02ff */
[----:B------:R-:W-:-:S04]  /*1b170*/  LOP3.LUT R31, R31, 0x10, R32, 0x78, !PT ;  /* 0x000000101f1f7812 */ /* 0x000fc800078e7820 */
[----:B------:R-:W-:Y:S02]  /*1b180*/  LOP3.LUT R4, R31, 0x1000, R5, 0xf8, !PT ;  /* 0x000010001f047812 */ /* 0x000fe400078ef805 */
[----:B------:R-:W0:Y:S01]  /*1b190*/  S2R R31, SR_TID.X ;  /* 0x00000000001f7919 */ /* 0x000e220000002100 */
[----:B------:R-:W-:Y:S02]  /*1b1a0*/  LOP3.LUT R5, R3, 0x30, RZ, 0x3c, !PT ;  /* 0x0000003003057812 */ /* 0x000fe400078e3cff */
[C---:B------:R-:W-:Y:S01]  /*1b1b0*/  LOP3.LUT R6, R4.reuse, 0x20, RZ, 0x3c, !PT ;  /* 0x0000002004067812 */ /* 0x040fe200078e3cff */
[----:B------:R1:W-:Y:S01]  /*1b1c0*/  STL [R1+0xd00], R4 ;  /* 0x000d000401007387 */ /* 0x0003e20000100800 */
[----:B------:R-:W-:-:S03]  /*1b1d0*/  LOP3.LUT R5, R4, 0x40, RZ, 0x3c, !PT ;  /* 0x0000004004057812 */ /* 0x000fc600078e3cff */
[----:B------:R2:W-:Y:S04]  /*1b1e0*/  STL [R1+0xa78], RZ ;  /* 0x000a78ff01007387 */ /* 0x0005e80000100800 */
[----:B------:R2:W-:Y:S01]  /*1b1f0*/  STL [R1+0xa7c], RZ ;  /* 0x000a7cff01007387 */ /* 0x0005e20000100800 */
[----:B-1----:R-:W-:-:S03]  /*1b200*/  LOP3.LUT R4, R4, 0x60, RZ, 0x3c, !PT ;  /* 0x0000006004047812 */ /* 0x002fc600078e3cff */
[----:B------:R2:W-:Y:S04]  /*1b210*/  STL [R1+0xa60], RZ ;  /* 0x000a60ff01007387 */ /* 0x0005e80000100800 */
[----:B------:R2:W-:Y:S04]  /*1b220*/  STL [R1+0xa64], RZ ;  /* 0x000a64ff01007387 */ /* 0x0005e80000100800 */
[----:B------:R2:W-:Y:S01]  /*1b230*/  STL [R1+0xa68], RZ ;  /* 0x000a68ff01007387 */ /* 0x0005e20000100800 */
[----:B0-----:R-:W-:-:S03]  /*1b240*/  LOP3.LUT R31, R31, 0x7, RZ, 0xc0, !PT ;  /* 0x000000071f1f7812 */ /* 0x001fc600078ec0ff */
[----:B------:R2:W-:Y:S02]  /*1b250*/  STL [R1+0xa6c], RZ ;  /* 0x000a6cff01007387 */ /* 0x0005e40000100800 */
[----:B------:R-:W-:Y:S02]  /*1b260*/  IMAD R31, R31, 0x110, RZ ;  /* 0x000001101f1f7824 */ /* 0x000fe400078e02ff */
[----:B------:R2:W-:Y:S03]  /*1b270*/  STL [R1+0x620], RZ ;  /* 0x000620ff01007387 */ /* 0x0005e60000100800 */
[----:B------:R-:W-:Y:S01]  /*1b280*/  LOP3.LUT R31, R31, 0x30, R30, 0x78, !PT ;  /* 0x000000301f1f7812 */ /* 0x000fe200078e781e */
[----:B------:R2:W-:Y:S03]  /*1b290*/  STL [R1+0x624], RZ ;  /* 0x000624ff01007387 */ /* 0x0005e60000100800 */
[----:B------:R-:W-:Y:S01]  /*1b2a0*/  LOP3.LUT R7, R31, 0x40, RZ, 0x3c, !PT ;  /* 0x000000401f077812 */ /* 0x000fe200078e3cff */
        /* <DEDUP_REMOVED lines=174> */
[----:B------:R2:W-:Y:S04]  /*1bd90*/  STL [R1+0xd0c], R6 ;  /* 0x000d0c0601007387 */ /* 0x0005e80000100800 */
[----:B------:R2:W-:Y:S04]  /*1bda0*/  STL [R1+0xd04], R4 ;  /* 0x000d040401007387 */ /* 0x0005e80000100800 */
[----:B------:R2:W-:Y:S02]  /*1bdb0*/  STL [R1+0xd08], R5 ;  /* 0x000d080501007387 */ /* 0x0005e40000100800 */
.L_x_3:
[----:B0-2---:R-:W2:Y:S04]  /*1bdc0*/  LDL.64 R6, [R1+0xd50] ;  /* 0x000d500001067983 */ /* 0x005ea80000100a00 */
[----:B--2---:R0:W-:Y:S04]  /*1bdd0*/  STL [R1+0x5348], R7 ;  /* 0x0053480701007387 */ /* 0x0041e80000100800 */
[----:B0-----:R-:W2:Y:S01]  /*1bde0*/  LDL R7, [R1+0x1794] ;  /* 0x0017940001077983 */ /* 0x001ea20000100800 */
[----:B------:R-:W-:-:S03]  /*1bdf0*/  IMAD.MOV.U32 R4, RZ, RZ, -0x80 ;  /* 0xffffff80ff047424 */ /* 0x000fc600078e00ff */
[----:B-----5:R-:W-:Y:S04]  /*1be00*/  STL [R1+0x458c], R23 ;  /* 0x00458c1701007387 */ /* 0x020fe80000100800 */
[----:B------:R-:W-:Y:S04]  /*1be10*/  STL [R1+0x4590], R23 ;  /* 0x0045901701007387 */ /* 0x000fe80000100800 */
        /* <DEDUP_REMOVED lines=72> */
[----:B------:R-:W-:Y:S01]  /*1c2a0*/  STL [R1+0x46b4], R23 ;  /* 0x0046b41701007387 */ /* 0x000fe20000100800 */
[----:B--2---:R-:W-:-:S03]  /*1c2b0*/  IMAD R4, R7, R4, c[0x0][0x180] ;  /* 0x0000600007047624 */ /* 0x004fc600078e0204 */
        /* <DEDUP_REMOVED lines=805> */
[----:B------:R0:W-:Y:S04]  /*1f510*/  STL [R1+0x5344], R24 ;  /* 0x0053441801007387 */ /* 0x0001e80000100800 */
        /* <DEDUP_REMOVED lines=118> */
[----:B------:R-:W2:Y:S01]  /*1fc80*/  LDL.LU R7, [R1+0x5348] ;  /* 0x0053480001077983 */ /* 0x000ea20000300800 */
[----:B------:R-:W-:-:S02]  /*1fc90*/  ISETP.GT.AND P0, PT, R4, RZ, PT ;  /* 0x000000ff0400720c */ /* 0x000fc40003f04270 */
[----:B0-----:R-:W-:Y:S02]  /*1fca0*/  PRMT R24, RZ, 0x7610, R24 ;  /* 0x00007610ff187816 */ /* 0x001fe40000000018 */
[----:B------:R-:W-:Y:S02]  /*1fcb0*/  PRMT R23, RZ, 0x7610, R23 ;  /* 0x00007610ff177816 */ /* 0x000fe40000000017 */
[----:B------:R-:W-:-:S07]  /*1fcc0*/  PRMT R14, RZ, 0x7610, R14 ;  /* 0x00007610ff0e7816 */ /* 0x000fce000000000e */
[----:B--2---:R-:W2:Y:S04]  /*1fcd0*/  @P0 LDG.E.U16 R24, [R6.64] ;  /* 0x0000000406180981 */ /* 0x004ea8000c1e1500 */
[----:B--2---:R0:W-:Y:S04]  /*1fce0*/  STL [R1+0x1788], R24 ;  /* 0x0017881801007387 */ /* 0x0041e80000100800 */
[----:B0-----:R-:W2:Y:S04]  /*1fcf0*/  LDL.LU R24, [R1+0x5344] ;  /* 0x0053440001187983 */ /* 0x001ea80000300800 */
[----:B------:R-:W3:Y:S04]  /*1fd00*/  LDL.64 R6, [R1+0xd48] ;  /* 0x000d480001067983 */ /* 0x000ee80000100a00 */
[----:B---3--:R-:W3:Y:S04]  /*1fd10*/  @P0 LDG.E.U16 R23, [R6.64] ;  /* 0x0000000406170981 */ /* 0x008ee8000c1e1500 */
[----:B---3--:R0:W-:Y:S04]  /*1fd20*/  STL [R1+0x1784], R23 ;  /* 0x0017841701007387 */ /* 0x0081e80000100800 */
[----:B0-----:R-:W3:Y:S04]  /*1fd30*/  LDL.LU R23, [R1+0x5340] ;  /* 0x0053400001177983 */ /* 0x001ee80000300800 */
[----:B------:R-:W4:Y:S01]  /*1fd40*/  LDL.64 R6, [R1+0xd40] ;  /* 0x000d400001067983 */ /* 0x000f220000100a00 */
[----:B---3--:R-:W-:-:S03]  /*1fd50*/  PRMT R23, RZ, 0x7610, R23 ;  /* 0x00007610ff177816 */ /* 0x008fc60000000017 */
[----:B----4-:R-:W3:Y:S04]  /*1fd60*/  @P0 LDG.E.U16 R14, [R6.64] ;  /* 0x00000004060e0981 */ /* 0x010ee8000c1e1500 */
        /* <DEDUP_REMOVED lines=8> */
[----:B------:R-:W-:-:S02]  /*1fdf0*/  ISETP.GT.AND P1, PT, R4, 0x1, PT ;  /* 0x000000010400780c */ /* 0x000fc40003f24270 */
[----:B---3--:R-:W-:Y:S01]  /*1fe00*/  PRMT R23, RZ, 0x7610, R23 ;  /* 0x00007610ff177816 */ /* 0x008fe20000000017 */
        /* <DEDUP_REMOVED lines=18> */
[----:B------:R-:W4:Y:S04]  /*1ff30*/  LDL R6, [R1+0x350c] ;  /* 0x00350c0001067983 */ /* 0x000f280000100800 */
[----:B------:R-:W4:Y:S01]  /*1ff40*/  LDL R7, [R1+0x3510] ;  /* 0x0035100001077983 */ /* 0x000f220000100800 */
[----:B---3--:R-:W-:-:S02]  /*1ff50*/  PRMT R23, RZ, 0x7610, R23 ;  /* 0x00007610ff177816 */ /* 0x008fc40000000017 */
[----:B----4-:R-:W-:-:S04]  /*1ff60*/  @P1 LOP3.LUT R7, R7, R6, RZ, 0x3c, !PT ;  /* 0x0000000607071212 */ /* 0x010fc800078e3cff */
[----:B------:R-:W-:-:S04]  /*1ff70*/  @P1 LOP3.LUT R6, R7, R6, RZ, 0x3c, !PT ;  /* 0x0000000607061212 */ /* 0x000fc800078e3cff */
[----:B------:R-:W-:-:S05]  /*1ff80*/  @P1 LOP3.LUT R7, R7, R6, RZ, 0x3c, !PT ;  /* 0x0000000607071212 */ /* 0x000fca00078e3cff */
[----:B------:R-:W3:Y:S04]  /*1ff90*/  @P1 LDG.E.U16 R14, [R6.64] ;  /* 0x00000004060e1981 */ /* 0x000ee8000c1e1500 */
        /* <DEDUP_REMOVED lines=31> */
[----:B------:R-:W-:-:S02]  /*20190*/  ISETP.GT.AND P0, PT, R4, 0x2, PT ;  /* 0x000000020400780c */ /* 0x000fc40003f04270 */
[----:B---3--:R-:W-:Y:S02]  /*201a0*/  PRMT R23, RZ, 0x7610, R23 ;  /* 0x00007610ff177816 */ /* 0x008fe40000000017 */
        /* <DEDUP_REMOVED lines=1273> */
[----:B0-----:R-:W3:Y:S01]  /*25140*/  LDL.LU R23, [R1+0x50e8] ;  /* 0x0050e80001177983 */ /* 0x001ee20000300800 */
[----:B------:R-:W4:Y:S02]  /*25150*/  LDL R6, [R1+0x308c] ;  /* 0x00308c0001067983 */ /* 0x000f240000100800 */
        /* <DEDUP_REMOVED lines=5630> */
[----:B------:R-:W4:Y:S02]  /*3b140*/  LDL R7, [R1+0x1d60] ;  /* 0x001d600001077983 */ /* 0x000f240000100800 */
[----:B----4-:R-:W-:-:S04]  /*3b150*/  @P0 LOP3.LUT R7, R7, R6, RZ, 0x3c, !PT ;  /* 0x0000000607070212 */ /* 0x010fc800078e3cff */
[----:B------:R-:W-:-:S04]  /*3b160*/  @P0 LOP3.LUT R6, R7, R6, RZ, 0x3c, !PT ;  /* 0x0000000607060212 */ /* 0x000fc800078e3cff */
[----:B------:R-:W-:-:S05]  /*3b170*/  @P0 LOP3.LUT R7, R7, R6, RZ, 0x3c, !PT ;  /* 0x0000000607070212 */ /* 0x000fca00078e3cff */
[----:B------:R-:W4:Y:S04]  /*3b180*/  @P0 LDG.E.U16 R23, [R6.64] ;  /* 0x0000000406170981 */ /* 0x000f28000c1e1500 */
[----:B----4-:R0:W-:Y:S04]  /*3b190*/  STL [R1+0x2d0], R23 ;  /* 0x0002d01701007387 */ /* 0x0101e80000100800 */
[----:B0-----:R-:W4:Y:S01]  /*3b1a0*/  LDL.LU R23, [R1+0x4740] ;  /* 0x0047400001177983 */ /* 0x001f220000300800 */
[----:B------:R-:W2:Y:S02]  /*3b1b0*/  LDL R6, [R1+0x1d54] ;  /* 0x001d540001067983 */ /* 0x000ea40000100800 */
[----:B------:R-:W2:Y:S01]  /*3b1c0*/  LDL R7, [R1+0x1d58] ;  /* 0x001d580001077983 */ /* 0x000ea20000100800 */
[----:B----4-:R-:W-:-:S02]  /*3b1d0*/  PRMT R23, RZ, 0x7610, R23 ;  /* 0x00007610ff177816 */ /* 0x010fc40000000017 */
[----:B--2---:R-:W-:-:S04]  /*3b1e0*/  @P0 LOP3.LUT R7, R7, R6, RZ, 0x3c, !PT ;  /* 0x0000000607070212 */ /* 0x004fc800078e3cff */
[----:B------:R-:W-:-:S04]  /*3b1f0*/  @P0 LOP3.LUT R6, R7, R6, RZ, 0x3c, !PT ;  /* 0x0000000607060212 */ /* 0x000fc800078e3cff */
[----:B------:R-:W-:-:S05]  /*3b200*/  @P0 LOP3.LUT R7, R7, R6, RZ, 0x3c, !PT ;  /* 0x0000000607070212 */ /* 0x000fca00078e3cff */
[----:B------:R-:W2:Y:S04]  /*3b210*/  @P0 LDG.E.U16 R23, [R6.64] ;  /* 0x0000000406170981 */ /* 0x000ea8000c1e1500 */
[----:B--2---:R0:W-:Y:S04]  /*3b220*/  STL [R1+0x2cc], R23 ;  /* 0x0002cc1701007387 */ /* 0x0041e80000100800 */
[----:B0-----:R-:W2:Y:S01]  /*3b230*/  LDL.LU R23, [R1+0x473c] ;  /* 0x00473c0001177983 */ /* 0x001ea20000300800 */
[----:B------:R-:W4:Y:S02]  /*3b240*/  LDL R6, [R1+0x1d4c] ;  /* 0x001d4c0001067983 */ /* 0x000f240000100800 */
[----:B------:R-:W4:Y:S01]  /*3b250*/  LDL R7, [R1+0x1d50] ;  /* 0x001d500001077983 */ /* 0x000f220000100800 */
[----:B--2---:R-:W-:-:S02]  /*3b260*/  PRMT R23, RZ, 0x7610, R23 ;  /* 0x00007610ff177816 */ /* 0x004fc40000000017 */
[----:B----4-:R-:W-:-:S04]  /*3b270*/  @P0 LOP3.LUT R7, R7, R6, RZ, 0x3c, !PT ;  /* 0x0000000607070212 */ /* 0x010fc800078e3cff */
        /* <DEDUP_REMOVED lines=34> */
[----:B------:R-:W-:-:S02]  /*3b4a0*/  ISETP.GT.AND P1, PT, R4, 0x61, PT ;  /* 0x000000610400780c */ /* 0x000fc40003f24270 */
[----:B--2---:R-:W-:Y:S02]  /*3b4b0*/  PRMT R23, RZ, 0x7610, R23 ;  /* 0x00007610ff177816 */ /* 0x004fe40000000017 */
        /* <DEDUP_REMOVED lines=947> */
[----:B---3--:R-:W-:-:S02]  /*3eff0*/  PRMT R14, RZ, 0x7610, R14 ;  /* 0x00007610ff0e7816 */ /* 0x008fc4000000000e */
[----:B------:R-:W-:Y:S02]  /*3f000*/  ISETP.GT.AND P0, PT, R4, 0x6e, PT ;  /* 0x0000006e0400780c */ /* 0x000fe40003f04270 */
        /* <DEDUP_REMOVED lines=8> */
[----:B------:R-:W-:-:S02]  /*3f090*/  PRMT R24, RZ, 0x7610, R24 ;  /* 0x00007610ff187816 */ /* 0x000fc40000000018 */
        /* <DEDUP_REMOVED lines=8> */
[----:B------:R-:W-:-:S02]  /*3f120*/  PRMT R3, RZ, 0x7610, R3 ;  /* 0x00007610ff037816 */ /* 0x000fc40000000003 */
[----:B--2---:R-:W-:-:S04]  /*3f130*/  @P0 LOP3.LUT R7, R7, R6, RZ, 0x3c, !PT ;  /* 0x0000000607070212 */ /* 0x004fc800078e3cff */
[----:B------:R-:W-:-:S04]  /*3f140*/  @P0 LOP3.LUT R6, R7, R6, RZ, 0x3c, !PT ;  /* 0x0000000607060212 */ /* 0x000fc800078e3cff */
[----:B------:R-:W-:-:S05]  /*3f150*/  @P0 LOP3.LUT R7, R7, R6, RZ, 0x3c, !PT ;  /* 0x0000000607070212 */ /* 0x000fca00078e3cff */
[----:B------:R-:W2:Y:S04]  /*3f160*/  @P0 LDG.E.U16 R3, [R6.64] ;  /* 0x0000000406030981 */ /* 0x000ea8000c1e1500 */
[----:B--2---:R0:W-:Y:S04]  /*3f170*/  STL [R1+0x110], R3 ;  /* 0x0001100301007387 */ /* 0x0041e80000100800 */
[----:B0-----:R-:W2:Y:S01]  /*3f180*/  LDL.LU R3, [R1+0x4580] ;  /* 0x0045800001037983 */ /* 0x001ea20000300800 */
        /* <DEDUP_REMOVED lines=48> */
[----:B------:R-:W-:Y:S02]  /*3f490*/  ISETP.GT.AND P1, PT, R4, 0x6f, PT ;  /* 0x0000006f0400780c */ /* 0x000fe40003f24270 */
        /* <DEDUP_REMOVED lines=358> */
[----:B------:R0:W2:Y:S04]  /*40b00*/  @P1 LDG.E.U16 R0, [R6.64] ;  /* 0x0000000406001981 */ /* 0x0000a8000c1e1500 */
[----:B0-----:R-:W3:Y:S04]  /*40b10*/  LDL R6, [R1+0x186c] ;  /* 0x00186c0001067983 */ /* 0x001ee80000100800 */
[----:B------:R-:W3:Y:S01]  /*40b20*/  LDL R7, [R1+0x1870] ;  /* 0x0018700001077983 */ /* 0x000ee20000100800 */
[----:B------:R-:W-:Y:S02]  /*40b30*/  PRMT R2, RZ, 0x7610, R2 ;  /* 0x00007610ff027816 */ /* 0x000fe40000000002 */
[----:B------:R-:W-:Y:S01]  /*40b40*/  ISETP.GT.AND P0, PT, R4, 0x74, PT ;  /* 0x000000740400780c */ /* 0x000fe20003f04270 */
[----:B--2---:R-:W-:Y:S01]  /*40b50*/  STL [R1+0x43f4], R0 ;  /* 0x0043f40001007387 */ /* 0x004fe20000100800 */
[----:B---3--:R-:W-:-:S04]  /*40b60*/  @P1 LOP3.LUT R7, R7, R6, RZ, 0x3c, !PT ;  /* 0x0000000607071212 */ /* 0x008fc800078e3cff */
[----:B------:R-:W-:-:S04]  /*40b70*/  @P1 LOP3.LUT R6, R7, R6, RZ, 0x3c, !PT ;  /* 0x0000000607061212 */ /* 0x000fc800078e3cff */
[----:B------:R-:W-:-:S05]  /*40b80*/  @P1 LOP3.LUT R7, R7, R6, RZ, 0x3c, !PT ;  /* 0x0000000607071212 */ /* 0x000fca00078e3cff */
[----:B------:R0:W2:Y:S04]  /*40b90*/  @P1 LDG.E.U16 R2, [R6.64] ;  /* 0x0000000406021981 */ /* 0x0000a8000c1e1500 */
[----:B0-----:R-:W3:Y:S04]  /*40ba0*/  LDL R6, [R1+0x1864] ;  /* 0x0018640001067983 */ /* 0x001ee80000100800 */
[----:B------:R-:W3:Y:S01]  /*40bb0*/  LDL R7, [R1+0x1868] ;  /* 0x0018680001077983 */ /* 0x000ee20000100800 */
[----:B------:R-:W-:-:S03]  /*40bc0*/  PRMT R32, RZ, 0x7610, R32 ;  /* 0x00007610ff207816 */ /* 0x000fc60000000020 */
[----:B--2---:R-:W-:Y:S01]  /*40bd0*/  STL [R1+0x43f8], R2 ;  /* 0x0043f80201007387 */ /* 0x004fe20000100800 */
[----:B---3--:R-:W-:-:S04]  /*40be0*/  @P0 LOP3.LUT R7, R7, R6, RZ, 0x3c, !PT ;  /* 0x0000000607070212 */ /* 0x008fc800078e3cff */
[----:B------:R-:W-:-:S04]  /*40bf0*/  @P0 LOP3.LUT R6, R7, R6, RZ, 0x3c, !PT ;  /* 0x0000000607060212 */ /* 0x000fc800078e3cff */
[----:B------:R-:W-:-:S05]  /*40c00*/  @P0 LOP3.LUT R7, R7, R6, RZ, 0x3c, !PT ;  /* 0x0000000607070212 */ /* 0x000fca00078e3cff */
[----:B------:R-:W2:Y:S04]  /*40c10*/  @P0 LDG.E.U16 R32, [R6.64] ;  /* 0x0000000406200981 */ /* 0x000ea8000c1e1500 */
[----:B--2---:R0:W-:Y:S04]  /*40c20*/  STL [R1+0x54], R32 ;  /* 0x0000542001007387 */ /* 0x0041e80000100800 */
[----:B0-----:R-:W2:Y:S01]  /*40c30*/  LDL.LU R32, [R1+0x44cc] ;  /* 0x0044cc0001207983 */ /* 0x001ea20000300800 */
[----:B------:R-:W3:Y:S02]  /*40c40*/  LDL R6, [R1+0x185c] ;  /* 0x00185c0001067983 */ /* 0x000ee40000100800 */
[----:B------:R-:W3:Y:S01]  /*40c50*/  LDL R7, [R1+0x1860] ;  /* 0x0018600001077983 */ /* 0x000ee20000100800 */
[----:B------:R-:W-:-:S02]  /*40c60*/  PRMT R34, RZ, 0x7610, R34 ;  /* 0x00007610ff227816 */ /* 0x000fc40000000022 */
[----:B---3--:R-:W-:-:S04]  /*40c70*/  @P0 LOP3.LUT R7, R7, R6, RZ, 0x3c, !PT ;  /* 0x0000000607070212 */ /* 0x008fc800078e3cff */
[----:B------:R-:W-:-:S04]  /*40c80*/  @P0 LOP3.LUT R6, R7, R6, RZ, 0x3c, !PT ;  /* 0x0000000607060212 */ /* 0x000fc800078e3cff */
[----:B------:R-:W-:-:S05]  /*40c90*/  @P0 LOP3.LUT R7, R7, R6, RZ, 0x3c, !PT ;  /* 0x0000000607070212 */ /* 0x000fca00078e3cff */
[----:B------:R-:W3:Y:S04]  /*40ca0*/  @P0 LDG.E.U16 R34, [R6.64] ;  /* 0x0000000406220981 */ /* 0x000ee8000c1e1500 */
[----:B---3--:R0:W-:Y:S04]  /*40cb0*/  STL [R1+0x50], R34 ;  /* 0x0000502201007387 */ /* 0x0081e80000100800 */
[----:B0-----:R-:W3:Y:S01]  /*40cc0*/  LDL.LU R34, [R1+0x44c8] ;  /* 0x0044c80001227983 */ /* 0x001ee20000300800 */
        /* <DEDUP_REMOVED lines=36> */
[----:B------:R-:W-:-:S03]  /*40f10*/  PRMT R42, RZ, 0x7610, R42 ;  /* 0x00007610ff2a7816 */ /* 0x000fc6000000002a */
[----:B--2---:R0:W-:Y:S04]  /*40f20*/  STL [R1+0x40], R23 ;  /* 0x0000401701007387 */ /* 0x0041e80000100800 */
[----:B0-----:R-:W2:Y:S01]  /*40f30*/  LDL R23, [R1+0x1818] ;  /* 0x0018180001177983 */ /* 0x001ea20000100800 */
        /* <DEDUP_REMOVED lines=9> */
[----:B------:R-:W-:Y:S02]  /*40fd0*/  ISETP.GT.AND P1, PT, R4, 0x75, PT ;  /* 0x000000750400780c */ /* 0x000fe40003f24270 */
[----:B--2---:R-:W-:-:S04]  /*40fe0*/  @P0 LOP3.LUT R7, R7, R6, RZ, 0x3c, !PT ;  /* 0x0000000607070212 */ /* 0x004fc800078e3cff */
[----:B------:R-:W-:-:S04]  /*40ff0*/  @P0 LOP3.LUT R6, R7, R6, RZ, 0x3c, !PT ;  /* 0x0000000607060212 */ /* 0x000fc800078e3cff */
[----:B------:R-:W-:-:S05]  /*41000*/  @P0 LOP3.LUT R7, R7, R6, RZ, 0x3c, !PT ;  /* 0x0000000607070212 */ /* 0x000fca00078e3cff */
[----:B------:R0:W2:Y:S04]  /*41010*/  @P0 LDG.E.U16 R14, [R6.64] ;  /* 0x00000004060e0981 */ /* 0x0000a8000c1e1500 */
[----:B0-----:R-:W3:Y:S04]  /*41020*/  LDL R6, [R1+0x1824] ;  /* 0x0018240001067983 */ /* 0x001ee80000100800 */
[----:B------:R-:W3:Y:S01]  /*41030*/  LDL R7, [R1+0x1828] ;  /* 0x0018280001077983 */ /* 0x000ee20000100800 */
[----:B----4-:R-:W-:-:S03]  /*41040*/  PRMT R24, RZ, 0x7610, R24 ;  /* 0x00007610ff187816 */ /* 0x010fc60000000018 */
[----:B--2---:R0:W-:Y:S01]  /*41050*/  STL [R1+0x38], R14 ;  /* 0x0000380e01007387 */ /* 0x0041e20000100800 */
[----:B------:R-:W-:-:S03]  /*41060*/  PRMT R44, RZ, 0x7610, R44 ;  /* 0x00007610ff2c7816 */ /* 0x000fc6000000002c */
[----:B0-----:R-:W2:Y:S01]  /*41070*/  LDL R14, [R1+0x1808] ;  /* 0x00180800010e7983 */ /* 0x001ea20000100800 */
[----:B---3--:R-:W-:-:S04]  /*41080*/  @P1 LOP3.LUT R7, R7, R6, RZ, 0x3c, !PT ;  /* 0x0000000607071212 */ /* 0x008fc800078e3cff */
[----:B------:R-:W-:-:S04]  /*41090*/  @P1 LOP3.LUT R6, R7, R6, RZ, 0x3c, !PT ;  /* 0x0000000607061212 */ /* 0x000fc800078e3cff */
[----:B------:R-:W-:-:S05]  /*410a0*/  @P1 LOP3.LUT R7, R7, R6, RZ, 0x3c, !PT ;  /* 0x0000000607071212 */ /* 0x000fca00078e3cff */
[----:B------:R0:W3:Y:S04]  /*410b0*/  @P1 LDG.E.U16 R24, [R6.64] ;  /* 0x0000000406181981 */ /* 0x0000e8000c1e1500 */
[----:B0-----:R-:W4:Y:S04]  /*410c0*/  LDL R6, [R1+0x181c] ;  /* 0x00181c0001067983 */ /* 0x001f280000100800 */
[----:B------:R-:W4:Y:S04]  /*410d0*/  LDL R7, [R1+0x1820] ;  /* 0x0018200001077983 */ /* 0x000f280000100800 */
[----:B---3--:R0:W-:Y:S04]  /*410e0*/  STL [R1+0x34], R24 ;  /* 0x0000341801007387 */ /* 0x0081e80000100800 */
[----:B0-----:R-:W3:Y:S01]  /*410f0*/  LDL R24, [R1+0x1800] ;  /* 0x0018000001187983 */ /* 0x001ee20000100800 */
[----:B----4-:R-:W-:-:S04]  /*41100*/  @P1 LOP3.LUT R7, R7, R6, RZ, 0x3c, !PT ;  /* 0x0000000607071212 */ /* 0x010fc800078e3cff */
[----:B------:R-:W-:-:S04]  /*41110*/  @P1 LOP3.LUT R6, R7, R6, RZ, 0x3c, !PT ;  /* 0x0000000607061212 */ /* 0x000fc800078e3cff */
[----:B------:R-:W-:-:S05]  /*41120*/  @P1 LOP3.LUT R7, R7, R6, RZ, 0x3c, !PT ;  /* 0x0000000607071212 */ /* 0x000fca00078e3cff */
[----:B------:R-:W4:Y:S01]  /*41130*/  @P1 LDG.E.U16 R44, [R6.64] ;  /* 0x00000004062c1981 */ /* 0x000f22000c1e1500 */
[----:B------:R-:W-:-:S03]  /*41140*/  PRMT R3, RZ, 0x7610, R3 ;  /* 0x00007610ff037816 */ /* 0x000fc60000000003 */
[----:B----4-:R0:W-:Y:S04]  /*41150*/  STL [R1+0x30], R44 ;  /* 0x0000302c01007387 */ /* 0x0101e80000100800 */
[----:B0-----:R-:W4:Y:S01]  /*41160*/  LDL.LU R44, [R1+0x44b4] ;  /* 0x0044b400012c7983 */ /* 0x001f220000300800 */
[----:B------:R-:W2:Y:S02]  /*41170*/  LDL R7, [R1+0x1814] ;  /* 0x0018140001077983 */ /* 0x000ea40000100800 */
[----:B------:R-:W-:Y:S02]  /*41180*/  @P1 IMAD.MOV.U32 R6, RZ, RZ, R23 ;  /* 0x000000ffff061224 */ /* 0x000fe400078e0017 */
[----:B------:R-:W3:Y:S04]  /*41190*/  LDL R23, [R1+0x17f8] ;  /* 0x0017f80001177983 */ /* 0x000ee80000100800 */
[----:B--2---:R-:W2:Y:S04]  /*411a0*/  @P1 LDG.E.U16 R3, [R6.64] ;  /* 0x0000000406031981 */ /* 0x004ea8000c1e1500 */
[----:B--2---:R0:W-:Y:S01]  /*411b0*/  STL [R1+0x2c], R3 ;  /* 0x00002c0301007387 */ /* 0x0041e20000100800 */
[----:B------:R-:W2:Y:S02]  /*411c0*/  LDL R6, [R1+0x180c] ;  /* 0x00180c0001067983 */ /* 0x000ea40000100800 */
[----:B------:R-:W2:Y:S01]  /*411d0*/  LDL R7, [R1+0x1810] ;  /* 0x0018100001077983 */ /* 0x000ea20000100800 */
[----:B------:R-:W-:-:S02]  /*411e0*/  PRMT R21, RZ, 0x7610, R21 ;  /* 0x00007610ff157816 */ /* 0x000fc40000000015 */
[----:B------:R-:W-:Y:S02]  /*411f0*/  PRMT R13, RZ, 0x7610, R13 ;  /* 0x00007610ff0d7816 */ /* 0x000fe4000000000d */
[----:B------:R-:W-:Y:S02]  /*41200*/  PRMT R11, RZ, 0x7610, R11 ;  /* 0x00007610ff0b7816 */ /* 0x000fe4000000000b */
[----:B------:R-:W-:Y:S02]  /*41210*/  PRMT R12, RZ, 0x7610, R12 ;  /* 0x00007610ff0c7816 */ /* 0x000fe4000000000c */
[----:B------:R-:W-:Y:S02]  /*41220*/  PRMT R17, RZ, 0x7610, R17 ;  /* 0x00007610ff117816 */ /* 0x000fe40000000011 */
[----:B------:R-:W-:Y:S02]  /*41230*/  ISETP.GT.AND P0, PT, R4, 0x76, PT ;  /* 0x000000760400780c */ /* 0x000fe40003f04270 */
[----:B------:R-:W-:-:S02]  /*41240*/  PRMT R31, RZ, 0x7610, R31 ;  /* 0x00007610ff1f7816 */ /* 0x000fc4000000001f */
[----:B------:R-:W-:Y:S02]  /*41250*/  PRMT R10, RZ, 0x7610, R10 ;  /* 0x00007610ff0a7816 */ /* 0x000fe4000000000a */
[----:B------:R-:W-:Y:S02]  /*41260*/  PRMT R8, RZ, 0x7610, R8 ;  /* 0x00007610ff087816 */ /* 0x000fe40000000008 */
[----:B------:R-:W-:Y:S02]  /*41270*/  PRMT R60, RZ, 0x7610, R60 ;  /* 0x00007610ff3c7816 */ /* 0x000fe4000000003c */
[----:B------:R-:W-:Y:S02]  /*41280*/  PRMT R2, RZ, 0x7610, R2 ;  /* 0x00007610ff027816 */ /* 0x000fe40000000002 */
[----:B------:R-:W-:Y:S02]  /*41290*/  PRMT R0, RZ, 0x7610, R0 ;  /* 0x00007610ff007816 */ /* 0x000fe40000000000 */
        /* <DEDUP_REMOVED lines=42> */
[----:B----4-:R-:W-:Y:S01]  /*41540*/  PRMT R44, RZ, 0x7610, R44 ;  /* 0x00007610ff2c7816 */ /* 0x010fe2000000002c */
[----:B0-----:R-:W0:Y:S02]  /*41550*/  S2R R3, SR_TID.X ;  /* 0x0000000000037919 */ /* 0x001e240000002100 */
[----:B0-----:R-:W-:-:S05]  /*41560*/  LOP3.LUT R3, R3, 0x1f, RZ, 0xc0, !PT ;  /* 0x0000001f03037812 */ /* 0x001fca00078ec0ff */
[----:B------:R-:W-:Y:S01]  /*41570*/  IMAD.SHL.U32 R3, R3, 0x2, RZ ;  /* 0x0000000203037824 */ /* 0x000fe200078e00ff */
[----:B--2---:R-:W-:-:S04]  /*41580*/  @P1 LOP3.LUT R7, R7, R6, RZ, 0x3c, !PT ;  /* 0x0000000607071212 */ /* 0x004fc800078e3cff */
[----:B------:R-:W-:-:S04]  /*41590*/  @P1 LOP3.LUT R6, R7, R6, RZ, 0x3c, !PT ;  /* 0x0000000607061212 */ /* 0x000fc800078e3cff */
[----:B------:R-:W-:-:S05]  /*415a0*/  @P1 LOP3.LUT R7, R7, R6, RZ, 0x3c, !PT ;  /* 0x0000000607071212 */ /* 0x000fca00078e3cff */
[----:B------:R0:W2:Y:S04]  /*415b0*/  @P1 LDG.E.U16 R21, [R6.64] ;  /* 0x0000000406151981 */ /* 0x0000a8000c1e1500 */
[----:B0-----:R-:W4:Y:S01]  /*415c0*/  LDL R7, [R1+0x1804] ;  /* 0x0018040001077983 */ /* 0x001f220000100800 */
[----:B------:R-:W-:-:S03]  /*415d0*/  @P1 IMAD.MOV.U32 R6, RZ, RZ, R14 ;  /* 0x000000ffff061224 */ /* 0x000fc600078e000e */
[----:B--2---:R0:W-:Y:S01]  /*415e0*/  STL [R1+0x28], R21 ;  /* 0x0000281501007387 */ /* 0x0041e20000100800 */
[----:B------:R-:W2:Y:S03]  /*415f0*/  LDL R14, [R1+0x17e4] ;  /* 0x0017e400010e7983 */ /* 0x000ea60000100800 */
[----:B----4-:R1:W4:Y:S04]  /*41600*/  @P1 LDG.E.U16 R13, [R6.64] ;  /* 0x00000004060d1981 */ /* 0x010328000c1e1500 */
[----:B0-----:R-:W2:Y:S04]  /*41610*/  LDL R21, [R1+0x17f0] ;  /* 0x0017f00001157983 */ /* 0x001ea80000100800 */
[----:B-1----:R-:W2:Y:S01]  /*41620*/  LDL R7, [R1+0x17fc] ;  /* 0x0017fc0001077983 */ /* 0x002ea20000100800 */
[----:B---3--:R-:W-:-:S03]  /*41630*/  @P1 IMAD.MOV.U32 R6, RZ, RZ, R24 ;  /* 0x000000ffff061224 */ /* 0x008fc600078e0018 */
[----:B----4-:R0:W-:Y:S01]  /*41640*/  STL [R1+0x24], R13 ;  /* 0x0000240d01007387 */ /* 0x0101e20000100800 */
[----:B------:R-:W3:Y:S03]  /*41650*/  LDL R24, [R1+0x17e0] ;  /* 0x0017e00001187983 */ /* 0x000ee60000100800 */
[----:B--2---:R1:W2:Y:S04]  /*41660*/  @P1 LDG.E.U16 R11, [R6.64] ;  /* 0x00000004060b1981 */ /* 0x0042a8000c1e1500 */
[----:B0-----:R-:W4:Y:S04]  /*41670*/  LDL R13, [R1+0x17e8] ;  /* 0x0017e800010d7983 */ /* 0x001f280000100800 */
[----:B-1----:R-:W3:Y:S01]  /*41680*/  LDL R7, [R1+0x17f4] ;  /* 0x0017f40001077983 */ /* 0x002ee20000100800 */
[----:B------:R-:W-:-:S03]  /*41690*/  @P1 IMAD.MOV.U32 R6, RZ, RZ, R23 ;  /* 0x000000ffff061224 */ /* 0x000fc600078e0017 */
[----:B--2---:R0:W-:Y:S01]  /*416a0*/  STL [R1+0x20], R11 ;  /* 0x0000200b01007387 */ /* 0x0041e20000100800 */
[----:B------:R-:W2:Y:S03]  /*416b0*/  LDL R23, [R1+0x17dc] ;  /* 0x0017dc0001177983 */ /* 0x000ea60000100800 */
[----:B---3--:R1:W3:Y:S04]  /*416c0*/  @P1 LDG.E.U16 R12, [R6.64] ;  /* 0x00000004060c1981 */ /* 0x0082e8000c1e1500 */
[----:B0-----:R-:W2:Y:S04]  /*416d0*/  LDL R11, [R1+0x352c] ;  /* 0x00352c00010b7983 */ /* 0x001ea80000100800 */
[----:B-1----:R-:W2:Y:S01]  /*416e0*/  LDL R7, [R1+0x17ec] ;  /* 0x0017ec0001077983 */ /* 0x002ea20000100800 */
[----:B------:R-:W-:-:S05]  /*416f0*/  @P1 IMAD.MOV.U32 R6, RZ, RZ, R21 ;  /* 0x000000ffff061224 */ /* 0x000fca00078e0015 */
[----:B--2---:R4:W2:Y:S04]  /*41700*/  @P1 LDG.E.U16 R17, [R6.64] ;  /* 0x0000000406111981 */ /* 0x0048a8000c1e1500 */
[----:B---3--:R0:W-:Y:S01]  /*41710*/  STL [R1+0x1c], R12 ;  /* 0x00001c0c01007387 */ /* 0x0081e20000100800 */
[----:B------:R-:W3:Y:S02]  /*41720*/  LDL R21, [R1+0x3530] ;  /* 0x0035300001157983 */ /* 0x000ee40000100800 */
[----:B----4-:R-:W-:Y:S02]  /*41730*/  @P0 IMAD.MOV.U32 R6, RZ, RZ, R13 ;  /* 0x000000ffff060224 */ /* 0x010fe400078e000d */
[----:B------:R-:W-:Y:S01]  /*41740*/  @P0 IMAD.MOV.U32 R7, RZ, RZ, R14 ;  /* 0x000000ffff070224 */ /* 0x000fe200078e000e */
[----:B0-----:R-:W4:Y:S04]  /*41750*/  LDL R12, [R1+0x3534] ;  /* 0x00353400010c7983 */ /* 0x001f280000100800 */
[----:B------:R0:W3:Y:S02]  /*41760*/  @P0 LDG.E.U16 R31, [R6.64] ;  /* 0x00000004061f0981 */ /* 0x0000e4000c1e1500 */
[----:B0-----:R-:W-:-:S02]  /*41770*/  @P0 IMAD.MOV.U32 R6, RZ, RZ, R11 ;  /* 0x000000ffff060224 */ /* 0x001fc400078e000b */
[----:B------:R-:W-:-:S05]  /*41780*/  @P0 IMAD.MOV.U32 R7, RZ, RZ, R24 ;  /* 0x000000ffff070224 */ /* 0x000fca00078e0018 */
[----:B------:R0:W3:Y:S04]  /*41790*/  @P0 LDG.E.U16 R10, [R6.64] ;  /* 0x00000004060a0981 */ /* 0x0000e8000c1e1500 */
[----:B--2---:R1:W-:Y:S01]  /*417a0*/  STL [R1+0x18], R17 ;  /* 0x0000181101007387 */ /* 0x0043e20000100800 */
[----:B0-----:R-:W-:Y:S02]  /*417b0*/  @P0 IMAD.MOV.U32 R7, RZ, RZ, R23 ;  /* 0x000000ffff070224 */ /* 0x001fe400078e0017 */
[----:B------:R-:W2:Y:S02]  /*417c0*/  LDL R14, [R1+0x3538] ;  /* 0x00353800010e7983 */ /* 0x000ea40000100800 */
[----:B------:R-:W2:Y:S01]  /*417d0*/  LDL R13, [R1+0x3540] ;  /* 0x00354000010d7983 */ /* 0x000ea20000100800 */
[----:B------:R-:W2:Y:S04]  /*417e0*/  LDL R11, [R1+0x17d8] ;  /* 0x0017d800010b7983 */ /* 0x000ea80000100800 */
[----:B-1----:R-:W2:Y:S01]  /*417f0*/  LDL R17, [R1+0x353c] ;  /* 0x00353c0001117983 */ /* 0x002ea20000100800 */
[----:B----4-:R-:W-:-:S05]  /*41800*/  @P0 IMAD.MOV.U32 R6, RZ, RZ, R12 ;  /* 0x000000ffff060224 */ /* 0x010fca00078e000c */
[----:B------:R3:W4:Y:S02]  /*41810*/  @P0 LDG.E.U16 R8, [R6.64] ;  /* 0x0000000406080981 */ /* 0x000724000c1e1500 */
[----:B---3--:R-:W-:Y:S02]  /*41820*/  @P0 IMAD.MOV.U32 R7, RZ, RZ, R21 ;  /* 0x000000ffff070224 */ /* 0x008fe400078e0015 */
[----:B------:R0:W-:Y:S01]  /*41830*/  STL [R1+0x10], R10 ;  /* 0x0000100a01007387 */ /* 0x0001e20000100800 */
[----:B------:R-:W3:Y:S03]  /*41840*/  LDL R12, [R1+0x3544] ;  /* 0x00354400010c7983 */ /* 0x000ee60000100800 */
[----:B0-----:R-:W3:Y:S01]  /*41850*/  LDL R10, [R1+0x3548] ;  /* 0x00354800010a7983 */ /* 0x001ee20000100800 */
[----:B--2---:R-:W-:-:S05]  /*41860*/  @P0 IMAD.MOV.U32 R6, RZ, RZ, R17 ;  /* 0x000000ffff060224 */ /* 0x004fca00078e0011 */
[----:B------:R0:W2:Y:S04]  /*41870*/  @P0 LDG.E.U16 R60, [R6.64] ;  /* 0x00000004063c0981 */ /* 0x0000a8000c1e1500 */
[----:B----4-:R1:W-:Y:S01]  /*41880*/  STL [R1+0xc], R8 ;  /* 0x00000c0801007387 */ /* 0x0103e20000100800 */
[----:B0-----:R-:W-:Y:S02]  /*41890*/  @P0 IMAD.MOV.U32 R6, RZ, RZ, R13 ;  /* 0x000000ffff060224 */ /* 0x001fe400078e000d */
[----:B------:R-:W-:Y:S01]  /*418a0*/  @P0 IMAD.MOV.U32 R7, RZ, RZ, R14 ;  /* 0x000000ffff070224 */ /* 0x000fe200078e000e */
[----:B-1----:R-:W4:Y:S04]  /*418b0*/  LDL R8, [R1+0x3554] ;  /* 0x0035540001087983 */ /* 0x002f280000100800 */
[----:B------:R0:W4:Y:S02]  /*418c0*/  @P0 LDG.E.U16 R2, [R6.64] ;  /* 0x0000000406020981 */ /* 0x000124000c1e1500 */
[----:B0-----:R-:W-:-:S02]  /*418d0*/  @P0 IMAD.MOV.U32 R7, RZ, RZ, R11 ;  /* 0x000000ffff070224 */ /* 0x001fc400078e000b */
[----:B---3--:R-:W-:-:S05]  /*418e0*/  @P0 IMAD.MOV.U32 R6, RZ, RZ, R10 ;  /* 0x000000ffff060224 */ /* 0x008fca00078e000a */
[----:B------:R0:W3:Y:S04]  /*418f0*/  @P0 LDG.E.U16 R0, [R6.64] ;  /* 0x0000000406000981 */ /* 0x0000e8000c1e1500 */
[----:B--2---:R-:W-:Y:S01]  /*41900*/  STL [R1+0x4454], R60 ;  /* 0x0044543c01007387 */ /* 0x004fe20000100800 */
[----:B------:R-:W2:Y:S02]  /*41910*/  LDL R17, [R1+0x3550] ;  /* 0x0035500001117983 */ /* 0x000ea40000100800 */
[----:B------:R-:W2:Y:S02]  /*41920*/  LDL R14, [R1+0x355c] ;  /* 0x00355c00010e7983 */ /* 0x000ea40000100800 */
[----:B0-----:R-:W-:Y:S02]  /*41930*/  @P0 IMAD.MOV.U32 R7, RZ, RZ, R12 ;  /* 0x000000ffff070224 */ /* 0x001fe400078e000c */
[----:B----4-:R-:W-:Y:S01]  /*41940*/  @P0 IMAD.MOV.U32 R6, RZ, RZ, R8 ;  /* 0x000000ffff060224 */ /* 0x010fe200078e0008 */
[----:B------:R0:W-:Y:S01]  /*41950*/  STL [R1+0x4458], R2 ;  /* 0x0044580201007387 */ /* 0x0001e20000100800 */
[----:B------:R-:W4:Y:S02]  /*41960*/  LDL R11, [R1+0x3558] ;  /* 0x00355800010b7983 */ /* 0x000f240000100800 */
[----:B------:R-:W4:Y:S01]  /*41970*/  LDL R10, [R1+0x3560] ;  /* 0x00356000010a7983 */ /* 0x000f220000100800 */
[----:B------:R2:W4:Y:S04]  /*41980*/  @P0 LDG.E.U16 R61, [R6.64] ;  /* 0x00000004063d0981 */ /* 0x000528000c1e1500 */
[----:B---3--:R-:W-:Y:S01]  /*41990*/  STL [R1+0x445c], R0 ;  /* 0x00445c0001007387 */ /* 0x008fe20000100800 */
[----:B------:R-:W3:Y:S02]  /*419a0*/  LDL R13, [R1+0x354c] ;  /* 0x00354c00010d7983 */ /* 0x000ee40000100800 */
[----:B------:R-:W-:Y:S02]  /*419b0*/  STL [R1+0x14], R31 ;  /* 0x0000141f01007387 */ /* 0x000fe40000100800 */
[----:B------:R-:W3:Y:S01]  /*419c0*/  LDL R12, [R1+0x3568] ;  /* 0x00356800010c7983 */ /* 0x000ee20000100800 */
[----:B------:R-:W-:Y:S01]  /*419d0*/  ISETP.GT.AND P1, PT, R4, 0x77, PT ;  /* 0x000000770400780c */ /* 0x000fe20003f24270 */
[----:B------:R-:W3:Y:S04]  /*419e0*/  LDL R8, [R1+0x3564] ;  /* 0x0035640001087983 */ /* 0x000ee80000100800 */
[----:B0-----:R-:W3:Y:S01]  /*419f0*/  LDL R2, [R1+0x3574] ;  /* 0x0035740001027983 */ /* 0x001ee20000100800 */
[----:B--2---:R-:W-:-:S02]  /*41a00*/  @P0 IMAD.MOV.U32 R7, RZ, RZ, R17 ;  /* 0x000000ffff070224 */ /* 0x004fc400078e0011 */
[----:B------:R-:W-:-:S05]  /*41a10*/  @P0 IMAD.MOV.U32 R6, RZ, RZ, R14 ;  /* 0x000000ffff060224 */ /* 0x000fca00078e000e */
[----:B------:R4:W2:Y:S02]  /*41a20*/  @P0 LDG.E.U16 R59, [R6.64] ;  /* 0x00000004063b0981 */ /* 0x0008a4000c1e1500 */
[----:B----4-:R-:W-:Y:S02]  /*41a30*/  @P1 IMAD.MOV.U32 R7, RZ, RZ, R11 ;  /* 0x000000ffff071224 */ /* 0x010fe400078e000b */
[----:B------:R-:W-:Y:S01]  /*41a40*/  @P1 IMAD.MOV.U32 R6, RZ, RZ, R10 ;  /* 0x000000ffff061224 */ /* 0x000fe200078e000a */
[----:B------:R-:W-:Y:S04]  /*41a50*/  STL [R1+0x4460], R61 ;  /* 0x0044603d01007387 */ /* 0x000fe80000100800 */
[----:B------:R3:W4:Y:S02]  /*41a60*/  @P1 LDG.E.U16 R58, [R6.64] ;  /* 0x00000004063a1981 */ /* 0x000724000c1e1500 */
[----:B---3--:R-:W-:-:S02]  /*41a70*/  @P1 IMAD.MOV.U32 R7, RZ, RZ, R13 ;  /* 0x000000ffff071224 */ /* 0x008fc400078e000d */
[----:B------:R-:W-:-:S05]  /*41a80*/  @P1 IMAD.MOV.U32 R6, RZ, RZ, R12 ;  /* 0x000000ffff061224 */ /* 0x000fca00078e000c */
[----:B------:R0:W3:Y:S04]  /*41a90*/  @P1 LDG.E.U16 R57, [R6.64] ;  /* 0x0000000406391981 */ /* 0x0000e8000c1e1500 */
[----:B--2---:R-:W-:Y:S01]  /*41aa0*/  STL [R1+0x4464], R59 ;  /* 0x0044643b01007387 */ /* 0x004fe20000100800 */
[----:B------:R-:W2:Y:S02]  /*41ab0*/  LDL R11, [R1+0x3570] ;  /* 0x00357000010b7983 */ /* 0x000ea40000100800 */
[----:B------:R-:W2:Y:S02]  /*41ac0*/  LDL R10, [R1+0x357c] ;  /* 0x00357c00010a7983 */ /* 0x000ea40000100800 */
[----:B0-----:R-:W-:Y:S02]  /*41ad0*/  @P1 IMAD.MOV.U32 R6, RZ, RZ, R2 ;  /* 0x000000ffff061224 */ /* 0x001fe400078e0002 */
[----:B------:R-:W-:-:S05]  /*41ae0*/  @P1 IMAD.MOV.U32 R7, RZ, RZ, R8 ;  /* 0x000000ffff071224 */ /* 0x000fca00078e0008 */
[----:B------:R2:W2:Y:S04]  /*41af0*/  @P1 LDG.E.U16 R56, [R6.64] ;  /* 0x0000000406381981 */ /* 0x0004a8000c1e1500 */
[----:B----4-:R-:W-:Y:S01]  /*41b00*/  STL [R1+0x43fc], R58 ;  /* 0x0043fc3a01007387 */ /* 0x010fe20000100800 */
[----:B------:R-:W4:Y:S02]  /*41b10*/  LDL R14, [R1+0x3578] ;  /* 0x00357800010e7983 */ /* 0x000f240000100800 */
[----:B------:R-:W4:Y:S01]  /*41b20*/  LDL R13, [R1+0x3580] ;  /* 0x00358000010d7983 */ /* 0x000f220000100800 */
[----:B---3--:R-:W-:Y:S01]  /*41b30*/  STL [R1+0x4400], R57 ;  /* 0x0044003901007387 */ /* 0x008fe20000100800 */
[----:B------:R-:W3:Y:S02]  /*41b40*/  LDL R17, [R1+0x356c] ;  /* 0x00356c0001117983 */ /* 0x000ee40000100800 */
[----:B------:R-:W3:Y:S02]  /*41b50*/  LDL R12, [R1+0x3588] ;  /* 0x00358800010c7983 */ /* 0x000ee40000100800 */
[----:B------:R-:W3:Y:S01]  /*41b60*/  LDL R8, [R1+0x3584] ;  /* 0x0035840001087983 */ /* 0x000ee20000100800 */
[----:B------:R-:W3:Y:S01]  /*41b70*/  LDL R2, [R1+0x3594] ;  /* 0x0035940001027983 */ /* 0x000ee20000100800 */
[----:B--2---:R-:W-:-:S02]  /*41b80*/  @P1 IMAD.MOV.U32 R7, RZ, RZ, R11 ;  /* 0x000000ffff071224 */ /* 0x004fc400078e000b */
[----:B------:R-:W-:-:S05]  /*41b90*/  @P1 IMAD.MOV.U32 R6, RZ, RZ, R10 ;  /* 0x000000ffff061224 */ /* 0x000fca00078e000a */
[----:B------:R4:W2:Y:S04]  /*41ba0*/  @P1 LDG.E.U16 R55, [R6.64] ;  /* 0x0000000406371981 */ /* 0x0008a8000c1e1500 */
[----:B------:R-:W-:Y:S01]  /*41bb0*/  STL [R1+0x4404], R56 ;  /* 0x0044043801007387 */ /* 0x000fe20000100800 */
[----:B------:R-:W2:Y:S02]  /*41bc0*/  LDL R11, [R1+0x3590] ;  /* 0x00359000010b7983 */ /* 0x000ea40000100800 */
[----:B------:R-:W2:Y:S02]  /*41bd0*/  LDL R10, [R1+0x359c] ;  /* 0x00359c00010a7983 */ /* 0x000ea40000100800 */
[----:B----4-:R-:W-:Y:S02]  /*41be0*/  @P1 IMAD.MOV.U32 R7, RZ, RZ, R14 ;  /* 0x000000ffff071224 */ /* 0x010fe400078e000e */
[----:B------:R-:W-:-:S05]  /*41bf0*/  @P1 IMAD.MOV.U32 R6, RZ, RZ, R13 ;  /* 0x000000ffff061224 */ /* 0x000fca00078e000d */
[----:B------:R3:W4:Y:S02]  /*41c00*/  @P1 LDG.E.U16 R18, [R6.64] ;  /* 0x0000000406121981 */ /* 0x000724000c1e1500 */
[----:B---3--:R-:W-:Y:S02]  /*41c10*/  @P1 IMAD.MOV.U32 R7, RZ, RZ, R17 ;  /* 0x000000ffff071224 */ /* 0x008fe400078e0011 */
[----:B------:R-:W-:-:S05]  /*41c20*/  @P1 IMAD.MOV.U32 R6, RZ, RZ, R12 ;  /* 0x000000ffff061224 */ /* 0x000fca00078e000c */
[----:B------:R0:W3:Y:S04]  /*41c30*/  @P1 LDG.E.U16 R9, [R6.64] ;  /* 0x0000000406091981 */ /* 0x0000e8000c1e1500 */
[----:B--2---:R-:W-:Y:S01]  /*41c40*/  STL [R1+0x4408], R55 ;  /* 0x0044083701007387 */ /* 0x004fe20000100800 */
[----:B------:R-:W2:Y:S02]  /*41c50*/  LDL R14, [R1+0x3598] ;  /* 0x00359800010e7983 */ /* 0x000ea40000100800 */
[----:B------:R-:W4:Y:S02]  /*41c60*/  LDL R13, [R1+0x35a0] ;  /* 0x0035a000010d7983 */ /* 0x000f240000100800 */
[----:B0-----:R-:W-:Y:S02]  /*41c70*/  @P1 IMAD.MOV.U32 R6, RZ, RZ, R2 ;  /* 0x000000ffff061224 */ /* 0x001fe400078e0002 */
[----:B------:R-:W-:Y:S01]  /*41c80*/  @P1 IMAD.MOV.U32 R7, RZ, RZ, R8 ;  /* 0x000000ffff071224 */ /* 0x000fe200078e0008 */
[----:B------:R-:W-:Y:S01]  /*41c90*/  ISETP.GT.AND P0, PT, R4, 0x78, PT ;  /* 0x000000780400780c */ /* 0x000fe20003f04270 */
[----:B------:R-:W4:Y:S04]  /*41ca0*/  LDL R12, [R1+0x358c] ;  /* 0x00358c00010c7983 */ /* 0x000f280000100800 */
[----:B------:R0:W4:Y:S02]  /*41cb0*/  @P1 LDG.E.U16 R16, [R6.64] ;  /* 0x0000000406101981 */ /* 0x000124000c1e1500 */
[----:B0-----:R-:W-:-:S02]  /*41cc0*/  @P1 IMAD.MOV.U32 R6, RZ, RZ, R10 ;  /* 0x000000ffff061224 */ /* 0x001fc400078e000a */
[----:B------:R-:W-:-:S05]  /*41cd0*/  @P1 IMAD.MOV.U32 R7, RZ, RZ, R11 ;  /* 0x000000ffff071224 */ /* 0x000fca00078e000b */
[----:B------:R2:W4:Y:S04]  /*41ce0*/  @P1 LDG.E.U16 R15, [R6.64] ;  /* 0x00000004060f1981 */ /* 0x000528000c1e1500 */
[----:B---3--:R0:W-:Y:S01]  /*41cf0*/  STL [R1+0xe7c], R9 ;  /* 0x000e7c0901007387 */ /* 0x0081e20000100800 */
[----:B------:R-:W3:Y:S02]  /*41d00*/  LDL R8, [R1+0x35a4] ;  /* 0x0035a40001087983 */ /* 0x000ee40000100800 */
[----:B------:R-:W3:Y:S02]  /*41d10*/  LDL R2, [R1+0x35b4] ;  /* 0x0035b40001027983 */ /* 0x000ee40000100800 */
[----:B------:R-:W3:Y:S01]  /*41d20*/  LDL R11, [R1+0x35b0] ;  /* 0x0035b000010b7983 */ /* 0x000ee20000100800 */
[----:B------:R-:W3:Y:S04]  /*41d30*/  LDL R10, [R1+0x35bc] ;  /* 0x0035bc00010a7983 */ /* 0x000ee80000100800 */
[----:B0-----:R-:W3:Y:S01]  /*41d40*/  LDL R9, [R1+0x35a8] ;  /* 0x0035a80001097983 */ /* 0x001ee20000100800 */
[----:B--2---:R-:W-:-:S02]  /*41d50*/  @P0 IMAD.MOV.U32 R7, RZ, RZ, R14 ;  /* 0x000000ffff070224 */ /* 0x004fc400078e000e */
[----:B----4-:R-:W-:-:S05]  /*41d60*/  @P0 IMAD.MOV.U32 R6, RZ, RZ, R13 ;  /* 0x000000ffff060224 */ /* 0x010fca00078e000d */
[----:B------:R0:W2:Y:S04]  /*41d70*/  @P0 LDG.E.U16 R54, [R6.64] ;  /* 0x0000000406360981 */ /* 0x0000a8000c1e1500 */
[----:B------:R1:W-:Y:S04]  /*41d80*/  STL [R1+0xe74], R16 ;  /* 0x000e741001007387 */ /* 0x0003e80000100800 */
[----:B-1----:R-:W4:Y:S04]  /*41d90*/  LDL R16, [R1+0x35b8] ;  /* 0x0035b80001107983 */ /* 0x002f280000100800 */
[----:B------:R1:W-:Y:S01]  /*41da0*/  STL [R1+0xe6c], R15 ;  /* 0x000e6c0f01007387 */ /* 0x0003e20000100800 */
[----:B------:R-:W4:Y:S03]  /*41db0*/  LDL R13, [R1+0x35c8] ;  /* 0x0035c800010d7983 */ /* 0x000f260000100800 */
[----:B-1----:R-:W4:Y:S01]  /*41dc0*/  LDL R15, [R1+0x35c0] ;  /* 0x0035c000010f7983 */ /* 0x002f220000100800 */
[----:B0-----:R-:W-:-:S02]  /*41dd0*/  @P0 IMAD.MOV.U32 R7, RZ, RZ, R12 ;  /* 0x000000ffff070224 */ /* 0x001fc400078e000c */
[----:B---3--:R-:W-:-:S05]  /*41de0*/  @P0 IMAD.MOV.U32 R6, RZ, RZ, R9 ;  /* 0x000000ffff060224 */ /* 0x008fca00078e0009 */
[----:B------:R0:W3:Y:S04]  /*41df0*/  @P0 LDG.E.U16 R53, [R6.64] ;  /* 0x0000000406350981 */ /* 0x0000e8000c1e1500 */
[----:B--2---:R-:W-:Y:S01]  /*41e00*/  STL [R1+0x4474], R54 ;  /* 0x0044743601007387 */ /* 0x004fe20000100800 */
[----:B------:R-:W2:Y:S02]  /*41e10*/  LDL R14, [R1+0x35ac] ;  /* 0x0035ac00010e7983 */ /* 0x000ea40000100800 */
[----:B0-----:R-:W-:Y:S02]  /*41e20*/  @P0 IMAD.MOV.U32 R6, RZ, RZ, R2 ;  /* 0x000000ffff060224 */ /* 0x001fe400078e0002 */
[----:B------:R-:W-:Y:S01]  /*41e30*/  @P0 IMAD.MOV.U32 R7, RZ, RZ, R8 ;  /* 0x000000ffff070224 */ /* 0x000fe200078e0008 */
[----:B------:R-:W2:Y:S04]  /*41e40*/  LDL R9, [R1+0x35d4] ;  /* 0x0035d40001097983 */ /* 0x000ea80000100800 */
[----:B------:R0:W2:Y:S02]  /*41e50*/  @P0 LDG.E.U16 R52, [R6.64] ;  /* 0x0000000406340981 */ /* 0x0000a4000c1e1500 */
[----:B0-----:R-:W-:-:S02]  /*41e60*/  @P0 IMAD.MOV.U32 R6, RZ, RZ, R10 ;  /* 0x000000ffff060224 */ /* 0x001fc400078e000a */
[----:B------:R-:W-:-:S05]  /*41e70*/  @P0 IMAD.MOV.U32 R7, RZ, RZ, R11 ;  /* 0x000000ffff070224 */ /* 0x000fca00078e000b */
[----:B------:R4:W2:Y:S02]  /*41e80*/  @P0 LDG.E.U16 R51, [R6.64] ;  /* 0x0000000406330981 */ /* 0x0008a4000c1e1500 */
[----:B----4-:R-:W-:Y:S02]  /*41e90*/  @P0 IMAD.MOV.U32 R6, RZ, RZ, R15 ;  /* 0x000000ffff060224 */ /* 0x010fe400078e000f */
[----:B------:R-:W-:-:S05]  /*41ea0*/  @P0 IMAD.MOV.U32 R7, RZ, RZ, R16 ;  /* 0x000000ffff070224 */ /* 0x000fca00078e0010 */
[----:B------:R0:W4:Y:S04]  /*41eb0*/  @P0 LDG.E.U16 R50, [R6.64] ;  /* 0x0000000406320981 */ /* 0x000128000c1e1500 */
[----:B------:R1:W-:Y:S01]  /*41ec0*/  STL [R1+0xe84], R18 ;  /* 0x000e841201007387 */ /* 0x0003e20000100800 */
[----:B---3--:R-:W-:Y:S02]  /*41ed0*/  STL [R1+0x4478], R53 ;  /* 0x0044783501007387 */ /* 0x008fe40000100800 */
[----:B------:R-:W3:Y:S02]  /*41ee0*/  LDL R12, [R1+0x35c4] ;  /* 0x0035c400010c7983 */ /* 0x000ee40000100800 */
[----:B------:R-:W3:Y:S01]  /*41ef0*/  LDL R8, [R1+0x35d0] ;  /* 0x0035d00001087983 */ /* 0x000ee20000100800 */
[----:B------:R-:W3:Y:S01]  /*41f00*/  LDL R2, [R1+0x35dc] ;  /* 0x0035dc0001027983 */ /* 0x000ee20000100800 */
[----:B0-----:R-:W-:-:S02]  /*41f10*/  @P0 IMAD.MOV.U32 R6, RZ, RZ, R13 ;  /* 0x000000ffff060224 */ /* 0x001fc400078e000d */
[----:B--2---:R-:W-:-:S05]  /*41f20*/  @P0 IMAD.MOV.U32 R7, RZ, RZ, R14 ;  /* 0x000000ffff070224 */ /* 0x004fca00078e000e */
[----:B------:R0:W2:Y:S04]  /*41f30*/  @P0 LDG.E.U16 R49, [R6.64] ;  /* 0x0000000406310981 */ /* 0x0000a8000c1e1500 */
[----:B------:R-:W-:Y:S01]  /*41f40*/  STL [R1+0x447c], R52 ;  /* 0x00447c3401007387 */ /* 0x000fe20000100800 */
[----:B------:R-:W2:Y:S02]  /*41f50*/  LDL R11, [R1+0x35d8] ;  /* 0x0035d800010b7983 */ /* 0x000ea40000100800 */
[----:B------:R-:W2:Y:S01]  /*41f60*/  LDL R10, [R1+0x35e0] ;  /* 0x0035e000010a7983 */ /* 0x000ea20000100800 */
[----:B------:R-:W-:Y:S01]  /*41f70*/  STL [R1+0x4480], R51 ;  /* 0x0044803301007387 */ /* 0x000fe20000100800 */
[----:B------:R-:W2:Y:S02]  /*41f80*/  LDL R15, [R1+0x35e8] ;  /* 0x0035e800010f7983 */ /* 0x000ea40000100800 */
[----:B0-----:R-:W-:Y:S01]  /*41f90*/  @P0 IMAD.MOV.U32 R6, RZ, RZ, R9 ;  /* 0x000000ffff060224 */ /* 0x001fe200078e0009 */
[----:B----4-:R-:W-:Y:S01]  /*41fa0*/  STL [R1+0x4484], R50 ;  /* 0x0044843201007387 */ /* 0x010fe20000100800 */
[----:B------:R-:W4:Y:S02]  /*41fb0*/  LDL R16, [R1+0x35cc] ;  /* 0x0035cc0001107983 */ /* 0x000f240000100800 */
[----:B------:R-:W4:Y:S02]  /*41fc0*/  LDL R14, [R1+0x35e4] ;  /* 0x0035e400010e7983 */ /* 0x000f240000100800 */
[----:B------:R-:W4:Y:S02]  /*41fd0*/  LDL R13, [R1+0x35f4] ;  /* 0x0035f400010d7983 */ /* 0x000f240000100800 */
[----:B---3--:R-:W-:-:S05]  /*41fe0*/  @P0 IMAD.MOV.U32 R7, RZ, RZ, R12 ;  /* 0x000000ffff070224 */ /* 0x008fca00078e000c */
[----:B------:R0:W3:Y:S02]  /*41ff0*/  @P0 LDG.E.U16 R48, [R6.64] ;  /* 0x0000000406300981 */ /* 0x0000e4000c1e1500 */
[----:B0-----:R-:W-:Y:S02]  /*42000*/  @P0 IMAD.MOV.U32 R6, RZ, RZ, R2 ;  /* 0x000000ffff060224 */ /* 0x001fe400078e0002 */
[----:B------:R-:W-:-:S05]  /*42010*/  @P0 IMAD.MOV.U32 R7, RZ, RZ, R8 ;  /* 0x000000ffff070224 */ /* 0x000fca00078e0008 */
[----:B------:R0:W3:Y:S04]  /*42020*/  @P0 LDG.E.U16 R47, [R6.64] ;  /* 0x00000004062f0981 */ /* 0x0000e8000c1e1500 */
[----:B--2---:R-:W-:Y:S01]  /*42030*/  STL [R1+0x4488], R49 ;  /* 0x0044883101007387 */ /* 0x004fe20000100800 */
[----:B------:R-:W2:Y:S02]  /*42040*/  LDL R12, [R1+0x35f0] ;  /* 0x0035f000010c7983 */ /* 0x000ea40000100800 */
[----:B------:R-:W2:Y:S01]  /*42050*/  LDL R9, [R1+0x35fc] ;  /* 0x0035fc0001097983 */ /* 0x000ea20000100800 */
[----:B------:R-:W-:-:S13]  /*42060*/  ISETP.GT.AND P1, PT, R4, 0x79, PT ;  /* 0x000000790400780c */ /* 0x000fda0003f24270 */
[----:B0-----:R-:W-:Y:S02]  /*42070*/  @P1 IMAD.MOV.U32 R6, RZ, RZ, R10 ;  /* 0x000000ffff061224 */ /* 0x001fe400078e000a */
[----:B------:R-:W-:-:S05]  /*42080*/  @P1 IMAD.MOV.U32 R7, RZ, RZ, R11 ;  /* 0x000000ffff071224 */ /* 0x000fca00078e000b */
[----:B------:R0:W2:Y:S02]  /*42090*/  @P1 LDG.E.U16 R46, [R6.64] ;  /* 0x00000004062e1981 */ /* 0x0000a4000c1e1500 */
[----:B0-----:R-:W-:Y:S02]  /*420a0*/  @P1 IMAD.MOV.U32 R6, RZ, RZ, R15 ;  /* 0x000000ffff061224 */ /* 0x001fe400078e000f */
[----:B----4-:R-:W-:-:S05]  /*420b0*/  @P1 IMAD.MOV.U32 R7, RZ, RZ, R16 ;  /* 0x000000ffff071224 */ /* 0x010fca00078e0010 */
[----:B------:R0:W4:Y:S02]  /*420c0*/  @P1 LDG.E.U16 R45, [R6.64] ;  /* 0x00000004062d1981 */ /* 0x000124000c1e1500 */
[----:B0-----:R-:W-:Y:S02]  /*420d0*/  @P1 IMAD.MOV.U32 R6, RZ, RZ, R13 ;  /* 0x000000ffff061224 */ /* 0x001fe400078e000d */
[----:B------:R-:W-:-:S05]  /*420e0*/  @P1 IMAD.MOV.U32 R7, RZ, RZ, R14 ;  /* 0x000000ffff071224 */ /* 0x000fca00078e000e */
[----:B------:R2:W4:Y:S04]  /*420f0*/  @P1 LDG.E.U16 R43, [R6.64] ;  /* 0x00000004062b1981 */ /* 0x000528000c1e1500 */
[----:B---3--:R-:W-:Y:S01]  /*42100*/  STL [R1+0x448c], R48 ;  /* 0x00448c3001007387 */ /* 0x008fe20000100800 */
[----:B------:R-:W3:Y:S02]  /*42110*/  LDL R8, [R1+0x35f8] ;  /* 0x0035f80001087983 */ /* 0x000ee40000100800 */
[----:B------:R-:W3:Y:S02]  /*42120*/  LDL R2, [R1+0x3600] ;  /* 0x0036000001027983 */ /* 0x000ee40000100800 */
[----:B------:R-:W-:Y:S01]  /*42130*/  STL [R1+0x4490], R47 ;  /* 0x0044902f01007387 */ /* 0x000fe20000100800 */
[----:B-1----:R-:W3:Y:S04]  /*42140*/  LDL R18, [R1+0x35ec] ;  /* 0x0035ec0001127983 */ /* 0x002ee80000100800 */
[----:B------:R-:W3:Y:S04]  /*42150*/  LDL R17, [R1+0x3608] ;  /* 0x0036080001117983 */ /* 0x000ee80000100800 */
[----:B------:R-:W3:Y:S04]  /*42160*/  LDL R11, [R1+0x3604] ;  /* 0x00360400010b7983 */ /* 0x000ee80000100800 */
[----:B------:R-:W3:Y:S01]  /*42170*/  LDL R10, [R1+0x3614] ;  /* 0x00361400010a7983 */ /* 0x000ee20000100800 */
[----:B--2---:R-:W-:-:S02]  /*42180*/  @P1 IMAD.MOV.U32 R7, RZ, RZ, R12 ;  /* 0x000000ffff071224 */ /* 0x004fc400078e000c */
[----:B------:R-:W-:-:S05]  /*42190*/  @P1 IMAD.MOV.U32 R6, RZ, RZ, R9 ;  /* 0x000000ffff061224 */ /* 0x000fca00078e0009 */
[----:B------:R3:W2:Y:S04]  /*421a0*/  @P1 LDG.E.U16 R41, [R6.64] ;  /* 0x0000000406291981 */ /* 0x0006a8000c1e1500 */
[----:B------:R-:W-:Y:S04]  /*421b0*/  STL [R1+0x4470], R46 ;  /* 0x0044702e01007387 */ /* 0x000fe80000100800 */
[----:B----4-:R-:W-:Y:S01]  /*421c0*/  STL [R1+0x4494], R45 ;  /* 0x0044942d01007387 */ /* 0x010fe20000100800 */
[----:B------:R-:W4:Y:S02]  /*421d0*/  LDL R15, [R1+0x3610] ;  /* 0x00361000010f7983 */ /* 0x000f240000100800 */
[----:B------:R-:W4:Y:S01]  /*421e0*/  LDL R14, [R1+0x361c] ;  /* 0x00361c00010e7983 */ /* 0x000f220000100800 */
[----:B------:R-:W-:Y:S01]  /*421f0*/  STL [R1+0x4498], R43 ;  /* 0x0044982b01007387 */ /* 0x000fe20000100800 */
[----:B------:R-:W4:Y:S02]  /*42200*/  LDL R13, [R1+0x3618] ;  /* 0x00361800010d7983 */ /* 0x000f240000100800 */
[----:B------:R-:W4:Y:S02]  /*42210*/  LDL R12, [R1+0x3620] ;  /* 0x00362000010c7983 */ /* 0x000f240000100800 */
[----:B---3--:R-:W-:-:S02]  /*42220*/  @P1 IMAD.MOV.U32 R6, RZ, RZ, R2 ;  /* 0x000000ffff061224 */ /* 0x008fc400078e0002 */
[----:B------:R-:W-:-:S05]  /*42230*/  @P1 IMAD.MOV.U32 R7, RZ, RZ, R8 ;  /* 0x000000ffff071224 */ /* 0x000fca00078e0008 */
[----:B------:R0:W3:Y:S02]  /*42240*/  @P1 LDG.E.U16 R39, [R6.64] ;  /* 0x0000000406271981 */ /* 0x0000e4000c1e1500 */
[----:B0-----:R-:W-:Y:S02]  /*42250*/  @P1 IMAD.MOV.U32 R6, RZ, RZ, R17 ;  /* 0x000000ffff061224 */ /* 0x001fe400078e0011 */
[----:B------:R-:W-:-:S05]  /*42260*/  @P1 IMAD.MOV.U32 R7, RZ, RZ, R18 ;  /* 0x000000ffff071224 */ /* 0x000fca00078e0012 */
[----:B------:R0:W3:Y:S04]  /*42270*/  @P1 LDG.E.U16 R37, [R6.64] ;  /* 0x0000000406251981 */ /* 0x0000e8000c1e1500 */
[----:B--2---:R-:W-:Y:S01]  /*42280*/  STL [R1+0x449c], R41 ;  /* 0x00449c2901007387 */ /* 0x004fe20000100800 */
[----:B------:R-:W2:Y:S02]  /*42290*/  LDL R16, [R1+0x360c] ;  /* 0x00360c0001107983 */ /* 0x000ea40000100800 */
[----:B------:R-:W2:Y:S02]  /*422a0*/  LDL R9, [R1+0x3628] ;  /* 0x0036280001097983 */ /* 0x000ea40000100800 */
[----:B------:R-:W2:Y:S01]  /*422b0*/  LDL R8, [R1+0x3624] ;  /* 0x0036240001087983 */ /* 0x000ea20000100800 */
[----:B------:R-:W2:Y:S01]  /*422c0*/  LDL R2, [R1+0x3634] ;  /* 0x0036340001027983 */ /* 0x000ea20000100800 */
[----:B------:R-:W-:Y:S01]  /*422d0*/  ISETP.GT.AND P0, PT, R4, 0x7a, PT ;  /* 0x0000007a0400780c */ /* 0x000fe20003f04270 */
[----:B0-----:R-:W-:-:S02]  /*422e0*/  @P1 IMAD.MOV.U32 R6, RZ, RZ, R10 ;  /* 0x000000ffff061224 */ /* 0x001fc400078e000a */
[----:B------:R-:W-:-:S05]  /*422f0*/  @P1 IMAD.MOV.U32 R7, RZ, RZ, R11 ;  /* 0x000000ffff071224 */ /* 0x000fca00078e000b */
[----:B------:R4:W2:Y:S02]  /*42300*/  @P1 LDG.E.U16 R35, [R6.64] ;  /* 0x0000000406231981 */ /* 0x0008a4000c1e1500 */
[----:B----4-:R-:W-:Y:S02]  /*42310*/  @P1 IMAD.MOV.U32 R7, RZ, RZ, R15 ;  /* 0x000000ffff071224 */ /* 0x010fe400078e000f */
[----:B------:R-:W-:-:S05]  /*42320*/  @P1 IMAD.MOV.U32 R6, RZ, RZ, R14 ;  /* 0x000000ffff061224 */ /* 0x000fca00078e000e */
[----:B------:R0:W4:Y:S02]  /*42330*/  @P1 LDG.E.U16 R33, [R6.64] ;  /* 0x0000000406211981 */ /* 0x000124000c1e1500 */
[----:B0-----:R-:W-:Y:S02]  /*42340*/  @P0 IMAD.MOV.U32 R7, RZ, RZ, R13 ;  /* 0x000000ffff070224 */ /* 0x001fe400078e000d */
[----:B------:R-:W-:-:S05]  /*42350*/  @P0 IMAD.MOV.U32 R6, RZ, RZ, R12 ;  /* 0x000000ffff060224 */ /* 0x000fca00078e000c */
[----:B------:R2:W4:Y:S04]  /*42360*/  @P0 LDG.E.U16 R29, [R6.64] ;  /* 0x00000004061d0981 */ /* 0x000528000c1e1500 */
[----:B---3--:R-:W-:Y:S04]  /*42370*/  STL [R1+0x44a0], R39 ;  /* 0x0044a02701007387 */ /* 0x008fe80000100800 */
[----:B------:R-:W-:Y:S01]  /*42380*/  STL [R1+0x44a4], R37 ;  /* 0x0044a42501007387 */ /* 0x000fe20000100800 */
[----:B------:R-:W3:Y:S02]  /*42390*/  LDL R18, [R1+0x363c] ;  /* 0x00363c0001127983 */ /* 0x000ee40000100800 */
[----:B------:R-:W3:Y:S02]  /*423a0*/  LDL R21, [R1+0x3630] ;  /* 0x0036300001157983 */ /* 0x000ee40000100800 */
[----:B------:R-:W3:Y:S01]  /*423b0*/  LDL R11, [R1+0x3638] ;  /* 0x00363800010b7983 */ /* 0x000ee20000100800 */
[----:B------:R-:W3:Y:S01]  /*423c0*/  LDL R10, [R1+0x3640] ;  /* 0x00364000010a7983 */ /* 0x000ee20000100800 */
[----:B--2---:R-:W-:-:S02]  /*423d0*/  @P0 IMAD.MOV.U32 R7, RZ, RZ, R16 ;  /* 0x000000ffff070224 */ /* 0x004fc400078e0010 */
[----:B------:R-:W-:-:S05]  /*423e0*/  @P0 IMAD.MOV.U32 R6, RZ, RZ, R9 ;  /* 0x000000ffff060224 */ /* 0x000fca00078e0009 */
[----:B------:R0:W2:Y:S01]  /*423f0*/  @P0 LDG.E.U16 R5, [R6.64] ;  /* 0x0000000406050981 */ /* 0x0000a2000c1e1500 */
[----:B------:R-:W-:Y:S02]  /*42400*/  @P0 IMAD.MOV.U32 R9, RZ, RZ, R8 ;  /* 0x000000ffff090224 */ /* 0x000fe400078e0008 */
[----:B------:R-:W-:Y:S01]  /*42410*/  @P0 IMAD.MOV.U32 R8, RZ, RZ, R2 ;  /* 0x000000ffff080224 */ /* 0x000fe200078e0002 */
[----:B0-----:R-:W-:-:S06]  /*42420*/  PRMT R6, RZ, 0x7610, R6 ;  /* 0x00007610ff067816 */ /* 0x001fcc0000000006 */
[----:B------:R3:W2:Y:S04]  /*42430*/  @P0 LDG.E.U16 R6, [R8.64] ;  /* 0x0000000408060981 */ /* 0x0006a8000c1e1500 */
[----:B------:R-:W-:Y:S01]  /*42440*/  STL [R1+0x44a8], R35 ;  /* 0x0044a82301007387 */ /* 0x000fe20000100800 */
[----:B------:R-:W2:Y:S02]  /*42450*/  LDL R15, [R1+0x362c] ;  /* 0x00362c00010f7983 */ /* 0x000ea40000100800 */
[----:B------:R-:W2:Y:S01]  /*42460*/  LDL R14, [R1+0x3648] ;  /* 0x00364800010e7983 */ /* 0x000ea20000100800 */
[----:B----4-:R-:W-:Y:S01]  /*42470*/  STL [R1+0x44ac], R33 ;  /* 0x0044ac2101007387 */ /* 0x010fe20000100800 */
[----:B------:R-:W4:Y:S02]  /*42480*/  LDL R13, [R1+0x3644] ;  /* 0x00364400010d7983 */ /* 0x000f240000100800 */
[----:B------:R-:W4:Y:S01]  /*42490*/  LDL R12, [R1+0x3654] ;  /* 0x00365400010c7983 */ /* 0x000f220000100800 */
[----:B------:R-:W-:Y:S01]  /*424a0*/  STL [R1+0x4468], R29 ;  /* 0x0044681d01007387 */ /* 0x000fe20000100800 */
[----:B------:R-:W4:Y:S02]  /*424b0*/  LDL R17, [R1+0x365c] ;  /* 0x00365c0001117983 */ /* 0x000f240000100800 */
[----:B---3--:R-:W-:Y:S01]  /*424c0*/  @P0 IMAD.MOV.U32 R8, RZ, RZ, R18 ;  /* 0x000000ffff080224 */ /* 0x008fe200078e0012 */
[----:B--2---:R-:W-:Y:S01]  /*424d0*/  STL [R1+0x446c], R5 ;  /* 0x00446c0501007387 */ /* 0x004fe20000100800 */
[----:B------:R-:W2:Y:S02]  /*424e0*/  LDL R23, [R1+0x3650] ;  /* 0x0036500001177983 */ /* 0x000ea40000100800 */
[----:B------:R-:W3:Y:S02]  /*424f0*/  LDL R16, [R1+0x3658] ;  /* 0x0036580001107983 */ /* 0x000ee40000100800 */
[----:B------:R-:W3:Y:S01]  /*42500*/  LDL R2, [R1+0x3660] ;  /* 0x0036600001027983 */ /* 0x000ee20000100800 */
[----:B------:R0:W-:Y:S01]  /*42510*/  STL [R1+0x44b0], R6 ;  /* 0x0044b00601007387 */ /* 0x0001e20000100800 */
[----:B------:R-:W3:Y:S01]  /*42520*/  LDL R18, [R1+0x364c] ;  /* 0x00364c0001127983 */ /* 0x000ee20000100800 */
[----:B------:R-:W-:Y:S01]  /*42530*/  PRMT R7, RZ, 0x7610, R7 ;  /* 0x00007610ff077816 */ /* 0x000fe20000000007 */
[----:B------:R-:W-:Y:S01]  /*42540*/  @P0 IMAD.MOV.U32 R9, RZ, RZ, R21 ;  /* 0x000000ffff090224 */ /* 0x000fe200078e0015 */
[----:B------:R-:W3:Y:S04]  /*42550*/  LDL R24, [R1+0x3664] ;  /* 0x0036640001187983 */ /* 0x000ee80000100800 */
[----:B------:R-:W3:Y:S04]  /*42560*/  LDL R21, [R1+0x3674] ;  /* 0x0036740001157983 */ /* 0x000ee80000100800 */
[----:B------:R1:W3:Y:S04]  /*42570*/  @P0 LDG.E.U16 R7, [R8.64] ;  /* 0x0000000408070981 */ /* 0x0002e8000c1e1500 */
[----:B0-----:R-:W3:Y:S01]  /*42580*/  LDL R6, [R1+0x3668] ;  /* 0x0036680001067983 */ /* 0x001ee20000100800 */
[----:B-1----:R-:W-:-:S02]  /*42590*/  PRMT R8, RZ, 0x7610, R8 ;  /* 0x00007610ff087816 */ /* 0x002fc40000000008 */
[----:B------:R-:W-:-:S04]  /*425a0*/  PRMT R9, RZ, 0x7610, R9 ;  /* 0x00007610ff097816 */ /* 0x000fc80000000009 */
[----:B------:R0:W3:Y:S01]  /*425b0*/  @P0 LDG.E.U16 R8, [R10.64] ;  /* 0x000000040a080981 */ /* 0x0000e2000c1e1500 */
[----:B------:R-:W-:Y:S01]  /*425c0*/  ISETP.GT.AND P1, PT, R4, 0x7b, PT ;  /* 0x0000007b0400780c */ /* 0x000fe20003f24270 */
[----:B0-----:R-:W-:Y:S02]  /*425d0*/  @P0 IMAD.MOV.U32 R10, RZ, RZ, R14 ;  /* 0x000000ffff0a0224 */ /* 0x001fe400078e000e */
[----:B------:R-:W-:Y:S01]  /*425e0*/  @P0 IMAD.MOV.U32 R11, RZ, RZ, R15 ;  /* 0x000000ffff0b0224 */ /* 0x000fe200078e000f */
[----:B------:R-:W3:Y:S04]  /*425f0*/  LDL R14, [R1+0x367c] ;  /* 0x00367c00010e7983 */ /* 0x000ee80000100800 */
[----:B------:R-:W3:Y:S04]  /*42600*/  LDL R15, [R1+0x3670] ;  /* 0x00367000010f7983 */ /* 0x000ee80000100800 */
[----:B------:R0:W3:Y:S02]  /*42610*/  @P0 LDG.E.U16 R9, [R10.64] ;  /* 0x000000040a090981 */ /* 0x0000e4000c1e1500 */
[----:B0-----:R-:W-:-:S02]  /*42620*/  PRMT R10, RZ, 0x7610, R10 ;  /* 0x00007610ff0a7816 */ /* 0x001fc4000000000a */
[----:B------:R-:W-:-:S04]  /*42630*/  PRMT R11, RZ, 0x7610, R11 ;  /* 0x00007610ff0b7816 */ /* 0x000fc8000000000b */
[----:B----4-:R0:W4:Y:S02]  /*42640*/  @P0 LDG.E.U16 R10, [R12.64] ;  /* 0x000000040c0a0981 */ /* 0x010124000c1e1500 */
[----:B0-----:R-:W-:Y:S02]  /*42650*/  @P0 IMAD.MOV.U32 R12, RZ, RZ, R17 ;  /* 0x000000ffff0c0224 */ /* 0x001fe400078e0011 */
[----:B------:R-:W4:Y:S01]  /*42660*/  LDL R17, [R1+0x3680] ;  /* 0x0036800001117983 */ /* 0x000f220000100800 */
[----:B--2---:R-:W-:-:S03]  /*42670*/  @P0 IMAD.MOV.U32 R13, RZ, RZ, R23 ;  /* 0x000000ffff0d0224 */ /* 0x004fc600078e0017 */
[----:B------:R-:W2:Y:S04]  /*42680*/  LDL R23, [R1+0x3678] ;  /* 0x0036780001177983 */ /* 0x000ea80000100800 */
[----:B------:R3:W2:Y:S02]  /*42690*/  @P0 LDG.E.U16 R11, [R12.64] ;  /* 0x000000040c0b0981 */ /* 0x0006a4000c1e1500 */
[----:B---3--:R-:W-:Y:S02]  /*426a0*/  @P1 IMAD.MOV.U32 R12, RZ, RZ, R2 ;  /* 0x000000ffff0c1224 */ /* 0x008fe400078e0002 */
[----:B------:R-:W-:Y:S01]  /*426b0*/  @P1 IMAD.MOV.U32 R13, RZ, RZ, R16 ;  /* 0x000000ffff0d1224 */ /* 0x000fe200078e0010 */
[----:B------:R-:W3:Y:S04]  /*426c0*/  LDL R2, [R1+0x3688] ;  /* 0x0036880001027983 */ /* 0x000ee80000100800 */
[----:B------:R-:W3:Y:S04]  /*426d0*/  LDL R16, [R1+0x366c] ;  /* 0x00366c0001107983 */ /* 0x000ee80000100800 */
[----:B------:R0:W3:Y:S02]  /*426e0*/  @P1 LDG.E.U16 R30, [R12.64] ;  /* 0x000000040c1e1981 */ /* 0x0000e4000c1e1500 */
[----:B0-----:R-:W-:-:S02]  /*426f0*/  @P1 IMAD.MOV.U32 R12, RZ, RZ, R6 ;  /* 0x000000ffff0c1224 */ /* 0x001fc400078e0006 */
[----:B------:R-:W-:Y:S01]  /*42700*/  @P1 IMAD.MOV.U32 R13, RZ, RZ, R18 ;  /* 0x000000ffff0d1224 */ /* 0x000fe200078e0012 */
[----:B------:R-:W3:Y:S04]  /*42710*/  LDL R6, [R1+0x3694] ;  /* 0x0036940001067983 */ /* 0x000ee80000100800 */
[----:B------:R-:W3:Y:S01]  /*42720*/  LDL R18, [R1+0x3684] ;  /* 0x0036840001127983 */ /* 0x000ee20000100800 */
[----:B------:R-:W-:-:S06]  /*42730*/  PRMT R29, RZ, 0x7610, R29 ;  /* 0x00007610ff1d7816 */ /* 0x000fcc000000001d */
[----:B------:R0:W3:Y:S02]  /*42740*/  @P1 LDG.E.U16 R29, [R12.64] ;  /* 0x000000040c1d1981 */ /* 0x0000e4000c1e1500 */
[----:B0-----:R-:W-:Y:S02]  /*42750*/  @P1 IMAD.MOV.U32 R12, RZ, RZ, R21 ;  /* 0x000000ffff0c1224 */ /* 0x001fe400078e0015 */
[----:B------:R-:W-:Y:S01]  /*42760*/  @P1 IMAD.MOV.U32 R13, RZ, RZ, R24 ;  /* 0x000000ffff0d1224 */ /* 0x000fe200078e0018 */
[----:B------:R-:W3:Y:S04]  /*42770*/  LDL R21, [R1+0x369c] ;  /* 0x00369c0001157983 */ /* 0x000ee80000100800 */
[----:B------:R-:W3:Y:S04]  /*42780*/  LDL R24, [R1+0x3690] ;  /* 0x0036900001187983 */ /* 0x000ee80000100800 */
[----:B------:R0:W3:Y:S02]  /*42790*/  @P1 LDG.E.U16 R27, [R12.64] ;  /* 0x000000040c1b1981 */ /* 0x0000e4000c1e1500 */
[----:B0-----:R-:W-:-:S02]  /*427a0*/  @P1 IMAD.MOV.U32 R12, RZ, RZ, R14 ;  /* 0x000000ffff0c1224 */ /* 0x001fc400078e000e */
[----:B------:R-:W-:Y:S01]  /*427b0*/  @P1 IMAD.MOV.U32 R13, RZ, RZ, R15 ;  /* 0x000000ffff0d1224 */ /* 0x000fe200078e000f */
[----:B------:R-:W3:Y:S04]  /*427c0*/  LDL R14, [R1+0x36a0] ;  /* 0x0036a000010e7983 */ /* 0x000ee80000100800 */
[----:B------:R-:W3:Y:S04]  /*427d0*/  LDL R15, [R1+0x3698] ;  /* 0x00369800010f7983 */ /* 0x000ee80000100800 */
[----:B------:R4:W3:Y:S02]  /*427e0*/  @P1 LDG.E.U16 R26, [R12.64] ;  /* 0x000000040c1a1981 */ /* 0x0008e4000c1e1500 */
[----:B----4-:R-:W-:-:S02]  /*427f0*/  @P1 IMAD.MOV.U32 R12, RZ, RZ, R17 ;  /* 0x000000ffff0c1224 */ /* 0x010fc400078e0011 */
        /* <DEDUP_REMOVED lines=10> */
[----:B------:R-:W-:-:S05]  /*428a0*/  @P1 IMAD.MOV.U32 R13, RZ, RZ, R18 ;  /* 0x000000ffff0d1224 */ /* 0x000fca00078e0012 */
[----:B------:R0:W4:Y:S02]  /*428b0*/  @P1 LDG.E.U16 R25, [R12.64] ;  /* 0x000000040c191981 */ /* 0x000124000c1e1500 */
[----:B0-----:R-:W-:Y:S02]  /*428c0*/  @P1 IMAD.MOV.U32 R12, RZ, RZ, R21 ;  /* 0x000000ffff0c1224 */ /* 0x001fe400078e0015 */
[----:B------:R-:W-:-:S05]  /*428d0*/  @P1 IMAD.MOV.U32 R13, RZ, RZ, R24 ;  /* 0x000000ffff0d1224 */ /* 0x000fca00078e0018 */
[----:B------:R0:W4:Y:S04]  /*428e0*/  @P1 LDG.E.U16 R20, [R12.64] ;  /* 0x000000040c141981 */ /* 0x000128000c1e1500 */
[----:B--2---:R1:W-:Y:S04]  /*428f0*/  STL [R1+0xde4], R22 ;  /* 0x000de41601007387 */ /* 0x0043e80000100800 */
[----:B-1----:R-:W2:Y:S04]  /*42900*/  LDL R22, [R1+0x36b0] ;  /* 0x0036b00001167983 */ /* 0x002ea80000100800 */
[----:B---3--:R1:W-:Y:S04]  /*42910*/  STL [R1+0xddc], R19 ;  /* 0x000ddc1301007387 */ /* 0x0083e80000100800 */
[----:B-1----:R-:W3:Y:S01]  /*42920*/  LDL R19, [R1+0x36bc] ;  /* 0x0036bc0001137983 */ /* 0x002ee20000100800 */
[----:B------:R-:W-:Y:S02]  /*42930*/  STL [R1+0xe04], R30 ;  /* 0x000e041e01007387 */ /* 0x000fe40000100800 */
[----:B------:R-:W3:Y:S02]  /*42940*/  LDL R18, [R1+0x36b8] ;  /* 0x0036b80001127983 */ /* 0x000ee40000100800 */
[----:B------:R-:W3:Y:S01]  /*42950*/  LDL R6, [R1+0x36c0] ;  /* 0x0036c00001067983 */ /* 0x000ee20000100800 */
[----:B------:R-:W-:Y:S01]  /*42960*/  STL [R1+0xdfc], R29 ;  /* 0x000dfc1d01007387 */ /* 0x000fe20000100800 */
[----:B----4-:R1:W-:Y:S03]  /*42970*/  STL [R1+0xdd4], R25 ;  /* 0x000dd41901007387 */ /* 0x0103e60000100800 */
[----:B------:R-:W4:Y:S04]  /*42980*/  LDL R24, [R1+0x36c8] ;  /* 0x0036c80001187983 */ /* 0x000f280000100800 */
[----:B-1----:R-:W4:Y:S01]  /*42990*/  LDL R25, [R1+0x36ac] ;  /* 0x0036ac0001197983 */ /* 0x002f220000100800 */
[----:B------:R-:W-:-:S02]  /*429a0*/  ISETP.GT.AND P0, PT, R4, 0x7c, PT ;  /* 0x0000007c0400780c */ /* 0x000fc40003f04270 */
[----:B0-----:R-:W-:Y:S02]  /*429b0*/  PRMT R12, RZ, 0x7610, R12 ;  /* 0x00007610ff0c7816 */ /* 0x001fe4000000000c */
[----:B------:R-:W-:Y:S01]  /*429c0*/  PRMT R13, RZ, 0x7610, R13 ;  /* 0x00007610ff0d7816 */ /* 0x000fe2000000000d */
[----:B------:R-:W-:Y:S01]  /*429d0*/  STL [R1+0xdf4], R27 ;  /* 0x000df41b01007387 */ /* 0x000fe20000100800 */
[----:B------:R-:W4:Y:S07]  /*429e0*/  LDL R21, [R1+0x36c4] ;  /* 0x0036c40001157983 */ /* 0x000f2e0000100800 */
[----:B------:R0:W4:Y:S04]  /*429f0*/  @P0 LDG.E.U16 R12, [R14.64] ;  /* 0x000000040e0c0981 */ /* 0x000128000c1e1500 */
[----:B------:R1:W-:Y:S01]  /*42a00*/  STL [R1+0xdcc], R20 ;  /* 0x000dcc1401007387 */ /* 0x0003e20000100800 */
[----:B0-----:R-:W-:-:S02]  /*42a10*/  @P0 IMAD.MOV.U32 R14, RZ, RZ, R17 ;  /* 0x000000ffff0e0224 */ /* 0x001fc400078e0011 */
[----:B------:R-:W-:Y:S01]  /*42a20*/  @P0 IMAD.MOV.U32 R15, RZ, RZ, R23 ;  /* 0x000000ffff0f0224 */ /* 0x000fe200078e0017 */
[----:B-1----:R-:W4:Y:S01]  /*42a30*/  LDL R20, [R1+0x36d4] ;  /* 0x0036d40001147983 */ /* 0x002f220000100800 */
[----:B------:R-:W-:Y:S02]  /*42a40*/  @P0 IMAD.MOV.U32 R17, RZ, RZ, R16 ;  /* 0x000000ffff110224 */ /* 0x000fe400078e0010 */
[----:B------:R0:W-:Y:S01]  /*42a50*/  STL [R1+0xdec], R26 ;  /* 0x000dec1a01007387 */ /* 0x0001e20000100800 */
[----:B------:R1:W4:Y:S01]  /*42a60*/  @P0 LDG.E.U16 R13, [R14.64] ;  /* 0x000000040e0d0981 */ /* 0x000322000c1e1500 */
[----:B------:R-:W-:Y:S02]  /*42a70*/  @P0 IMAD.MOV.U32 R16, RZ, RZ, R2 ;  /* 0x000000ffff100224 */ /* 0x000fe400078e0002 */
[----:B------:R-:W4:Y:S02]  /*42a80*/  LDL R23, [R1+0x36dc] ;  /* 0x0036dc0001177983 */ /* 0x000f240000100800 */
[----:B------:R-:W4:Y:S01]  /*42a90*/  LDL R2, [R1+0x36e0] ;  /* 0x0036e00001027983 */ /* 0x000f220000100800 */
[----:B------:R-:W4:Y:S04]  /*42aa0*/  LDL R30, [R1+0x36cc] ;  /* 0x0036cc00011e7983 */ /* 0x000f280000100800 */
[----:B------:R-:W4:Y:S04]  /*42ab0*/  LDL R29, [R1+0x36fc] ;  /* 0x0036fc00011d7983 */ /* 0x000f280000100800 */
[----:B0-----:R-:W4:Y:S04]  /*42ac0*/  LDL R26, [R1+0x36d0] ;  /* 0x0036d000011a7983 */ /* 0x001f280000100800 */
[----:B------:R-:W4:Y:S01]  /*42ad0*/  LDL R35, [R1+0x36f0] ;  /* 0x0036f00001237983 */ /* 0x000f220000100800 */
[----:B------:R-:W-:-:S03]  /*42ae0*/  ISETP.GT.AND P1, PT, R4, 0x7d, PT ;  /* 0x0000007d0400780c */ /* 0x000fc60003f24270 */
[----:B------:R-:W4:Y:S01]  /*42af0*/  LDL R27, [R1+0x36f8] ;  /* 0x0036f800011b7983 */ /* 0x000f220000100800 */
[----:B-1----:R-:W-:-:S03]  /*42b00*/  PRMT R14, RZ, 0x7610, R14 ;  /* 0x00007610ff0e7816 */ /* 0x002fc6000000000e */
[----:B------:R-:W4:Y:S04]  /*42b10*/  LDL R31, [R1+0x3704] ;  /* 0x00370400011f7983 */ /* 0x000f280000100800 */
[----:B------:R-:W4:Y:S04]  /*42b20*/  LDL R41, [R1+0x3710] ;  /* 0x0037100001297983 */ /* 0x000f280000100800 */
[----:B------:R-:W4:Y:S04]  /*42b30*/  LDL R43, [R1+0x3718] ;  /* 0x00371800012b7983 */ /* 0x000f280000100800 */
[----:B------:R2:W4:Y:S01]  /*42b40*/  @P0 LDG.E.U16 R14, [R16.64] ;  /* 0x00000004100e0981 */ /* 0x000522000c1e1500 */
[----:B------:R-:W-:-:S03]  /*42b50*/  PRMT R15, RZ, 0x7610, R15 ;  /* 0x00007610ff0f7816 */ /* 0x000fc6000000000f */
[----:B------:R-:W4:Y:S04]  /*42b60*/  LDL R37, [R1+0x3734] ;  /* 0x0037340001257983 */ /* 0x000f280000100800 */
[----:B------:R-:W4:Y:S04]  /*42b70*/  LDL R49, [R1+0x3724] ;  /* 0x0037240001317983 */ /* 0x000f280000100800 */
[----:B------:R-:W4:Y:S04]  /*42b80*/  LDL R47, [R1+0x3738] ;  /* 0x00373800012f7983 */ /* 0x000f280000100800 */
[----:B------:R-:W4:Y:S01]  /*42b90*/  LDL R46, [R1+0x372c] ;  /* 0x00372c00012e7983 */ /* 0x000f220000100800 */
[----:B--2---:R-:W-:-:S03]  /*42ba0*/  @P0 IMAD.MOV.U32 R17, RZ, RZ, R22 ;  /* 0x000000ffff110224 */ /* 0x004fc600078e0016 */
[----:B------:R-:W2:Y:S01]  /*42bb0*/  LDL R22, [R1+0x36d8] ;  /* 0x0036d80001167983 */ /* 0x000ea20000100800 */
[----:B---3--:R-:W-:Y:S02]  /*42bc0*/  @P0 IMAD.MOV.U32 R16, RZ, RZ, R19 ;  /* 0x000000ffff100224 */ /* 0x008fe400078e0013 */
[----:B------:R-:W-:Y:S02]  /*42bd0*/  @P0 IMAD.MOV.U32 R19, RZ, RZ, R18 ;  /* 0x000000ffff130224 */ /* 0x000fe400078e0012 */
[----:B------:R-:W-:Y:S02]  /*42be0*/  @P0 IMAD.MOV.U32 R18, RZ, RZ, R6 ;  /* 0x000000ffff120224 */ /* 0x000fe400078e0006 */
[----:B------:R-:W3:Y:S04]  /*42bf0*/  LDL R6, [R1+0x36e8] ;  /* 0x0036e80001067983 */ /* 0x000ee80000100800 */
[----:B------:R0:W3:Y:S02]  /*42c00*/  @P0 LDG.E.U16 R15, [R16.64] ;  /* 0x00000004100f0981 */ /* 0x0000e4000c1e1500 */
[----:B0-----:R-:W-:-:S06]  /*42c10*/  PRMT R16, RZ, 0x7610, R16 ;  /* 0x00007610ff107816 */ /* 0x001fcc0000000010 */
[----:B------:R4:W3:Y:S02]  /*42c20*/  @P0 LDG.E.U16 R16, [R18.64] ;  /* 0x0000000412100981 */ /* 0x0008e4000c1e1500 */
[----:B----4-:R-:W-:Y:S02]  /*42c30*/  @P0 IMAD.MOV.U32 R18, RZ, RZ, R24 ;  /* 0x000000ffff120224 */ /* 0x010fe400078e0018 */
[----:B------:R-:W-:Y:S01]  /*42c40*/  @P0 IMAD.MOV.U32 R19, RZ, RZ, R25 ;  /* 0x000000ffff130224 */ /* 0x000fe200078e0019 */
[----:B------:R-:W4:Y:S04]  /*42c50*/  LDL R24, [R1+0x36f4] ;  /* 0x0036f40001187983 */ /* 0x000f280000100800 */
[----:B------:R-:W4:Y:S01]  /*42c60*/  LDL R25, [R1+0x36e4] ;  /* 0x0036e40001197983 */ /* 0x000f220000100800 */
[----:B------:R-:W-:-:S06]  /*42c70*/  PRMT R17, RZ, 0x7610, R17 ;  /* 0x00007610ff117816 */ /* 0x000fcc0000000011 */
[----:B------:R0:W4:Y:S02]  /*42c80*/  @P0 LDG.E.U16 R17, [R18.64] ;  /* 0x0000000412110981 */ /* 0x000124000c1e1500 */
[----:B0-----:R-:W-:Y:S02]  /*42c90*/  PRMT R18, RZ, 0x7610, R18 ;  /* 0x00007610ff127816 */ /* 0x001fe40000000012 */
[----:B------:R-:W-:-:S04]  /*42ca0*/  PRMT R19, RZ, 0x7610, R19 ;  /* 0x00007610ff137816 */ /* 0x000fc80000000013 */
[----:B------:R0:W4:Y:S02]  /*42cb0*/  @P0 LDG.E.U16 R18, [R20.64] ;  /* 0x0000000414120981 */ /* 0x000124000c1e1500 */
[----:B0-----:R-:W-:Y:S02]  /*42cc0*/  @P0 IMAD.MOV.U32 R20, RZ, RZ, R23 ;  /* 0x000000ffff140224 */ /* 0x001fe400078e0017 */
[----:B------:R-:W-:Y:S02]  /*42cd0*/  @P0 IMAD.MOV.U32 R21, RZ, RZ, R26 ;  /* 0x000000ffff150224 */ /* 0x000fe400078e001a */
[----:B------:R-:W4:Y:S04]  /*42ce0*/  LDL R26, [R1+0x3700] ;  /* 0x00370000011a7983 */ /* 0x000f280000100800 */
[----:B------:R0:W4:Y:S02]  /*42cf0*/  @P0 LDG.E.U16 R19, [R20.64] ;  /* 0x0000000414130981 */ /* 0x000124000c1e1500 */
[----:B0-----:R-:W-:-:S02]  /*42d00*/  PRMT R20, RZ, 0x7610, R20 ;  /* 0x00007610ff147816 */ /* 0x001fc40000000014 */
[----:B------:R-:W-:Y:S01]  /*42d10*/  PRMT R21, RZ, 0x7610, R21 ;  /* 0x00007610ff157816 */ /* 0x000fe20000000015 */
[----:B--2---:R-:W-:Y:S02]  /*42d20*/  @P1 IMAD.MOV.U32 R23, RZ, RZ, R22 ;  /* 0x000000ffff171224 */ /* 0x004fe400078e0016 */
[----:B------:R-:W-:Y:S02]  /*42d30*/  @P1 IMAD.MOV.U32 R22, RZ, RZ, R2 ;  /* 0x000000ffff161224 */ /* 0x000fe400078e0002 */
[----:B------:R-:W2:Y:S04]  /*42d40*/  LDL R2, [R1+0x3708] ;  /* 0x0037080001027983 */ /* 0x000ea80000100800 */
[----:B------:R0:W2:Y:S02]  /*42d50*/  @P1 LDG.E.U16 R20, [R22.64] ;  /* 0x0000000416141981 */ /* 0x0000a4000c1e1500 */
[----:B0-----:R-:W-:-:S02]  /*42d60*/  @P1 IMAD.MOV.U32 R23, RZ, RZ, R30 ;  /* 0x000000ffff171224 */ /* 0x001fc400078e001e */
[----:B------:R-:W2:Y:S01]  /*42d70*/  LDL R30, [R1+0x3714] ;  /* 0x00371400011e7983 */ /* 0x000ea20000100800 */
[----:B---3--:R-:W-:-:S03]  /*42d80*/  @P1 IMAD.MOV.U32 R22, RZ, RZ, R6 ;  /* 0x000000ffff161224 */ /* 0x008fc600078e0006 */
[----:B------:R-:W3:Y:S04]  /*42d90*/  LDL R6, [R1+0x36ec] ;  /* 0x0036ec0001067983 */ /* 0x000ee80000100800 */
[----:B------:R0:W3:Y:S02]  /*42da0*/  @P1 LDG.E.U16 R21, [R22.64] ;  /* 0x0000000416151981 */ /* 0x0000e4000c1e1500 */
[----:B0-----:R-:W-:-:S06]  /*42db0*/  PRMT R22, RZ, 0x7610, R22 ;  /* 0x00007610ff167816 */ /* 0x001fcc0000000016 */
[----:B----4-:R0:W4:Y:S02]  /*42dc0*/  @P1 LDG.E.U16 R22, [R24.64] ;  /* 0x0000000418161981 */ /* 0x010124000c1e1500 */
[----:B0-----:R-:W-:Y:S02]  /*42dd0*/  @P1 IMAD.MOV.U32 R24, RZ, RZ, R29 ;  /* 0x000000ffff181224 */ /* 0x001fe400078e001d */
[----:B------:R-:W4:Y:S01]  /*42de0*/  LDL R29, [R1+0x371c] ;  /* 0x00371c00011d7983 */ /* 0x000f220000100800 */
[----:B------:R-:W-:Y:S02]  /*42df0*/  @P1 IMAD.MOV.U32 R25, RZ, RZ, R35 ;  /* 0x000000ffff191224 */ /* 0x000fe400078e0023 */
[----:B------:R-:W4:Y:S01]  /*42e00*/  LDL R35, [R1+0x3720] ;  /* 0x0037200001237983 */ /* 0x000f220000100800 */
[----:B------:R-:W-:-:S06]  /*42e10*/  PRMT R23, RZ, 0x7610, R23 ;  /* 0x00007610ff177816 */ /* 0x000fcc0000000017 */
[----:B------:R0:W4:Y:S02]  /*42e20*/  @P1 LDG.E.U16 R23, [R24.64] ;  /* 0x0000000418171981 */ /* 0x000124000c1e1500 */
[----:B0-----:R-:W-:Y:S02]  /*42e30*/  PRMT R24, RZ, 0x7610, R24 ;  /* 0x00007610ff187816 */ /* 0x001fe40000000018 */
[----:B------:R-:W-:-:S04]  /*42e40*/  PRMT R25, RZ, 0x7610, R25 ;  /* 0x00007610ff197816 */ /* 0x000fc80000000019 */
[----:B------:R2:W4:Y:S01]  /*42e50*/  @P1 LDG.E.U16 R24, [R26.64] ;  /* 0x000000041a181981 */ /* 0x000522000c1e1500 */
[----:B------:R-:W-:Y:S01]  /*42e60*/  ISETP.GT.AND P0, PT, R4, 0x7e, PT ;  /* 0x0000007e0400780c */ /* 0x000fe20003f04270 */
[----:B--2---:R-:W-:Y:S02]  /*42e70*/  @P1 IMAD.MOV.U32 R26, RZ, RZ, R2 ;  /* 0x000000ffff1a1224 */ /* 0x004fe400078e0002 */
[----:B------:R-:W2:Y:S01]  /*42e80*/  LDL R2, [R1+0x3728] ;  /* 0x0037280001027983 */ /* 0x000ea20000100800 */
[----:B---3--:R-:W-:-:S03]  /*42e90*/  @P1 IMAD.MOV.U32 R27, RZ, RZ, R6 ;  /* 0x000000ffff1b1224 */ /* 0x008fc600078e0006 */
[----:B------:R-:W3:Y:S04]  /*42ea0*/  LDL R6, [R1+0x370c] ;  /* 0x00370c0001067983 */ /* 0x000ee80000100800 */
[----:B------:R0:W3:Y:S02]  /*42eb0*/  @P1 LDG.E.U16 R25, [R26.64] ;  /* 0x000000041a191981 */ /* 0x0000e4000c1e1500 */
[----:B0-----:R-:W-:Y:S02]  /*42ec0*/  PRMT R26, RZ, 0x7610, R26 ;  /* 0x00007610ff1a7816 */ /* 0x001fe4000000001a */
[----:B------:R-:W-:-:S04]  /*42ed0*/  PRMT R27, RZ, 0x7610, R27 ;  /* 0x00007610ff1b7816 */ /* 0x000fc8000000001b */
[----:B------:R0:W3:Y:S02]  /*42ee0*/  @P1 LDG.E.U16 R26, [R30.64] ;  /* 0x000000041e1a1981 */ /* 0x0000e4000c1e1500 */
[----:B0-----:R-:W-:Y:S02]  /*42ef0*/  @P1 IMAD.MOV.U32 R31, RZ, RZ, R41 ;  /* 0x000000ffff1f1224 */ /* 0x001fe400078e0029 */
[----:B------:R-:W3:Y:S01]  /*42f00*/  LDL R41, [R1+0x3730] ;  /* 0x0037300001297983 */ /* 0x000ee20000100800 */
[----:B----4-:R-:W-:-:S03]  /*42f10*/  @P1 IMAD.MOV.U32 R30, RZ, RZ, R29 ;  /* 0x000000ffff1e1224 */ /* 0x010fc600078e001d */
[----:B------:R-:W4:Y:S04]  /*42f20*/  LDL R29, [R1+0x373c] ;  /* 0x00373c00011d7983 */ /* 0x000f280000100800 */
[----:B------:R0:W4:Y:S02]  /*42f30*/  @P1 LDG.E.U16 R27, [R30.64] ;  /* 0x000000041e1b1981 */ /* 0x000124000c1e1500 */
[----:B0-----:R-:W-:Y:S02]  /*42f40*/  @P0 IMAD.MOV.U32 R30, RZ, RZ, R35 ;  /* 0x000000ffff1e0224 */ /* 0x001fe400078e0023 */
[----:B------:R-:W4:Y:S01]  /*42f50*/  LDL R35, [R1+0x3740] ;  /* 0x0037400001237983 */ /* 0x000f220000100800 */
[----:B------:R-:W-:Y:S02]  /*42f60*/  @P0 IMAD.MOV.U32 R31, RZ, RZ, R43 ;  /* 0x000000ffff1f0224 */ /* 0x000fe400078e002b */
[----:B------:R-:W4:Y:S03]  /*42f70*/  LDL R43, [R1+0x3748] ;  /* 0x00374800012b7983 */ /* 0x000f260000100800 */
[----:B------:R2:W4:Y:S02]  /*42f80*/  @P0 LDG.E.U16 R28, [R30.64] ;  /* 0x000000041e1c0981 */ /* 0x000524000c1e1500 */
[----:B--2---:R-:W-:-:S02]  /*42f90*/  @P0 IMAD.MOV.U32 R30, RZ, RZ, R2 ;  /* 0x000000ffff1e0224 */ /* 0x004fc400078e0002 */
[----:B------:R-:W2:Y:S01]  /*42fa0*/  LDL R2, [R1+0x3754] ;  /* 0x0037540001027983 */ /* 0x000ea20000100800 */
[----:B---3--:R-:W-:-:S03]  /*42fb0*/  @P0 IMAD.MOV.U32 R31, RZ, RZ, R6 ;  /* 0x000000ffff1f0224 */ /* 0x008fc600078e0006 */
[----:B------:R-:W3:Y:S04]  /*42fc0*/  LDL R6, [R1+0x3744] ;  /* 0x0037440001067983 */ /* 0x000ee80000100800 */
[----:B------:R0:W3:Y:S02]  /*42fd0*/  @P0 LDG.E.U16 R32, [R30.64] ;  /* 0x000000041e200981 */ /* 0x0000e4000c1e1500 */
[----:B0-----:R-:W-:Y:S02]  /*42fe0*/  @P0 IMAD.MOV.U32 R30, RZ, RZ, R37 ;  /* 0x000000ffff1e0224 */ /* 0x001fe400078e0025 */
[----:B------:R-:W-:Y:S01]  /*42ff0*/  @P0 IMAD.MOV.U32 R31, RZ, RZ, R49 ;  /* 0x000000ffff1f0224 */ /* 0x000fe200078e0031 */
[----:B------:R-:W3:Y:S04]  /*43000*/  LDL R37, [R1+0x375c] ;  /* 0x00375c0001257983 */ /* 0x000ee80000100800 */
[----:B------:R0:W3:Y:S02]  /*43010*/  @P0 LDG.E.U16 R34, [R30.64] ;  /* 0x000000041e220981 */ /* 0x0000e4000c1e1500 */
[----:B0-----:R-:W-:-:S02]  /*43020*/  @P0 IMAD.MOV.U32 R31, RZ, RZ, R41 ;  /* 0x000000ffff1f0224 */ /* 0x001fc400078e0029 */
[----:B------:R-:W3:Y:S01]  /*43030*/  LDL R41, [R1+0x3750] ;  /* 0x0037500001297983 */ /* 0x000ee20000100800 */
[----:B----4-:R-:W-:-:S03]  /*43040*/  @P0 IMAD.MOV.U32 R30, RZ, RZ, R29 ;  /* 0x000000ffff1e0224 */ /* 0x010fc600078e001d */
[----:B------:R-:W4:Y:S04]  /*43050*/  LDL R29, [R1+0x3760] ;  /* 0x00376000011d7983 */ /* 0x000f280000100800 */
[----:B------:R0:W4:Y:S02]  /*43060*/  @P0 LDG.E.U16 R36, [R30.64] ;  /* 0x000000041e240981 */ /* 0x000124000c1e1500 */
[----:B0-----:R-:W-:Y:S02]  /*43070*/  @P0 IMAD.MOV.U32 R30, RZ, RZ, R35 ;  /* 0x000000ffff1e0224 */ /* 0x001fe400078e0023 */
[----:B------:R-:W4:Y:S01]  /*43080*/  LDL R35, [R1+0x3758] ;  /* 0x0037580001237983 */ /* 0x000f220000100800 */
[----:B------:R-:W-:-:S05]  /*43090*/  @P0 IMAD.MOV.U32 R31, RZ, RZ, R47 ;  /* 0x000000ffff1f0224 */ /* 0x000fca00078e002f */
[----:B------:R0:W4:Y:S01]  /*430a0*/  @P0 LDG.E.U16 R38, [R30.64] ;  /* 0x000000041e260981 */ /* 0x000122000c1e1500 */
[----:B------:R-:W-:Y:S01]  /*430b0*/  ISETP.GT.AND P1, PT, R4, 0x7f, PT ;  /* 0x0000007f0400780c */ /* 0x000fe20003f24270 */
[----:B0-----:R-:W-:Y:S02]  /*430c0*/  @P0 IMAD.MOV.U32 R30, RZ, RZ, R43 ;  /* 0x000000ffff1e0224 */ /* 0x001fe400078e002b */
[----:B------:R-:W-:-:S05]  /*430d0*/  @P0 IMAD.MOV.U32 R31, RZ, RZ, R46 ;  /* 0x000000ffff1f0224 */ /* 0x000fca00078e002e */
[----:B------:R2:W4:Y:S02]  /*430e0*/  @P0 LDG.E.U16 R40, [R30.64] ;  /* 0x000000041e280981 */ /* 0x000524000c1e1500 */
[----:B--2---:R-:W-:Y:S02]  /*430f0*/  @P0 IMAD.MOV.U32 R30, RZ, RZ, R2 ;  /* 0x000000ffff1e0224 */ /* 0x004fe400078e0002 */
[----:B------:R-:W2:Y:S01]  /*43100*/  LDL R2, [R1+0x3768] ;  /* 0x0037680001027983 */ /* 0x000ea20000100800 */
[----:B---3--:R-:W-:-:S03]  /*43110*/  @P0 IMAD.MOV.U32 R31, RZ, RZ, R6 ;  /* 0x000000ffff1f0224 */ /* 0x008fc600078e0006 */
[----:B------:R-:W3:Y:S04]  /*43120*/  LDL R6, [R1+0x374c] ;  /* 0x00374c0001067983 */ /* 0x000ee80000100800 */
[----:B------:R0:W3:Y:S01]  /*43130*/  @P0 LDG.E.U16 R42, [R30.64] ;  /* 0x000000041e2a0981 */ /* 0x0000e2000c1e1500 */
[----:B------:R1:W-:Y:S02]  /*43140*/  STL [R1+0x440c], R4 ;  /* 0x00440c0401007387 */ /* 0x0003e40000100800 */
[----:B------:R-:W3:Y:S02]  /*43150*/  LDL R50, [R1+0x3764] ;  /* 0x0037640001327983 */ /* 0x000ee40000100800 */
[----:B------:R-:W3:Y:S01]  /*43160*/  LDL R49, [R1+0x3778] ;  /* 0x0037780001317983 */ /* 0x000ee20000100800 */
[----:B------:R-:W3:Y:S04]  /*43170*/  LDL R47, [R1+0x3774] ;  /* 0x00377400012f7983 */ /* 0x000ee80000100800 */
[----:B------:R-:W3:Y:S04]  /*43180*/  LDL R46, [R1+0x3784] ;  /* 0x00378400012e7983 */ /* 0x000ee80000100800 */
[----:B------:R-:W3:Y:S01]  /*43190*/  LDL R43, [R1+0x3780] ;  /* 0x00378000012b7983 */ /* 0x000ee20000100800 */
[----:B0-----:R-:W-:Y:S01]  /*431a0*/  @P0 IMAD.MOV.U32 R30, RZ, RZ, R37 ;  /* 0x000000ffff1e0224 */ /* 0x001fe200078e0025 */
[----:B-1----:R-:W-:-:S02]  /*431b0*/  PRMT R4, RZ, 0x7610, R4 ;  /* 0x00007610ff047816 */ /* 0x002fc40000000004 */
[----:B------:R-:W3:Y:S01]  /*431c0*/  LDL R37, [R1+0x3790] ;  /* 0x0037900001257983 */ /* 0x000ee20000100800 */
[----:B------:R-:W-:-:S03]  /*431d0*/  @P0 IMAD.MOV.U32 R31, RZ, RZ, R41 ;  /* 0x000000ffff1f0224 */ /* 0x000fc600078e0029 */
[----:B------:R-:W3:Y:S04]  /*431e0*/  LDL R41, [R1+0x3794] ;  /* 0x0037940001297983 */ /* 0x000ee80000100800 */
[----:B------:R4:W3:Y:S02]  /*431f0*/  @P0 LDG.E.U16 R44, [R30.64] ;  /* 0x000000041e2c0981 */ /* 0x0008e4000c1e1500 */
[----:B----4-:R-:W-:Y:S02]  /*43200*/  @P1 IMAD.MOV.U32 R30, RZ, RZ, R29 ;  /* 0x000000ffff1e1224 */ /* 0x010fe400078e001d */
[----:B------:R-:W4:Y:S01]  /*43210*/  LDL R29, [R1+0x3798] ;  /* 0x00379800011d7983 */ /* 0x000f220000100800 */
[----:B------:R-:W-:-:S03]  /*43220*/  @P1 IMAD.MOV.U32 R31, RZ, RZ, R35 ;  /* 0x000000ffff1f1224 */ /* 0x000fc600078e0023 */
[----:B------:R-:W4:Y:S04]  /*43230*/  LDL R35, [R1+0x379c] ;  /* 0x00379c0001237983 */ /* 0x000f280000100800 */
[----:B------:R2:W4:Y:S01]  /*43240*/  @P1 LDG.E.U16 R4, [R30.64] ;  /* 0x000000041e041981 */ /* 0x000522000c1e1500 */
[----:B------:R-:W-:Y:S02]  /*43250*/  PRMT R51, RZ, 0x7610, R51 ;  /* 0x00007610ff337816 */ /* 0x000fe40000000033 */
[----:B------:R-:W-:Y:S02]  /*43260*/  PRMT R48, RZ, 0x7610, R48 ;  /* 0x00007610ff307816 */ /* 0x000fe40000000030 */
[----:B------:R-:W-:Y:S02]  /*43270*/  PRMT R45, RZ, 0x7610, R45 ;  /* 0x00007610ff2d7816 */ /* 0x000fe4000000002d */
[----:B------:R-:W-:Y:S01]  /*43280*/  PRMT R39, RZ, 0x7610, R39 ;  /* 0x00007610ff277816 */ /* 0x000fe20000000027 */
[----:B--2---:R-:W-:-:S02]  /*43290*/  @P1 IMAD.MOV.U32 R30, RZ, RZ, R2 ;  /* 0x000000ffff1e1224 */ /* 0x004fc400078e0002 */
[----:B---3--:R-:W-:Y:S02]  /*432a0*/  @P1 IMAD.MOV.U32 R31, RZ, RZ, R6 ;  /* 0x000000ffff1f1224 */ /* 0x008fe400078e0006 */
[----:B------:R-:W2:Y:S04]  /*432b0*/  LDL R6, [R1+0x37ac] ;  /* 0x0037ac0001067983 */ /* 0x000ea80000100800 */
[----:B------:R0:W3:Y:S04]  /*432c0*/  @P1 LDG.E.U16 R51, [R30.64] ;  /* 0x000000041e331981 */ /* 0x0000e8000c1e1500 */
[----:B----4-:R1:W-:Y:S01]  /*432d0*/  STL [R1+0x6ec], R4 ;  /* 0x0006ec0401007387 */ /* 0x0103e20000100800 */
[----:B------:R-:W4:Y:S03]  /*432e0*/  LDL R2, [R1+0x3b9c] ;  /* 0x003b9c0001027983 */ /* 0x000f260000100800 */
[----:B-1----:R-:W3:Y:S01]  /*432f0*/  LDL R4, [R1+0x37a8] ;  /* 0x0037a80001047983 */ /* 0x002ee20000100800 */
[----:B0-----:R-:W-:-:S02]  /*43300*/  @P1 IMAD.MOV.U32 R30, RZ, RZ, R49 ;  /* 0x000000ffff1e1224 */ /* 0x001fc400078e0031 */
[----:B------:R-:W-:-:S05]  /*43310*/  @P1 IMAD.MOV.U32 R31, RZ, RZ, R50 ;  /* 0x000000ffff1f1224 */ /* 0x000fca00078e0032 */
[----:B------:R0:W3:Y:S02]  /*43320*/  @P1 LDG.E.U16 R48, [R30.64] ;  /* 0x000000041e301981 */ /* 0x0000e4000c1e1500 */
[----:B0-----:R-:W-:Y:S02]  /*43330*/  @P1 IMAD.MOV.U32 R30, RZ, RZ, R46 ;  /* 0x000000ffff1e1224 */ /* 0x001fe400078e002e */
[----:B------:R-:W-:-:S05]  /*43340*/  @P1 IMAD.MOV.U32 R31, RZ, RZ, R47 ;  /* 0x000000ffff1f1224 */ /* 0x000fca00078e002f */
[----:B------:R0:W3:Y:S02]  /*43350*/  @P1 LDG.E.U16 R45, [R30.64] ;  /* 0x000000041e2d1981 */ /* 0x0000e4000c1e1500 */
[----:B0-----:R-:W-:Y:S02]  /*43360*/  @P1 IMAD.MOV.U32 R30, RZ, RZ, R41 ;  /* 0x000000ffff1e1224 */ /* 0x001fe400078e0029 */
[----:B------:R-:W-:-:S05]  /*43370*/  @P1 IMAD.MOV.U32 R31, RZ, RZ, R43 ;  /* 0x000000ffff1f1224 */ /* 0x000fca00078e002b */
[----:B------:R0:W3:Y:S01]  /*43380*/  @P1 LDG.E.U16 R39, [R30.64] ;  /* 0x000000041e271981 */ /* 0x0000e2000c1e1500 */
[----:B------:R-:W-:Y:S02]  /*43390*/  PRMT R33, RZ, 0x7610, R33 ;  /* 0x00007610ff217816 */ /* 0x000fe40000000021 */
[----:B------:R-:W-:Y:S01]  /*433a0*/  PRMT R5, RZ, 0x7610, R5 ;  /* 0x00007610ff057816 */ /* 0x000fe20000000005 */
[----:B0-----:R-:W-:Y:S02]  /*433b0*/  @P1 IMAD.MOV.U32 R30, RZ, RZ, R35 ;  /* 0x000000ffff1e1224 */ /* 0x001fe400078e0023 */
[----:B------:R-:W-:Y:S01]  /*433c0*/  @P1 IMAD.MOV.U32 R31, RZ, RZ, R37 ;  /* 0x000000ffff1f1224 */ /* 0x000fe200078e0025 */
[----:B------:R-:W-:Y:S01]  /*433d0*/  PRMT R0, RZ, 0x7610, R0 ;  /* 0x00007610ff007816 */ /* 0x000fe20000000000 */
[----:B------:R-:W3:Y:S04]  /*433e0*/  LDL.LU R37, [R1+0x1788] ;  /* 0x0017880001257983 */ /* 0x000ee80000300800 */
[----:B------:R0:W3:Y:S02]  /*433f0*/  @P1 LDG.E.U16 R33, [R30.64] ;  /* 0x000000041e211981 */ /* 0x0000e4000c1e1500 */
[----:B0-----:R-:W-:-:S02]  /*43400*/  @P1 IMAD.MOV.U32 R31, RZ, RZ, R29 ;  /* 0x000000ffff1f1224 */ /* 0x001fc400078e001d */
[----:B--2---:R-:W-:-:S05]  /*43410*/  @P1 IMAD.MOV.U32 R30, RZ, RZ, R6 ;  /* 0x000000ffff1e1224 */ /* 0x004fca00078e0006 */
[----:B------:R4:W2:Y:S02]  /*43420*/  @P1 LDG.E.U16 R5, [R30.64] ;  /* 0x000000041e051981 */ /* 0x0008a4000c1e1500 */
[----:B----4-:R-:W-:Y:S02]  /*43430*/  @P1 IMAD.MOV.U32 R30, RZ, RZ, R2 ;  /* 0x000000ffff1e1224 */ /* 0x010fe400078e0002 */
[----:B---3--:R-:W-:-:S05]  /*43440*/  @P1 IMAD.MOV.U32 R31, RZ, RZ, R4 ;  /* 0x000000ffff1f1224 */ /* 0x008fca00078e0004 */
[----:B------:R-:W3:Y:S01]  /*43450*/  @P1 LDG.E.U16 R0, [R30.64] ;  /* 0x000000041e001981 */ /* 0x000ee2000c1e1500 */
[----:B------:R-:W-:Y:S06]  /*43460*/  BAR.SYNC.DEFER_BLOCKING 0x0 ;  /* 0x0000000000007b1d */ /* 0x000fec0000010000 */
[----:B------:R0:W-:Y:S04]  /*43470*/  STL [R1+0x53c], R39 ;  /* 0x00053c2701007387 */ /* 0x0001e80000100800 */
[----:B0-----:R-:W4:Y:S01]  /*43480*/  LDL.LU R39, [R1+0x1784] ;  /* 0x0017840001277983 */ /* 0x001f220000300800 */
[----:B------:R-:W4:Y:S02]  /*43490*/  LDL.LU R41, [R1+0x1780] ;  /* 0x0017800001297983 */ /* 0x000f240000300800 */
[----:B------:R-:W4:Y:S02]  /*434a0*/  LDL.LU R43, [R1+0x177c] ;  /* 0x00177c00012b7983 */ /* 0x000f240000300800 */
[----:B------:R0:W-:Y:S02]  /*434b0*/  STL [R1+0x6d4], R45 ;  /* 0x0006d42d01007387 */ /* 0x0001e40000100800 */
        /* <DEDUP_REMOVED lines=11> */
[----:B------:R-:W4:Y:S01]  /*43570*/  LDL.LU R54, [R1+0x16f4] ;  /* 0x0016f40001367983 */ /* 0x000f220000300800 */
[----:B------:R-:W4:Y:S01]  /*43580*/  LDL.LU R55, [R1+0x16f0] ;  /* 0x0016f00001377983 */ /* 0x000f220000300800 */
[----:B------:R-:W4:Y:S02]  /*43590*/  LDL.LU R56, [R1+0x16ec] ;  /* 0x0016ec0001387983 */ /* 0x000f240000300800 */
[----:B------:R-:W4:Y:S02]  /*435a0*/  LDL.LU R57, [R1+0x1688] ;  /* 0x0016880001397983 */ /* 0x000f240000300800 */
[----:B------:R-:W4:Y:S01]  /*435b0*/  LDL.LU R58, [R1+0x1684] ;  /* 0x00168400013a7983 */ /* 0x000f220000300800 */
[----:B------:R-:W4:Y:S01]  /*435c0*/  LDL.LU R59, [R1+0x1680] ;  /* 0x00168000013b7983 */ /* 0x000f220000300800 */
[----:B------:R-:W4:Y:S03]  /*435d0*/  LDL.LU R61, [R1+0x167c] ;  /* 0x00167c00013d7983 */ /* 0x000f260000300800 */
[----:B------:R-:W-:Y:S04]  /*435e0*/  STS.U16 [R3], R37 ;  /* 0x0000002503007388 */ /* 0x000fe80000000400 */
[----:B---3--:R0:W-:Y:S04]  /*435f0*/  STL [R1+0x504], R0 ;  /* 0x0005040001007387 */ /* 0x0081e80000100800 */
[----:B0-----:R-:W3:Y:S01]  /*43600*/  LDL.LU R0, [R1+0x1678] ;  /* 0x0016780001007983 */ /* 0x001ee20000300800 */
[----:B------:R-:W3:Y:S02]  /*43610*/  LDL.LU R2, [R1+0x1674] ;  /* 0x0016740001027983 */ /* 0x000ee40000300800 */
[----:B------:R-:W3:Y:S02]  /*43620*/  LDL.LU R60, [R1+0x1670] ;  /* 0x00167000013c7983 */ /* 0x000ee40000300800 */
[----:B------:R-:W-:Y:S01]  /*43630*/  STL [R1+0x415c], R31 ;  /* 0x00415c1f01007387 */ /* 0x000fe20000100800 */
[----:B------:R-:W-:Y:S01]  /*43640*/  STL [R1+0x534], R33 ;  /* 0x0005342101007387 */ /* 0x000fe20000100800 */
[----:B------:R-:W-:Y:S02]  /*43650*/  STL [R1+0x4164], R31 ;  /* 0x0041641f01007387 */ /* 0x000fe40000100800 */
[----:B------:R-:W-:Y:S02]  /*43660*/  STL [R1+0x416c], R31 ;  /* 0x00416c1f01007387 */ /* 0x000fe40000100800 */
[----:B------:R-:W-:Y:S01]  /*43670*/  STL [R1+0x4174], R31 ;  /* 0x0041741f01007387 */ /* 0x000fe20000100800 */
[----:B--2---:R-:W-:Y:S01]  /*43680*/  STL [R1+0x50c], R5 ;  /* 0x00050c0501007387 */ /* 0x004fe20000100800 */
[----:B------:R-:W-:Y:S02]  /*43690*/  STL [R1+0x417c], R31 ;  /* 0x00417c1f01007387 */ /* 0x000fe40000100800 */
[----:B------:R-:W-:Y:S02]  /*436a0*/  STL [R1+0x4184], R31 ;  /* 0x0041841f01007387 */ /* 0x000fe40000100800 */
[----:B------:R-:W-:Y:S01]  /*436b0*/  STL [R1+0x418c], R31 ;  /* 0x00418c1f01007387 */ /* 0x000fe20000100800 */
[----:B------:R-:W-:Y:S01]  /*436c0*/  STL [R1+0x4194], R31 ;  /* 0x0041941f01007387 */ /* 0x000fe20000100800 */
        /* <DEDUP_REMOVED lines=81> */
[----:B------:R0:W-:Y:S01]  /*43be0*/  STL [R1+0x4410], R30 ;  /* 0x0044101e01007387 */ /* 0x0001e20000100800 */
[----:B----4-:R1:W-:Y:S04]  /*43bf0*/  STS.U16 [R3+0x40], R39 ;  /* 0x0000402703007388 */ /* 0x0103e80000000400 */
[----:B0-----:R-:W2:Y:S01]  /*43c00*/  LDL.LU R30, [R1+0x166c] ;  /* 0x00166c00011e7983 */ /* 0x001ea20000300800 */
[----:B------:R-:W2:Y:S02]  /*43c10*/  LDL.LU R31, [R1+0x1608] ;  /* 0x00160800011f7983 */ /* 0x000ea40000300800 */
[----:B------:R-:W2:Y:S02]  /*43c20*/  LDL.LU R4, [R1+0x1604] ;  /* 0x0016040001047983 */ /* 0x000ea40000300800 */
[----:B------:R-:W2:Y:S01]  /*43c30*/  LDL.LU R6, [R1+0x1600] ;  /* 0x0016000001067983 */ /* 0x000ea20000300800 */
[----:B------:R-:W2:Y:S01]  /*43c40*/  LDL.LU R5, [R1+0x15fc] ;  /* 0x0015fc0001057983 */ /* 0x000ea20000300800 */
[----:B------:R-:W2:Y:S02]  /*43c50*/  LDL.LU R29, [R1+0x15f8] ;  /* 0x0015f800011d7983 */ /* 0x000ea40000300800 */
[----:B------:R-:W2:Y:S02]  /*43c60*/  LDL.LU R33, [R1+0x15f4] ;  /* 0x0015f40001217983 */ /* 0x000ea40000300800 */
[----:B------:R-:W2:Y:S01]  /*43c70*/  LDL.LU R35, [R1+0x15f0] ;  /* 0x0015f00001237983 */ /* 0x000ea20000300800 */
[----:B------:R-:W2:Y:S04]  /*43c80*/  LDL.LU R37, [R1+0x15ec] ;  /* 0x0015ec0001257983 */ /* 0x000ea80000300800 */
[----:B------:R0:W-:Y:S01]  /*43c90*/  STS.U16 [R3+0x80], R41 ;  /* 0x0000802903007388 */ /* 0x0001e20000000400 */
[----:B-1----:R-:W2:Y:S03]  /*43ca0*/  LDL.LU R39, [R1+0x1588] ;  /* 0x0015880001277983 */ /* 0x002ea60000300800 */
[----:B------:R1:W-:Y:S04]  /*43cb0*/  STS.U16 [R3+0xc0], R43 ;  /* 0x0000c02b03007388 */ /* 0x0003e80000000400 */
[----:B------:R1:W-:Y:S04]  /*43cc0*/  STS.U16 [R3+0x100], R45 ;  /* 0x0001002d03007388 */ /* 0x0003e80000000400 */
[----:B------:R1:W-:Y:S04]  /*43cd0*/  STS.U16 [R3+0x140], R46 ;  /* 0x0001402e03007388 */ /* 0x0003e80000000400 */
[----:B------:R1:W-:Y:S04]  /*43ce0*/  STS.U16 [R3+0x180], R47 ;  /* 0x0001802f03007388 */ /* 0x0003e80000000400 */
[----:B------:R1:W-:Y:S04]  /*43cf0*/  STS.U16 [R3+0x1c0], R48 ;  /* 0x0001c03003007388 */ /* 0x0003e80000000400 */
[----:B0-----:R-:W2:Y:S01]  /*43d00*/  LDL.LU R41, [R1+0x1584] ;  /* 0x0015840001297983 */ /* 0x001ea20000300800 */
[----:B-1----:R-:W2:Y:S02]  /*43d10*/  LDL.LU R43, [R1+0x1580] ;  /* 0x00158000012b7983 */ /* 0x002ea40000300800 */
[----:B------:R-:W2:Y:S01]  /*43d20*/  LDL.LU R45, [R1+0x157c] ;  /* 0x00157c00012d7983 */ /* 0x000ea20000300800 */
[----:B------:R-:W2:Y:S01]  /*43d30*/  LDL.LU R46, [R1+0x1578] ;  /* 0x00157800012e7983 */ /* 0x000ea20000300800 */
[----:B------:R-:W2:Y:S03]  /*43d40*/  LDL.LU R47, [R1+0x1574] ;  /* 0x00157400012f7983 */ /* 0x000ea60000300800 */
[----:B------:R0:W-:Y:S01]  /*43d50*/  STS.U16 [R3+0x840], R49 ;  /* 0x0008403103007388 */ /* 0x0001e20000000400 */
[----:B------:R-:W2:Y:S03]  /*43d60*/  LDL.LU R48, [R1+0x1570] ;  /* 0x0015700001307983 */ /* 0x000ea60000300800 */
        /* <DEDUP_REMOVED lines=9> */
[----:B------:R-:W2:Y:S02]  /*43e00*/  LDL.LU R53, [R1+0x14fc] ;  /* 0x0014fc0001357983 */ /* 0x000ea40000300800 */
[----:B------:R-:W2:Y:S01]  /*43e10*/  LDL.LU R54, [R1+0x14f8] ;  /* 0x0014f80001367983 */ /* 0x000ea20000300800 */
[----:B------:R0:W-:Y:S04]  /*43e20*/  STS.U16 [R3+0x9c0], R55 ;  /* 0x0009c03703007388 */ /* 0x0001e80000000400 */
[----:B------:R1:W-:Y:S04]  /*43e30*/  STS.U16 [R3+0x980], R56 ;  /* 0x0009803803007388 */ /* 0x0003e80000000400 */
[----:B------:R1:W-:Y:S04]  /*43e40*/  STS.U16 [R3+0x1000], R57 ;  /* 0x0010003903007388 */ /* 0x0003e80000000400 */
[----:B------:R1:W-:Y:S04]  /*43e50*/  STS.U16 [R3+0x1040], R58 ;  /* 0x0010403a03007388 */ /* 0x0003e80000000400 */
[----:B------:R1:W-:Y:S04]  /*43e60*/  STS.U16 [R3+0x1080], R59 ;  /* 0x0010803b03007388 */ /* 0x0003e80000000400 */
[----:B------:R1:W-:Y:S04]  /*43e70*/  STS.U16 [R3+0x10c0], R61 ;  /* 0x0010c03d03007388 */ /* 0x0003e80000000400 */
[----:B0-----:R-:W2:Y:S01]  /*43e80*/  LDL.LU R55, [R1+0x14f4] ;  /* 0x0014f40001377983 */ /* 0x001ea20000300800 */
[----:B-1----:R-:W2:Y:S02]  /*43e90*/  LDL.LU R56, [R1+0x14f0] ;  /* 0x0014f00001387983 */ /* 0x002ea40000300800 */
[----:B------:R-:W2:Y:S02]  /*43ea0*/  LDL.LU R57, [R1+0x14ec] ;  /* 0x0014ec0001397983 */ /* 0x000ea40000300800 */
[----:B------:R-:W2:Y:S01]  /*43eb0*/  LDL.LU R58, [R1+0x1488] ;  /* 0x00148800013a7983 */ /* 0x000ea20000300800 */
[----:B------:R-:W2:Y:S01]  /*43ec0*/  LDL.LU R59, [R1+0x1484] ;  /* 0x00148400013b7983 */ /* 0x000ea20000300800 */
[----:B------:R-:W2:Y:S03]  /*43ed0*/  LDL.LU R61, [R1+0x1480] ;  /* 0x00148000013d7983 */ /* 0x000ea60000300800 */
[----:B---3--:R0:W-:Y:S04]  /*43ee0*/  STS.U16 [R3+0x1100], R0 ;  /* 0x0011000003007388 */ /* 0x0081e80000000400 */
[----:B------:R1:W-:Y:S04]  /*43ef0*/  STS.U16 [R3+0x1140], R2 ;  /* 0x0011400203007388 */ /* 0x0003e80000000400 */
[----:B------:R3:W-:Y:S04]  /*43f00*/  STS.U16 [R3+0x1180], R60 ;  /* 0x0011803c03007388 */ /* 0x0007e80000000400 */
[----:B0-----:R-:W4:Y:S01]  /*43f10*/  LDL.LU R0, [R1+0x147c] ;  /* 0x00147c0001007983 */ /* 0x001f220000300800 */
[----:B-1----:R-:W4:Y:S02]  /*43f20*/  LDL.LU R2, [R1+0x1478] ;  /* 0x0014780001027983 */ /* 0x002f240000300800 */
[----:B---3--:R-:W4:Y:S01]  /*43f30*/  LDL.LU R60, [R1+0x1474] ;  /* 0x00147400013c7983 */ /* 0x008f220000300800 */
[----:B--2---:R0:W-:Y:S04]  /*43f40*/  STS.U16 [R3+0x11c0], R30 ;  /* 0x0011c01e03007388 */ /* 0x0041e80000000400 */
[----:B------:R1:W-:Y:S04]  /*43f50*/  STS.U16 [R3+0x1840], R31 ;  /* 0x0018401f03007388 */ /* 0x0003e80000000400 */
[----:B------:R2:W-:Y:S04]  /*43f60*/  STS.U16 [R3+0x1800], R4 ;  /* 0x0018000403007388 */ /* 0x0005e80000000400 */
[----:B------:R2:W-:Y:S04]  /*43f70*/  STS.U16 [R3+0x18c0], R6 ;  /* 0x0018c00603007388 */ /* 0x0005e80000000400 */
[----:B------:R2:W-:Y:S04]  /*43f80*/  STS.U16 [R3+0x1880], R5 ;  /* 0x0018800503007388 */ /* 0x0005e80000000400 */
[----:B------:R2:W-:Y:S04]  /*43f90*/  STS.U16 [R3+0x1940], R29 ;  /* 0x0019401d03007388 */ /* 0x0005e80000000400 */
[----:B0-----:R-:W3:Y:S01]  /*43fa0*/  LDL.LU R30, [R1+0x1470] ;  /* 0x00147000011e7983 */ /* 0x001ee20000300800 */
[----:B-1----:R-:W3:Y:S02]  /*43fb0*/  LDL.LU R31, [R1+0x146c] ;  /* 0x00146c00011f7983 */ /* 0x002ee40000300800 */
[----:B--2---:R-:W3:Y:S02]  /*43fc0*/  LDL.LU R4, [R1+0x1408] ;  /* 0x0014080001047983 */ /* 0x004ee40000300800 */
[----:B------:R-:W3:Y:S01]  /*43fd0*/  LDL.LU R6, [R1+0x1404] ;  /* 0x0014040001067983 */ /* 0x000ee20000300800 */
[----:B------:R-:W3:Y:S04]  /*43fe0*/  LDL.LU R5, [R1+0x1400] ;  /* 0x0014000001057983 */ /* 0x000ee80000300800 */
[----:B------:R0:W-:Y:S01]  /*43ff0*/  STS.U16 [R3+0x1900], R33 ;  /* 0x0019002103007388 */ /* 0x0001e20000000400 */
[----:B------:R-:W3:Y:S03]  /*44000*/  LDL.LU R29, [R1+0x13fc] ;  /* 0x0013fc00011d7983 */ /* 0x000ee60000300800 */
[----:B------:R1:W-:Y:S04]  /*44010*/  STS.U16 [R3+0x19c0], R35 ;  /* 0x0019c02303007388 */ /* 0x0003e80000000400 */
[----:B------:R1:W-:Y:S04]  /*44020*/  STS.U16 [R3+0x1980], R37 ;  /* 0x0019802503007388 */ /* 0x0003e80000000400 */
[----:B------:R1:W-:Y:S04]  /*44030*/  STS.U16 [R3+0x2000], R39 ;  /* 0x0020002703007388 */ /* 0x0003e80000000400 */
[----:B------:R1:W-:Y:S04]  /*44040*/  STS.U16 [R3+0x2040], R41 ;  /* 0x0020402903007388 */ /* 0x0003e80000000400 */
[----:B------:R1:W-:Y:S04]  /*44050*/  STS.U16 [R3+0x2080], R43 ;  /* 0x0020802b03007388 */ /* 0x0003e80000000400 */
[----:B0-----:R-:W3:Y:S01]  /*44060*/  LDL.LU R33, [R1+0x13f8] ;  /* 0x0013f80001217983 */ /* 0x001ee20000300800 */
[----:B-1----:R-:W3:Y:S02]  /*44070*/  LDL.LU R35, [R1+0x13f4] ;  /* 0x0013f40001237983 */ /* 0x002ee40000300800 */
[----:B------:R-:W3:Y:S01]  /*44080*/  LDL.LU R37, [R1+0x13f0] ;  /* 0x0013f00001257983 */ /* 0x000ee20000300800 */
[----:B------:R-:W3:Y:S01]  /*44090*/  LDL.LU R39, [R1+0x13ec] ;  /* 0x0013ec0001277983 */ /* 0x000ee20000300800 */
[----:B------:R-:W3:Y:S03]  /*440a0*/  LDL.LU R41, [R1+0x1388] ;  /* 0x0013880001297983 */ /* 0x000ee60000300800 */
        /* <DEDUP_REMOVED lines=17> */
[----:B0-----:R-:W3:Y:S01]  /*441c0*/  LDL.LU R51, [R1+0x1308] ;  /* 0x0013080001337983 */ /* 0x001ee20000300800 */
[----:B-1----:R-:W3:Y:S02]  /*441d0*/  LDL.LU R52, [R1+0x1304] ;  /* 0x0013040001347983 */ /* 0x002ee40000300800 */
[----:B------:R-:W3:Y:S01]  /*441e0*/  LDL.LU R53, [R1+0x1300] ;  /* 0x0013000001357983 */ /* 0x000ee20000300800 */
[----:B------:R-:W3:Y:S04]  /*441f0*/  LDL.LU R54, [R1+0x12fc] ;  /* 0x0012fc0001367983 */ /* 0x000ee80000300800 */
[----:B------:R0:W-:Y:S04]  /*44200*/  STS.U16 [R3+0x2900], R55 ;  /* 0x0029003703007388 */ /* 0x0001e80000000400 */
[----:B------:R1:W-:Y:S04]  /*44210*/  STS.U16 [R3+0x29c0], R56 ;  /* 0x0029c03803007388 */ /* 0x0003e80000000400 */
[----:B------:R1:W-:Y:S04]  /*44220*/  STS.U16 [R3+0x2980], R57 ;  /* 0x0029803903007388 */ /* 0x0003e80000000400 */
[----:B------:R1:W-:Y:S04]  /*44230*/  STS.U16 [R3+0x3000], R58 ;  /* 0x0030003a03007388 */ /* 0x0003e80000000400 */
[----:B------:R1:W-:Y:S04]  /*44240*/  STS.U16 [R3+0x3040], R59 ;  /* 0x0030403b03007388 */ /* 0x0003e80000000400 */
[----:B------:R1:W-:Y:S04]  /*44250*/  STS.U16 [R3+0x3080], R61 ;  /* 0x0030803d03007388 */ /* 0x0003e80000000400 */
[----:B0-----:R-:W3:Y:S01]  /*44260*/  LDL.LU R55, [R1+0x12f8] ;  /* 0x0012f80001377983 */ /* 0x001ee20000300800 */
[----:B-1----:R-:W3:Y:S02]  /*44270*/  LDL.LU R56, [R1+0x12f4] ;  /* 0x0012f40001387983 */ /* 0x002ee40000300800 */
[----:B------:R-:W3:Y:S02]  /*44280*/  LDL.LU R57, [R1+0x12f0] ;  /* 0x0012f00001397983 */ /* 0x000ee40000300800 */
[----:B------:R-:W3:Y:S01]  /*44290*/  LDL.LU R58, [R1+0x12ec] ;  /* 0x0012ec00013a7983 */ /* 0x000ee20000300800 */
[----:B------:R-:W3:Y:S01]  /*442a0*/  LDL.LU R59, [R1+0x1288] ;  /* 0x00128800013b7983 */ /* 0x000ee20000300800 */
[----:B------:R-:W3:Y:S03]  /*442b0*/  LDL.LU R61, [R1+0x1284] ;  /* 0x00128400013d7983 */ /* 0x000ee60000300800 */
[----:B----4-:R0:W-:Y:S04]  /*442c0*/  STS.U16 [R3+0x30c0], R0 ;  /* 0x0030c00003007388 */ /* 0x0101e80000000400 */
[----:B------:R1:W-:Y:S04]  /*442d0*/  STS.U16 [R3+0x3100], R2 ;  /* 0x0031000203007388 */ /* 0x0003e80000000400 */
[----:B------:R4:W-:Y:S04]  /*442e0*/  STS.U16 [R3+0x3140], R60 ;  /* 0x0031403c03007388 */ /* 0x0009e80000000400 */
[----:B0-----:R-:W2:Y:S01]  /*442f0*/  LDL.LU R0, [R1+0x1280] ;  /* 0x0012800001007983 */ /* 0x001ea20000300800 */
[----:B-1----:R-:W2:Y:S02]  /*44300*/  LDL.LU R2, [R1+0x127c] ;  /* 0x00127c0001027983 */ /* 0x002ea40000300800 */
[----:B----4-:R-:W2:Y:S01]  /*44310*/  LDL.LU R60, [R1+0x1278] ;  /* 0x00127800013c7983 */ /* 0x010ea20000300800 */
[----:B---3--:R0:W-:Y:S04]  /*44320*/  STS.U16 [R3+0x3180], R30 ;  /* 0x0031801e03007388 */ /* 0x0081e80000000400 */
[----:B------:R1:W-:Y:S04]  /*44330*/  STS.U16 [R3+0x31c0], R31 ;  /* 0x0031c01f03007388 */ /* 0x0003e80000000400 */
[----:B------:R3:W-:Y:S04]  /*44340*/  STS.U16 [R3+0x3840], R4 ;  /* 0x0038400403007388 */ /* 0x0007e80000000400 */
[----:B------:R3:W-:Y:S04]  /*44350*/  STS.U16 [R3+0x3800], R6 ;  /* 0x0038000603007388 */ /* 0x0007e80000000400 */
[----:B------:R3:W-:Y:S04]  /*44360*/  STS.U16 [R3+0x38c0], R5 ;  /* 0x0038c00503007388 */ /* 0x0007e80000000400 */
[----:B------:R3:W-:Y:S04]  /*44370*/  STS.U16 [R3+0x3880], R29 ;  /* 0x0038801d03007388 */ /* 0x0007e80000000400 */
[----:B0-----:R-:W4:Y:S01]  /*44380*/  LDL.LU R30, [R1+0x1274] ;  /* 0x00127400011e7983 */ /* 0x001f220000300800 */
[----:B-1----:R-:W4:Y:S02]  /*44390*/  LDL.LU R31, [R1+0x1270] ;  /* 0x00127000011f7983 */ /* 0x002f240000300800 */
[----:B---3--:R-:W4:Y:S02]  /*443a0*/  LDL.LU R4, [R1+0x126c] ;  /* 0x00126c0001047983 */ /* 0x008f240000300800 */
[----:B------:R-:W4:Y:S01]  /*443b0*/  LDL.LU R6, [R1+0x1208] ;  /* 0x0012080001067983 */ /* 0x000f220000300800 */
[----:B------:R-:W4:Y:S04]  /*443c0*/  LDL.LU R5, [R1+0x1204] ;  /* 0x0012040001057983 */ /* 0x000f280000300800 */
[----:B------:R0:W-:Y:S01]  /*443d0*/  STS.U16 [R3+0x3940], R33 ;  /* 0x0039402103007388 */ /* 0x0001e20000000400 */
[----:B------:R-:W4:Y:S03]  /*443e0*/  LDL.LU R29, [R1+0x1200] ;  /* 0x00120000011d7983 */ /* 0x000f260000300800 */
[----:B------:R1:W-:Y:S04]  /*443f0*/  STS.U16 [R3+0x3900], R35 ;  /* 0x0039002303007388 */ /* 0x0003e80000000400 */
[----:B------:R1:W-:Y:S04]  /*44400*/  STS.U16 [R3+0x39c0], R37 ;  /* 0x0039c02503007388 */ /* 0x0003e80000000400 */
[----:B------:R1:W-:Y:S04]  /*44410*/  STS.U16 [R3+0x3980], R39 ;  /* 0x0039802703007388 */ /* 0x0003e80000000400 */
[----:B------:R1:W-:Y:S04]  /*44420*/  STS.U16 [R3+0x4000], R41 ;  /* 0x0040002903007388 */ /* 0x0003e80000000400 */
[----:B------:R1:W-:Y:S04]  /*44430*/  STS.U16 [R3+0x4040], R43 ;  /* 0x0040402b03007388 */ /* 0x0003e80000000400 */
[----:B0-----:R-:W4:Y:S01]  /*44440*/  LDL.LU R33, [R1+0x11fc] ;  /* 0x0011fc0001217983 */ /* 0x001f220000300800 */
[----:B-1----:R-:W4:Y:S02]  /*44450*/  LDL.LU R35, [R1+0x11f8] ;  /* 0x0011f80001237983 */ /* 0x002f240000300800 */
[----:B------:R-:W4:Y:S01]  /*44460*/  LDL.LU R37, [R1+0x11f4] ;  /* 0x0011f40001257983 */ /* 0x000f220000300800 */
[----:B------:R-:W4:Y:S01]  /*44470*/  LDL.LU R39, [R1+0x11f0] ;  /* 0x0011f00001277983 */ /* 0x000f220000300800 */
[----:B------:R-:W4:Y:S03]  /*44480*/  LDL.LU R41, [R1+0x11ec] ;  /* 0x0011ec0001297983 */ /* 0x000f260000300800 */
        /* <DEDUP_REMOVED lines=17> */
[----:B0-----:R-:W4:Y:S01]  /*445a0*/  LDL.LU R51, [R1+0x116c] ;  /* 0x00116c0001337983 */ /* 0x001f220000300800 */
[----:B-1----:R-:W4:Y:S02]  /*445b0*/  LDL.LU R52, [R1+0x1108] ;  /* 0x0011080001347983 */ /* 0x002f240000300800 */
[----:B------:R-:W4:Y:S01]  /*445c0*/  LDL.LU R53, [R1+0x1104] ;  /* 0x0011040001357983 */ /* 0x000f220000300800 */
[----:B------:R-:W4:Y:S04]  /*445d0*/  LDL.LU R54, [R1+0x1100] ;  /* 0x0011000001367983 */ /* 0x000f280000300800 */
[----:B------:R0:W-:Y:S04]  /*445e0*/  STS.U16 [R3+0x4940], R55 ;  /* 0x0049403703007388 */ /* 0x0001e80000000400 */
[----:B------:R1:W-:Y:S04]  /*445f0*/  STS.U16 [R3+0x4900], R56 ;  /* 0x0049003803007388 */ /* 0x0003e80000000400 */
[----:B------:R1:W-:Y:S04]  /*44600*/  STS.U16 [R3+0x49c0], R57 ;  /* 0x0049c03903007388 */ /* 0x0003e80000000400 */
[----:B------:R1:W-:Y:S04]  /*44610*/  STS.U16 [R3+0x4980], R58 ;  /* 0x0049803a03007388 */ /* 0x0003e80000000400 */
[----:B------:R1:W-:Y:S04]  /*44620*/  STS.U16 [R3+0x5000], R59 ;  /* 0x0050003b03007388 */ /* 0x0003e80000000400 */
[----:B------:R1:W-:Y:S04]  /*44630*/  STS.U16 [R3+0x5040], R61 ;  /* 0x0050403d03007388 */ /* 0x0003e80000000400 */
[----:B0-----:R-:W4:Y:S01]  /*44640*/  LDL.LU R55, [R1+0x10fc] ;  /* 0x0010fc0001377983 */ /* 0x001f220000300800 */
[----:B-1----:R-:W4:Y:S02]  /*44650*/  LDL.LU R56, [R1+0x10f8] ;  /* 0x0010f80001387983 */ /* 0x002f240000300800 */
[----:B------:R-:W4:Y:S02]  /*44660*/  LDL.LU R57, [R1+0x10f4] ;  /* 0x0010f40001397983 */ /* 0x000f240000300800 */
[----:B------:R-:W4:Y:S01]  /*44670*/  LDL.LU R58, [R1+0x10f0] ;  /* 0x0010f000013a7983 */ /* 0x000f220000300800 */
[----:B------:R-:W4:Y:S01]  /*44680*/  LDL.LU R59, [R1+0x10ec] ;  /* 0x0010ec00013b7983 */ /* 0x000f220000300800 */
[----:B------:R-:W4:Y:S03]  /*44690*/  LDL.LU R61, [R1+0x107c] ;  /* 0x00107c00013d7983 */ /* 0x000f260000300800 */
[----:B--2---:R0:W-:Y:S04]  /*446a0*/  STS.U16 [R3+0x5080], R0 ;  /* 0x0050800003007388 */ /* 0x0041e80000000400 */
[----:B------:R1:W-:Y:S04]  /*446b0*/  STS.U16 [R3+0x50c0], R2 ;  /* 0x0050c00203007388 */ /* 0x0003e80000000400 */
[----:B------:R2:W-:Y:S04]  /*446c0*/  STS.U16 [R3+0x5100], R60 ;  /* 0x0051003c03007388 */ /* 0x0005e80000000400 */
[----:B0-----:R-:W3:Y:S01]  /*446d0*/  LDL.LU R0, [R1+0x1078] ;  /* 0x0010780001007983 */ /* 0x001ee20000300800 */
[----:B-1----:R-:W3:Y:S02]  /*446e0*/  LDL.LU R2, [R1+0x1074] ;  /* 0x0010740001027983 */ /* 0x002ee40000300800 */
[----:B--2---:R-:W3:Y:S01]  /*446f0*/  LDL.LU R60, [R1+0x1070] ;  /* 0x00107000013c7983 */ /* 0x004ee20000300800 */
[----:B----4-:R0:W-:Y:S04]  /*44700*/  STS.U16 [R3+0x5140], R30 ;  /* 0x0051401e03007388 */ /* 0x0101e80000000400 */
[----:B------:R1:W-:Y:S04]  /*44710*/  STS.U16 [R3+0x5180], R31 ;  /* 0x0051801f03007388 */ /* 0x0003e80000000400 */
[----:B------:R4:W-:Y:S04]  /*44720*/  STS.U16 [R3+0x51c0], R4 ;  /* 0x0051c00403007388 */ /* 0x0009e80000000400 */
[----:B------:R4:W-:Y:S04]  /*44730*/  STS.U16 [R3+0x5840], R6 ;  /* 0x0058400603007388 */ /* 0x0009e80000000400 */
[----:B------:R4:W-:Y:S04]  /*44740*/  STS.U16 [R3+0x5800], R5 ;  /* 0x0058000503007388 */ /* 0x0009e80000000400 */
[----:B------:R4:W-:Y:S04]  /*44750*/  STS.U16 [R3+0x58c0], R29 ;  /* 0x0058c01d03007388 */ /* 0x0009e80000000400 */
[----:B0-----:R-:W2:Y:S01]  /*44760*/  LDL.LU R30, [R1+0x106c] ;  /* 0x00106c00011e7983 */ /* 0x001ea20000300800 */
[----:B-1----:R-:W2:Y:S02]  /*44770*/  LDL.LU R31, [R1+0x1068] ;  /* 0x00106800011f7983 */ /* 0x002ea40000300800 */
[----:B----4-:R-:W2:Y:S02]  /*44780*/  LDL.LU R4, [R1+0x1064] ;  /* 0x0010640001047983 */ /* 0x010ea40000300800 */
[----:B------:R-:W2:Y:S01]  /*44790*/  LDL.LU R6, [R1+0x1060] ;  /* 0x0010600001067983 */ /* 0x000ea20000300800 */
[----:B------:R-:W2:Y:S04]  /*447a0*/  LDL.LU R5, [R1+0xffc] ;  /* 0x000ffc0001057983 */ /* 0x000ea80000300800 */
        /* <DEDUP_REMOVED lines=29> */
[----:B0-----:R-:W2:Y:S01]  /*44980*/  LDL.LU R51, [R1+0xf64] ;  /* 0x000f640001337983 */ /* 0x001ea20000300800 */
[----:B-1----:R-:W2:Y:S02]  /*44990*/  LDL.LU R52, [R1+0xf60] ;  /* 0x000f600001347983 */ /* 0x002ea40000300800 */
[----:B------:R-:W2:Y:S01]  /*449a0*/  LDL.LU R53, [R1+0xefc] ;  /* 0x000efc0001357983 */ /* 0x000ea20000300800 */
[----:B------:R-:W2:Y:S04]  /*449b0*/  LDL.LU R54, [R1+0xef8] ;  /* 0x000ef80001367983 */ /* 0x000ea80000300800 */
        /* <DEDUP_REMOVED lines=86> */
[----:B0-----:R-:W3:Y:S01]  /*44f20*/  LDL.LU R30, [R1+0x3cc] ;  /* 0x0003cc00011e7983 */ /* 0x001ee20000300800 */
[----:B-1----:R-:W3:Y:S02]  /*44f30*/  LDL.LU R31, [R1+0x3c8] ;  /* 0x0003c800011f7983 */ /* 0x002ee40000300800 */
[----:B---3--:R-:W3:Y:S01]  /*44f40*/  LDL.LU R4, [R1+0x3c4] ;  /* 0x0003c40001047983 */ /* 0x008ee20000300800 */
[----:B------:R-:W3:Y:S04]  /*44f50*/  LDL.LU R6, [R1+0x3c0] ;  /* 0x0003c00001067983 */ /* 0x000ee80000300800 */
        /* <DEDUP_REMOVED lines=46> */
[----:B--2---:R0:W-:Y:S04]  /*45240*/  STS.U16 [R3+0xa980], R0 ;  /* 0x00a9800003007388 */ /* 0x0041e80000000400 */
[----:B------:R1:W-:Y:S04]  /*45250*/  STS.U16 [R3+0xb000], R2 ;  /* 0x00b0000203007388 */ /* 0x0003e80000000400 */
[----:B------:R2:W-:Y:S04]  /*45260*/  STS.U16 [R3+0xb040], R60 ;  /* 0x00b0403c03007388 */ /* 0x0005e80000000400 */
[----:B0-----:R-:W4:Y:S01]  /*45270*/  LDL.LU R0, [R1+0x23c] ;  /* 0x00023c0001007983 */ /* 0x001f220000300800 */
[----:B-1----:R-:W4:Y:S02]  /*45280*/  LDL.LU R2, [R1+0x238] ;  /* 0x0002380001027983 */ /* 0x002f240000300800 */
[----:B--2---:R-:W2:Y:S01]  /*45290*/  LDL.LU R60, [R1+0x1d4] ;  /* 0x0001d400013c7983 */ /* 0x004ea20000300800 */
[----:B---3--:R0:W-:Y:S04]  /*452a0*/  STS.U16 [R3+0xb140], R6 ;  /* 0x00b1400603007388 */ /* 0x0081e80000000400 */
[----:B0-----:R-:W3:Y:S04]  /*452b0*/  LDL.LU R6, [R1+0x1d0] ;  /* 0x0001d00001067983 */ /* 0x001ee80000300800 */
        /* <DEDUP_REMOVED lines=9> */
[----:B------:R0:W-:Y:S04]  /*45350*/  STS.U16 [R3+0xb900], R43 ;  /* 0x00b9002b03007388 */ /* 0x0001e80000000400 */
[----:B------:R-:W3:Y:S04]  /*45360*/  LDL.LU R41, [R1+0x1bc] ;  /* 0x0001bc0001297983 */ /* 0x000ee80000300800 */
[----:B------:R1:W-:Y:S04]  /*45370*/  STS.U16 [R3+0xb9c0], R45 ;  /* 0x00b9c02d03007388 */ /* 0x0003e80000000400 */
[----:B------:R1:W-:Y:S04]  /*45380*/  STS.U16 [R3+0xc000], R47 ;  /* 0x00c0002f03007388 */ /* 0x0003e80000000400 */
[----:B------:R1:W-:Y:S04]  /*45390*/  STS.U16 [R3+0xc040], R48 ;  /* 0x00c0403003007388 */ /* 0x0003e80000000400 */
[----:B0-----:R-:W3:Y:S04]  /*453a0*/  LDL.LU R43, [R1+0x1b8] ;  /* 0x0001b800012b7983 */ /* 0x001ee80000300800 */
[----:B------:R0:W-:Y:S04]  /*453b0*/  STS.U16 [R3+0xc080], R49 ;  /* 0x00c0803103007388 */ /* 0x0001e80000000400 */
[----:B-1----:R-:W3:Y:S01]  /*453c0*/  LDL.LU R45, [R1+0x154] ;  /* 0x00015400012d7983 */ /* 0x002ee20000300800 */
[----:B------:R-:W3:Y:S03]  /*453d0*/  LDL.LU R47, [R1+0x150] ;  /* 0x00015000012f7983 */ /* 0x000ee60000300800 */
[----:B------:R1:W-:Y:S04]  /*453e0*/  STS.U16 [R3+0xc0c0], R50 ;  /* 0x00c0c03203007388 */ /* 0x0003e80000000400 */
[----:B------:R-:W-:Y:S04]  /*453f0*/  STS.U16 [R3+0xb080], R30 ;  /* 0x00b0801e03007388 */ /* 0x000fe80000000400 */
[----:B------:R-:W3:Y:S04]  /*45400*/  LDL.LU R48, [R1+0x14c] ;  /* 0x00014c0001307983 */ /* 0x000ee80000300800 */
[----:B0-----:R-:W3:Y:S04]  /*45410*/  LDL.LU R49, [R1+0x148] ;  /* 0x0001480001317983 */ /* 0x001ee80000300800 */
[----:B------:R0:W-:Y:S04]  /*45420*/  STS.U16 [R3+0xc100], R51 ;  /* 0x00c1003303007388 */ /* 0x0001e80000000400 */
[----:B-1----:R-:W3:Y:S04]  /*45430*/  LDL.LU R50, [R1+0x144] ;  /* 0x0001440001327983 */ /* 0x002ee80000300800 */
[----:B------:R1:W-:Y:S04]  /*45440*/  STS.U16 [R3+0xc140], R52 ;  /* 0x00c1403403007388 */ /* 0x0003e80000000400 */
[----:B------:R-:W-:Y:S04]  /*45450*/  STS.U16 [R3+0xb0c0], R31 ;  /* 0x00b0c01f03007388 */ /* 0x000fe80000000400 */
[----:B------:R-:W-:Y:S04]  /*45460*/  STS.U16 [R3+0xb100], R4 ;  /* 0x00b1000403007388 */ /* 0x000fe80000000400 */
[----:B------:R-:W-:Y:S04]  /*45470*/  STS.U16 [R3+0xb180], R5 ;  /* 0x00b1800503007388 */ /* 0x000fe80000000400 */
[----:B------:R-:W-:Y:S04]  /*45480*/  STS.U16 [R3+0xb1c0], R29 ;  /* 0x00b1c01d03007388 */ /* 0x000fe80000000400 */
[----:B------:R-:W-:Y:S04]  /*45490*/  STS.U16 [R3+0xb980], R46 ;  /* 0x00b9802e03007388 */ /* 0x000fe80000000400 */
[----:B0-----:R-:W3:Y:S04]  /*454a0*/  LDL.LU R51, [R1+0x140] ;  /* 0x0001400001337983 */ /* 0x001ee80000300800 */
[----:B------:R0:W-:Y:S04]  /*454b0*/  STS.U16 [R3+0xc180], R53 ;  /* 0x00c1803503007388 */ /* 0x0001e80000000400 */
[----:B-1----:R-:W3:Y:S01]  /*454c0*/  LDL.LU R52, [R1+0x13c] ;  /* 0x00013c0001347983 */ /* 0x002ee20000300800 */
[----:B------:R1:W-:Y:S03]  /*454d0*/  STS.U16 [R3+0xc1c0], R54 ;  /* 0x00c1c03603007388 */ /* 0x0003e60000000400 */
[----:B0-----:R-:W3:Y:S01]  /*454e0*/  LDL.LU R53, [R1+0x138] ;  /* 0x0001380001357983 */ /* 0x001ee20000300800 */
[----:B-1----:R-:W3:Y:S02]  /*454f0*/  LDL.LU R54, [R1+0xd4] ;  /* 0x0000d40001367983 */ /* 0x002ee40000300800 */
[----:B------:R-:W3:Y:S02]  /*45500*/  LDL.LU R30, [R1+0xd0] ;  /* 0x0000d000011e7983 */ /* 0x000ee40000300800 */
[----:B------:R-:W3:Y:S01]  /*45510*/  LDL.LU R31, [R1+0xcc] ;  /* 0x0000cc00011f7983 */ /* 0x000ee20000300800 */
[----:B------:R-:W3:Y:S01]  /*45520*/  LDL.LU R4, [R1+0xc8] ;  /* 0x0000c80001047983 */ /* 0x000ee20000300800 */
[----:B------:R-:W3:Y:S02]  /*45530*/  LDL.LU R5, [R1+0xc4] ;  /* 0x0000c40001057983 */ /* 0x000ee40000300800 */
[----:B------:R-:W3:Y:S01]  /*45540*/  LDL.LU R29, [R1+0xc0] ;  /* 0x0000c000011d7983 */ /* 0x000ee20000300800 */
        /* <DEDUP_REMOVED lines=11> */
[----:B------:R-:W3:Y:S02]  /*45600*/  LDL.LU R59, [R1+0x48] ;  /* 0x00004800013b7983 */ /* 0x000ee40000300800 */
[----:B------:R-:W3:Y:S01]  /*45610*/  LDL.LU R61, [R1+0x44] ;  /* 0x00004400013d7983 */ /* 0x000ee20000300800 */
[----:B----4-:R0:W-:Y:S04]  /*45620*/  STS.U16 [R3+0xc9c0], R0 ;  /* 0x00c9c00003007388 */ /* 0x0101e80000000400 */
[----:B------:R1:W-:Y:S04]  /*45630*/  STS.U16 [R3+0xc980], R2 ;  /* 0x00c9800203007388 */ /* 0x0003e80000000400 */
[----:B--2---:R2:W-:Y:S04]  /*45640*/  STS.U16 [R3+0xd000], R60 ;  /* 0x00d0003c03007388 */ /* 0x0045e80000000400 */
        /* <DEDUP_REMOVED lines=14> */
[----:B------:R-:W3:Y:S04]  /*45730*/  LDL.LU R41, [R1+0x449c] ;  /* 0x00449c0001297983 */ /* 0x000ee80000300800 */
[----:B------:R0:W-:Y:S04]  /*45740*/  STS.U16 [R3+0xd1c0], R43 ;  /* 0x00d1c02b03007388 */ /* 0x0001e80000000400 */
[----:B------:R1:W-:Y:S04]  /*45750*/  STS.U16 [R3+0xd840], R45 ;  /* 0x00d8402d03007388 */ /* 0x0003e80000000400 */
[----:B------:R1:W-:Y:S04]  /*45760*/  STS.U16 [R3+0xd800], R47 ;  /* 0x00d8002f03007388 */ /* 0x0003e80000000400 */
[----:B------:R1:W-:Y:S04]  /*45770*/  STS.U16 [R3+0xd8c0], R48 ;  /* 0x00d8c03003007388 */ /* 0x0003e80000000400 */
[----:B------:R1:W-:Y:S04]  /*45780*/  STS.U16 [R3+0xd880], R49 ;  /* 0x00d8803103007388 */ /* 0x0003e80000000400 */
[----:B0-----:R-:W3:Y:S01]  /*45790*/  LDL.LU R43, [R1+0x4498] ;  /* 0x00449800012b7983 */ /* 0x001ee20000300800 */
[----:B-1----:R-:W3:Y:S03]  /*457a0*/  LDL.LU R45, [R1+0x4494] ;  /* 0x00449400012d7983 */ /* 0x002ee60000300800 */
[----:B------:R0:W-:Y:S04]  /*457b0*/  STS.U16 [R3+0xd940], R50 ;  /* 0x00d9403203007388 */ /* 0x0001e80000000400 */
[----:B------:R-:W3:Y:S04]  /*457c0*/  LDL.LU R47, [R1+0x4490] ;  /* 0x00449000012f7983 */ /* 0x000ee80000300800 */
[----:B------:R-:W3:Y:S01]  /*457d0*/  LDL.LU R48, [R1+0x448c] ;  /* 0x00448c0001307983 */ /* 0x000ee20000300800 */
[----:B------:R-:W3:Y:S03]  /*457e0*/  LDL.LU R49, [R1+0x4488] ;  /* 0x0044880001317983 */ /* 0x000ee60000300800 */
[----:B------:R1:W-:Y:S04]  /*457f0*/  STS.U16 [R3+0xd900], R51 ;  /* 0x00d9003303007388 */ /* 0x0003e80000000400 */
[----:B0-----:R-:W3:Y:S04]  /*45800*/  LDL.LU R50, [R1+0x4484] ;  /* 0x0044840001327983 */ /* 0x001ee80000300800 */
[----:B------:R0:W-:Y:S04]  /*45810*/  STS.U16 [R3+0xd9c0], R52 ;  /* 0x00d9c03403007388 */ /* 0x0001e80000000400 */
[----:B------:R0:W-:Y:S04]  /*45820*/  STS.U16 [R3+0xd980], R53 ;  /* 0x00d9803503007388 */ /* 0x0001e80000000400 */
[----:B-1----:R-:W3:Y:S04]  /*45830*/  LDL.LU R51, [R1+0x4480] ;  /* 0x0044800001337983 */ /* 0x002ee80000300800 */
[----:B0-----:R-:W3:Y:S04]  /*45840*/  LDL.LU R52, [R1+0x447c] ;  /* 0x00447c0001347983 */ /* 0x001ee80000300800 */
[----:B------:R0:W-:Y:S04]  /*45850*/  STS.U16 [R3+0xe000], R54 ;  /* 0x00e0003603007388 */ /* 0x0001e80000000400 */
[----:B------:R-:W3:Y:S04]  /*45860*/  LDL.LU R53, [R1+0x4478] ;  /* 0x0044780001357983 */ /* 0x000ee80000300800 */
[----:B0-----:R-:W3:Y:S04]  /*45870*/  LDL.LU R54, [R1+0x4474] ;  /* 0x0044740001367983 */ /* 0x001ee80000300800 */
        /* <DEDUP_REMOVED lines=24> */
[----:B------:R-:W-:Y:S04]  /*45a00*/  STS.U16 [R3+0xf840], R12 ;  /* 0x00f8400c03007388 */ /* 0x000fe80000000400 */
[----:B----4-:R0:W-:Y:S04]  /*45a10*/  STS.U16 [R3+0xe900], R0 ;  /* 0x00e9000003007388 */ /* 0x0101e80000000400 */
[----:B------:R1:W-:Y:S04]  /*45a20*/  STS.U16 [R3+0xe9c0], R2 ;  /* 0x00e9c00203007388 */ /* 0x0003e80000000400 */
[----:B--2---:R2:W-:Y:S04]  /*45a30*/  STS.U16 [R3+0xe980], R60 ;  /* 0x00e9803c03007388 */ /* 0x0045e80000000400 */
[----:B0-----:R-:W3:Y:S01]  /*45a40*/  LDL.LU R0, [R1+0x1658] ;  /* 0x0016580001007983 */ /* 0x001ee20000300800 */
[----:B-1----:R-:W3:Y:S02]  /*45a50*/  LDL.LU R2, [R1+0x1654] ;  /* 0x0016540001027983 */ /* 0x002ee40000300800 */
[----:B--2---:R-:W2:Y:S01]  /*45a60*/  LDL.LU R60, [R1+0x1650] ;  /* 0x00165000013c7983 */ /* 0x004ea20000300800 */
[----:B---3--:R-:W-:Y:S01]  /*45a70*/  STL [R1+0x414c], R54 ;  /* 0x00414c3601007387 */ /* 0x008fe20000100800 */
[----:B------:R-:W-:Y:S03]  /*45a80*/  STL [R1+0x4150], R54 ;  /* 0x0041503601007387 */ /* 0x000fe60000100800 */
[----:B------:R-:W-:Y:S01]  /*45a90*/  STS.U16 [R3+0xf000], R54 ;  /* 0x00f0003603007388 */ /* 0x000fe20000000400 */
[----:B------:R0:W-:Y:S03]  /*45aa0*/  STL [R1+0x4220], R54 ;  /* 0x0042203601007387 */ /* 0x0001e60000100800 */
[----:B------:R-:W-:Y:S04]  /*45ab0*/  STS.U16 [R3+0xf040], R53 ;  /* 0x00f0403503007388 */ /* 0x000fe80000000400 */
[----:B0-----:R-:W3:Y:S01]  /*45ac0*/  LDL.LU R54, [R1+0x174c] ;  /* 0x00174c0001367983 */ /* 0x001ee20000300800 */
[----:B------:R0:W-:Y:S03]  /*45ad0*/  STL [R1+0x4224], R53 ;  /* 0x0042243501007387 */ /* 0x0001e60000100800 */
[----:B0-----:R-:W2:Y:S01]  /*45ae0*/  LDL.LU R53, [R1+0x1750] ;  /* 0x0017500001357983 */ /* 0x001ea20000300800 */
        /* <DEDUP_REMOVED lines=11> */
[----:B------:R-:W-:Y:S04]  /*45ba0*/  STL [R1+0x4294], R52 ;  /* 0x0042943401007387 */ /* 0x000fe80000100800 */
[----:B------:R-:W-:Y:S01]  /*45bb0*/  STS.U16 [R3+0xf080], R52 ;  /* 0x00f0803403007388 */ /* 0x000fe20000000400 */
[----:B------:R0:W-:Y:S03]  /*45bc0*/  STL [R1+0x4414], R52 ;  /* 0x0044143401007387 */ /* 0x0001e60000100800 */
[----:B------:R-:W-:Y:S04]  /*45bd0*/  STS.U16 [R3+0xf0c0], R51 ;  /* 0x00f0c03303007388 */ /* 0x000fe80000000400 */
[----:B------:R-:W-:Y:S04]  /*45be0*/  STS.U16 [R3+0xf140], R49 ;  /* 0x00f1403103007388 */ /* 0x000fe80000000400 */
[----:B------:R-:W-:Y:S04]  /*45bf0*/  STS.U16 [R3+0xf180], R48 ;  /* 0x00f1803003007388 */ /* 0x000fe80000000400 */
[----:B0-----:R-:W2:Y:S01]  /*45c00*/  LDL.LU R52, [R1+0x1754] ;  /* 0x0017540001347983 */ /* 0x001ea20000300800 */
[----:B------:R-:W-:Y:S02]  /*45c10*/  STL [R1+0x4230], R51 ;  /* 0x0042303301007387 */ /* 0x000fe40000100800 */
[----:B------:R0:W-:Y:S01]  /*45c20*/  STL [R1+0x4418], R51 ;  /* 0x0044183301007387 */ /* 0x0001e20000100800 */
[----:B------:R-:W-:Y:S04]  /*45c30*/  STS.U16 [R3+0xf1c0], R47 ;  /* 0x00f1c02f03007388 */ /* 0x000fe80000000400 */
[----:B0-----:R-:W2:Y:S01]  /*45c40*/  LDL.LU R51, [R1+0x1758] ;  /* 0x0017580001337983 */ /* 0x001ea20000300800 */
[----:B------:R-:W-:Y:S02]  /*45c50*/  STL [R1+0x441c], R50 ;  /* 0x00441c3201007387 */ /* 0x000fe40000100800 */
[----:B------:R0:W-:Y:S02]  /*45c60*/  STL [R1+0x4420], R49 ;  /* 0x0044203101007387 */ /* 0x0001e40000100800 */
[----:B0-----:R-:W2:Y:S01]  /*45c70*/  LDL.LU R49, [R1+0x175c] ;  /* 0x00175c0001317983 */ /* 0x001ea20000300800 */
[----:B------:R0:W-:Y:S03]  /*45c80*/  STL [R1+0x4424], R48 ;  /* 0x0044243001007387 */ /* 0x0001e60000100800 */
[----:B0-----:R-:W2:Y:S01]  /*45c90*/  LDL.LU R48, [R1+0x1760] ;  /* 0x0017600001307983 */ /* 0x001ea20000300800 */
[----:B------:R0:W-:Y:S03]  /*45ca0*/  STL [R1+0x4428], R47 ;  /* 0x0044282f01007387 */ /* 0x0001e60000100800 */
[----:B0-----:R-:W2:Y:S01]  /*45cb0*/  LDL.LU R47, [R1+0x1764] ;  /* 0x00176400012f7983 */ /* 0x001ea20000300800 */
[----:B------:R0:W-:Y:S03]  /*45cc0*/  STL [R1+0x442c], R12 ;  /* 0x00442c0c01007387 */ /* 0x0001e60000100800 */
[----:B0-----:R-:W2:Y:S01]  /*45cd0*/  LDL.LU R12, [R1+0x1768] ;  /* 0x00176800010c7983 */ /* 0x001ea20000300800 */
[----:B------:R-:W-:Y:S02]  /*45ce0*/  STL [R1+0x4430], R13 ;  /* 0x0044300d01007387 */ /* 0x000fe40000100800 */
[----:B------:R-:W-:Y:S02]  /*45cf0*/  STL [R1+0x4434], R14 ;  /* 0x0044340e01007387 */ /* 0x000fe40000100800 */
[----:B------:R-:W-:Y:S01]  /*45d00*/  STL [R1+0x4438], R15 ;  /* 0x0044380f01007387 */ /* 0x000fe20000100800 */
[----:B------:R-:W-:Y:S01]  /*45d10*/  STL [R1+0x443c], R16 ;  /* 0x00443c1001007387 */ /* 0x000fe20000100800 */
[----:B------:R-:W-:Y:S02]  /*45d20*/  STL [R1+0x4440], R17 ;  /* 0x0044401101007387 */ /* 0x000fe40000100800 */
[----:B------:R-:W-:Y:S01]  /*45d30*/  STL [R1+0x4444], R18 ;  /* 0x0044441201007387 */ /* 0x000fe20000100800 */
[----:B------:R0:W-:Y:S01]  /*45d40*/  STS.U16 [R3+0xf100], R50 ;  /* 0x00f1003203007388 */ /* 0x0001e20000000400 */
[----:B------:R-:W-:Y:S03]  /*45d50*/  STL [R1+0x444c], R19 ;  /* 0x00444c1301007387 */ /* 0x000fe60000100800 */
[----:B------:R-:W-:Y:S04]  /*45d60*/  STS.U16 [R3+0xf800], R13 ;  /* 0x00f8000d03007388 */ /* 0x000fe80000000400 */
[----:B------:R-:W-:Y:S04]  /*45d70*/  STS.U16 [R3+0xf8c0], R14 ;  /* 0x00f8c00e03007388 */ /* 0x000fe80000000400 */
[----:B------:R-:W-:Y:S04]  /*45d80*/  STS.U16 [R3+0xf880], R15 ;  /* 0x00f8800f03007388 */ /* 0x000fe80000000400 */
[----:B------:R-:W-:Y:S04]  /*45d90*/  STS.U16 [R3+0xf940], R16 ;  /* 0x00f9401003007388 */ /* 0x000fe80000000400 */
[----:B------:R-:W-:Y:S04]  /*45da0*/  STS.U16 [R3+0xf900], R17 ;  /* 0x00f9001103007388 */ /* 0x000fe80000000400 */
[----:B------:R-:W-:Y:S04]  /*45db0*/  STS.U16 [R3+0xf9c0], R18 ;  /* 0x00f9c01203007388 */ /* 0x000fe80000000400 */
[----:B------:R-:W-:Y:S01]  /*45dc0*/  STS.U16 [R3+0xf980], R19 ;  /* 0x00f9801303007388 */ /* 0x000fe20000000400 */
[----:B------:R1:W-:Y:S01]  /*45dd0*/  STL [R1+0x4448], R3 ;  /* 0x0044480301007387 */ /* 0x0003e20000100800 */
[----:B0-----:R-:W-:-:S02]  /*45de0*/  LOP3.LUT R50, R3, 0x10, RZ, 0x3c, !PT ;  /* 0x0000001003327812 */ /* 0x001fc400078e3cff */
[----:B-1----:R-:W3:Y:S01]  /*45df0*/  LDL.LU R3, [R1+0x164c] ;  /* 0x00164c0001037983 */ /* 0x002ee20000300800 */
[----:B------:R-:W3:Y:S02]  /*45e00*/  LDL.LU R19, [R1+0x15e8] ;  /* 0x0015e80001137983 */ /* 0x000ee40000300800 */
[----:B------:R-:W3:Y:S02]  /*45e10*/  LDL.LU R18, [R1+0x15e4] ;  /* 0x0015e40001127983 */ /* 0x000ee40000300800 */
[----:B------:R-:W3:Y:S01]  /*45e20*/  LDL.LU R17, [R1+0x15e0] ;  /* 0x0015e00001117983 */ /* 0x000ee20000300800 */
[----:B------:R-:W3:Y:S01]  /*45e30*/  LDL.LU R16, [R1+0x15dc] ;  /* 0x0015dc0001107983 */ /* 0x000ee20000300800 */
[----:B------:R-:W3:Y:S02]  /*45e40*/  LDL.LU R15, [R1+0x15d8] ;  /* 0x0015d800010f7983 */ /* 0x000ee40000300800 */
[----:B------:R-:W3:Y:S02]  /*45e50*/  LDL.LU R14, [R1+0x15d4] ;  /* 0x0015d400010e7983 */ /* 0x000ee40000300800 */
[----:B------:R-:W3:Y:S01]  /*45e60*/  LDL.LU R13, [R1+0x15d0] ;  /* 0x0015d000010d7983 */ /* 0x000ee20000300800 */
[----:B--2---:R0:W-:Y:S01]  /*45e70*/  STS.U16 [R50+0x200], R12 ;  /* 0x0002000c32007388 */ /* 0x0041e20000000400 */
[----:B------:R1:W-:Y:S02]  /*45e80*/  STS.U16 [R50+0x240], R47 ;  /* 0x0002402f32007388 */ /* 0x0003e40000000400 */
[----:B------:R2:W-:Y:S02]  /*45e90*/  STS.U16 [R50+0x280], R48 ;  /* 0x0002803032007388 */ /* 0x0005e40000000400 */
[----:B------:R3:W-:Y:S01]  /*45ea0*/  STS.U16 [R50+0x2c0], R49 ;  /* 0x0002c03132007388 */ /* 0x0007e20000000400 */
[----:B------:R3:W-:Y:S01]  /*45eb0*/  STS.U16 [R50+0x300], R51 ;  /* 0x0003003332007388 */ /* 0x0007e20000000400 */
[----:B------:R3:W-:Y:S03]  /*45ec0*/  STS.U16 [R50+0x340], R52 ;  /* 0x0003403432007388 */ /* 0x0007e60000000400 */
[----:B0-----:R-:W4:Y:S01]  /*45ed0*/  LDL.LU R12, [R1+0x15cc] ;  /* 0x0015cc00010c7983 */ /* 0x001f220000300800 */
[----:B-1----:R-:W4:Y:S02]  /*45ee0*/  LDL.LU R47, [R1+0x1568] ;  /* 0x00156800012f7983 */ /* 0x002f240000300800 */
[----:B--2---:R-:W2:Y:S02]  /*45ef0*/  LDL.LU R48, [R1+0x1564] ;  /* 0x0015640001307983 */ /* 0x004ea40000300800 */
[----:B---3--:R-:W3:Y:S01]  /*45f00*/  LDL.LU R49, [R1+0x1560] ;  /* 0x0015600001317983 */ /* 0x008ee20000300800 */
[----:B------:R-:W3:Y:S04]  /*45f10*/  LDL.LU R51, [R1+0x155c] ;  /* 0x00155c0001337983 */ /* 0x000ee80000300800 */
[----:B------:R0:W-:Y:S01]  /*45f20*/  STS.U16 [R50+0x380], R53 ;  /* 0x0003803532007388 */ /* 0x0001e20000000400 */
[----:B------:R-:W3:Y:S02]  /*45f30*/  LDL.LU R52, [R1+0x1558] ;  /* 0x0015580001347983 */ /* 0x000ee40000300800 */
[----:B------:R1:W-:Y:S02]  /*45f40*/  STS.U16 [R50+0x3c0], R54 ;  /* 0x0003c03632007388 */ /* 0x0003e40000000400 */
[----:B------:R1:W-:Y:S01]  /*45f50*/  STS.U16 [R50+0xa40], R30 ;  /* 0x000a401e32007388 */ /* 0x0003e20000000400 */
[----:B------:R1:W-:Y:S01]  /*45f60*/  STS.U16 [R50+0xa00], R31 ;  /* 0x000a001f32007388 */ /* 0x0003e20000000400 */
[----:B------:R1:W-:Y:S02]  /*45f70*/  STS.U16 [R50+0xac0], R4 ;  /* 0x000ac00432007388 */ /* 0x0003e40000000400 */
[----:B------:R1:W-:Y:S01]  /*45f80*/  STS.U16 [R50+0xa80], R5 ;  /* 0x000a800532007388 */ /* 0x0003e20000000400 */
[----:B0-----:R-:W3:Y:S01]  /*45f90*/  LDL.LU R53, [R1+0x1554] ;  /* 0x0015540001357983 */ /* 0x001ee20000300800 */
[----:B-1----:R-:W3:Y:S03]  /*45fa0*/  LDL.LU R54, [R1+0x1550] ;  /* 0x0015500001367983 */ /* 0x002ee60000300800 */
[----:B------:R-:W3:Y:S04]  /*45fb0*/  LDL.LU R30, [R1+0x154c] ;  /* 0x00154c00011e7983 */ /* 0x000ee80000300800 */
[----:B------:R-:W3:Y:S01]  /*45fc0*/  LDL.LU R31, [R1+0x14e8] ;  /* 0x0014e800011f7983 */ /* 0x000ee20000300800 */
[----:B------:R-:W3:Y:S02]  /*45fd0*/  LDL.LU R4, [R1+0x14e4] ;  /* 0x0014e40001047983 */ /* 0x000ee40000300800 */
[----:B------:R0:W-:Y:S02]  /*45fe0*/  STS.U16 [R50+0xb40], R29 ;  /* 0x000b401d32007388 */ /* 0x0001e40000000400 */
[----:B------:R-:W3:Y:S01]  /*45ff0*/  LDL.LU R5, [R1+0x14e0] ;  /* 0x0014e00001057983 */ /* 0x000ee20000300800 */
[----:B------:R1:W-:Y:S04]  /*46000*/  STS.U16 [R50+0xb00], R46 ;  /* 0x000b002e32007388 */ /* 0x0003e80000000400 */
[----:B0-----:R-:W3:Y:S01]  /*46010*/  LDL.LU R29, [R1+0x14dc] ;  /* 0x0014dc00011d7983 */ /* 0x001ee20000300800 */
[----:B-1----:R-:W3:Y:S02]  /*46020*/  LDL.LU R46, [R1+0x14d8] ;  /* 0x0014d800012e7983 */ /* 0x002ee40000300800 */
[----:B------:R0:W-:Y:S01]  /*46030*/  STS.U16 [R50+0xbc0], R55 ;  /* 0x000bc03732007388 */ /* 0x0001e20000000400 */
[----:B------:R1:W-:Y:S04]  /*46040*/  STS.U16 [R50+0xb80], R56 ;  /* 0x000b803832007388 */ /* 0x0003e80000000400 */
[----:B------:R1:W-:Y:S01]  /*46050*/  STS.U16 [R50+0x1200], R57 ;  /* 0x0012003932007388 */ /* 0x0003e20000000400 */
[----:B------:R1:W-:Y:S02]  /*46060*/  STS.U16 [R50+0x1240], R58 ;  /* 0x0012403a32007388 */ /* 0x0003e40000000400 */
[----:B------:R1:W-:Y:S02]  /*46070*/  STS.U16 [R50+0x1280], R59 ;  /* 0x0012803b32007388 */ /* 0x0003e40000000400 */
[----:B------:R1:W-:Y:S01]  /*46080*/  STS.U16 [R50+0x12c0], R61 ;  /* 0x0012c03d32007388 */ /* 0x0003e20000000400 */
[----:B0-----:R-:W3:Y:S01]  /*46090*/  LDL.LU R55, [R1+0x14d4] ;  /* 0x0014d40001377983 */ /* 0x001ee20000300800 */
[----:B-1----:R-:W3:Y:S02]  /*460a0*/  LDL.LU R56, [R1+0x14d0] ;  /* 0x0014d00001387983 */ /* 0x002ee40000300800 */
[----:B------:R-:W3:Y:S02]  /*460b0*/  LDL.LU R57, [R1+0x14cc] ;  /* 0x0014cc0001397983 */ /* 0x000ee40000300800 */
[----:B------:R-:W3:Y:S01]  /*460c0*/  LDL.LU R58, [R1+0x1468] ;  /* 0x00146800013a7983 */ /* 0x000ee20000300800 */
[----:B------:R-:W3:Y:S04]  /*460d0*/  LDL.LU R59, [R1+0x1464] ;  /* 0x00146400013b7983 */ /* 0x000ee80000300800 */
[----:B------:R0:W-:Y:S01]  /*460e0*/  STS.U16 [R50+0x1300], R0 ;  /* 0x0013000032007388 */ /* 0x0001e20000000400 */
[----:B------:R-:W3:Y:S02]  /*460f0*/  LDL.LU R61, [R1+0x1460] ;  /* 0x00146000013d7983 */ /* 0x000ee40000300800 */
[----:B------:R1:W-:Y:S02]  /*46100*/  STS.U16 [R50+0x1340], R2 ;  /* 0x0013400232007388 */ /* 0x0003e40000000400 */
[----:B------:R1:W-:Y:S01]  /*46110*/  STS.U16 [R50+0x1380], R60 ;  /* 0x0013803c32007388 */ /* 0x0003e20000000400 */
[----:B0-----:R-:W3:Y:S01]  /*46120*/  LDL.LU R0, [R1+0x145c] ;  /* 0x00145c0001007983 */ /* 0x001ee20000300800 */
[----:B-1----:R-:W3:Y:S02]  /*46130*/  LDL.LU R2, [R1+0x1458] ;  /* 0x0014580001027983 */ /* 0x002ee40000300800 */
[----:B------:R-:W3:Y:S01]  /*46140*/  LDL.LU R60, [R1+0x1454] ;  /* 0x00145400013c7983 */ /* 0x000ee20000300800 */
[----:B------:R0:W-:Y:S01]  /*46150*/  STS.U16 [R50+0x13c0], R3 ;  /* 0x0013c00332007388 */ /* 0x0001e20000000400 */
[----:B------:R1:W-:Y:S02]  /*46160*/  STS.U16 [R50+0x1a40], R19 ;  /* 0x001a401332007388 */ /* 0x0003e40000000400 */
[----:B------:R1:W-:Y:S02]  /*46170*/  STS.U16 [R50+0x1a00], R18 ;  /* 0x001a001232007388 */ /* 0x0003e40000000400 */
[----:B------:R1:W-:Y:S01]  /*46180*/  STS.U16 [R50+0x1ac0], R17 ;  /* 0x001ac01132007388 */ /* 0x0003e20000000400 */
[----:B------:R1:W-:Y:S01]  /*46190*/  STS.U16 [R50+0x1a80], R16 ;  /* 0x001a801032007388 */ /* 0x0003e20000000400 */
[----:B------:R1:W-:Y:S03]  /*461a0*/  STS.U16 [R50+0x1b40], R15 ;  /* 0x001b400f32007388 */ /* 0x0003e60000000400 */
[----:B0-----:R-:W3:Y:S01]  /*461b0*/  LDL.LU R3, [R1+0x1450] ;  /* 0x0014500001037983 */ /* 0x001ee20000300800 */
[----:B-1----:R-:W3:Y:S03]  /*461c0*/  LDL.LU R19, [R1+0x144c] ;  /* 0x00144c0001137983 */ /* 0x002ee60000300800 */
[----:B------:R-:W3:Y:S01]  /*461d0*/  LDL.LU R18, [R1+0x13e8] ;  /* 0x0013e80001127983 */ /* 0x000ee20000300800 */
[----:B------:R-:W3:Y:S03]  /*461e0*/  LDL.LU R17, [R1+0x13e4] ;  /* 0x0013e40001117983 */ /* 0x000ee60000300800 */
[----:B------:R-:W3:Y:S04]  /*461f0*/  LDL.LU R16, [R1+0x13e0] ;  /* 0x0013e00001107983 */ /* 0x000ee80000300800 */
[----:B------:R0:W-:Y:S01]  /*46200*/  STS.U16 [R50+0x1b00], R14 ;  /* 0x001b000e32007388 */ /* 0x0001e20000000400 */
[----:B------:R-:W3:Y:S02]  /*46210*/  LDL.LU R15, [R1+0x13dc] ;  /* 0x0013dc00010f7983 */ /* 0x000ee40000300800 */
[----:B------:R1:W-:Y:S01]  /*46220*/  STS.U16 [R50+0x1bc0], R13 ;  /* 0x001bc00d32007388 */ /* 0x0003e20000000400 */
[----:B0-----:R-:W3:Y:S01]  /*46230*/  LDL.LU R14, [R1+0x13d8] ;  /* 0x0013d800010e7983 */ /* 0x001ee20000300800 */
[----:B-1----:R-:W3:Y:S03]  /*46240*/  LDL.LU R13, [R1+0x13d4] ;  /* 0x0013d400010d7983 */ /* 0x002ee60000300800 */
[----:B----4-:R0:W-:Y:S01]  /*46250*/  STS.U16 [R50+0x1b80], R12 ;  /* 0x001b800c32007388 */ /* 0x0101e20000000400 */
[----:B------:R1:W-:Y:S02]  /*46260*/  STS.U16 [R50+0x2200], R47 ;  /* 0x0022002f32007388 */ /* 0x0003e40000000400 */
[----:B--2---:R2:W-:Y:S01]  /*46270*/  STS.U16 [R50+0x2240], R48 ;  /* 0x0022403032007388 */ /* 0x0045e20000000400 */
[----:B---3--:R4:W-:Y:S04]  /*46280*/  STS.U16 [R50+0x2280], R49 ;  /* 0x0022803132007388 */ /* 0x0089e80000000400 */
[----:B------:R4:W-:Y:S01]  /*46290*/  STS.U16 [R50+0x22c0], R51 ;  /* 0x0022c03332007388 */ /* 0x0009e20000000400 */
[----:B------:R4:W-:Y:S03]  /*462a0*/  STS.U16 [R50+0x2300], R52 ;  /* 0x0023003432007388 */ /* 0x0009e60000000400 */
[----:B0-----:R-:W3:Y:S01]  /*462b0*/  LDL.LU R12, [R1+0x13d0] ;  /* 0x0013d000010c7983 */ /* 0x001ee20000300800 */
[----:B-1----:R-:W3:Y:S02]  /*462c0*/  LDL.LU R47, [R1+0x13cc] ;  /* 0x0013cc00012f7983 */ /* 0x002ee40000300800 */
[----:B--2---:R-:W2:Y:S01]  /*462d0*/  LDL.LU R48, [R1+0x1368] ;  /* 0x0013680001307983 */ /* 0x004ea20000300800 */
[----:B----4-:R-:W4:Y:S04]  /*462e0*/  LDL.LU R49, [R1+0x1364] ;  /* 0x0013640001317983 */ /* 0x010f280000300800 */
[----:B------:R-:W4:Y:S04]  /*462f0*/  LDL.LU R51, [R1+0x1360] ;  /* 0x0013600001337983 */ /* 0x000f280000300800 */
[----:B------:R0:W-:Y:S01]  /*46300*/  STS.U16 [R50+0x2340], R53 ;  /* 0x0023403532007388 */ /* 0x0001e20000000400 */
[----:B------:R-:W4:Y:S02]  /*46310*/  LDL.LU R52, [R1+0x135c] ;  /* 0x00135c0001347983 */ /* 0x000f240000300800 */
[----:B------:R1:W-:Y:S02]  /*46320*/  STS.U16 [R50+0x2380], R54 ;  /* 0x0023803632007388 */ /* 0x0003e40000000400 */
[----:B------:R1:W-:Y:S01]  /*46330*/  STS.U16 [R50+0x23c0], R30 ;  /* 0x0023c01e32007388 */ /* 0x0003e20000000400 */
[----:B------:R1:W-:Y:S01]  /*46340*/  STS.U16 [R50+0x2a40], R31 ;  /* 0x002a401f32007388 */ /* 0x0003e20000000400 */
[----:B------:R1:W-:Y:S02]  /*46350*/  STS.U16 [R50+0x2a00], R4 ;  /* 0x002a000432007388 */ /* 0x0003e40000000400 */
[----:B------:R1:W-:Y:S01]  /*46360*/  STS.U16 [R50+0x2ac0], R5 ;  /* 0x002ac00532007388 */ /* 0x0003e20000000400 */
[----:B0-----:R-:W4:Y:S01]  /*46370*/  LDL.LU R53, [R1+0x1358] ;  /* 0x0013580001357983 */ /* 0x001f220000300800 */
[----:B-1----:R-:W4:Y:S03]  /*46380*/  LDL.LU R54, [R1+0x1354] ;  /* 0x0013540001367983 */ /* 0x002f260000300800 */
[----:B------:R-:W4:Y:S04]  /*46390*/  LDL.LU R30, [R1+0x1350] ;  /* 0x00135000011e7983 */ /* 0x000f280000300800 */
[----:B------:R-:W4:Y:S01]  /*463a0*/  LDL.LU R31, [R1+0x134c] ;  /* 0x00134c00011f7983 */ /* 0x000f220000300800 */
[----:B------:R-:W4:Y:S03]  /*463b0*/  LDL.LU R4, [R1+0x12e8] ;  /* 0x0012e80001047983 */ /* 0x000f260000300800 */
[----:B------:R0:W-:Y:S01]  /*463c0*/  STS.U16 [R50+0x2a80], R29 ;  /* 0x002a801d32007388 */ /* 0x0001e20000000400 */
[----:B------:R-:W4:Y:S02]  /*463d0*/  LDL.LU R5, [R1+0x12e4] ;  /* 0x0012e40001057983 */ /* 0x000f240000300800 */
[----:B------:R1:W-:Y:S01]  /*463e0*/  STS.U16 [R50+0x2b40], R46 ;  /* 0x002b402e32007388 */ /* 0x0003e20000000400 */
[----:B0-----:R-:W4:Y:S01]  /*463f0*/  LDL.LU R29, [R1+0x12e0] ;  /* 0x0012e000011d7983 */ /* 0x001f220000300800 */
[----:B-1----:R-:W4:Y:S03]  /*46400*/  LDL.LU R46, [R1+0x12dc] ;  /* 0x0012dc00012e7983 */ /* 0x002f260000300800 */
[----:B------:R0:W-:Y:S01]  /*46410*/  STS.U16 [R50+0x2b00], R55 ;  /* 0x002b003732007388 */ /* 0x0001e20000000400 */
[----:B------:R1:W-:Y:S02]  /*46420*/  STS.U16 [R50+0x2bc0], R56 ;  /* 0x002bc03832007388 */ /* 0x0003e40000000400 */
[----:B------:R1:W-:Y:S02]  /*46430*/  STS.U16 [R50+0x2b80], R57 ;  /* 0x002b803932007388 */ /* 0x0003e40000000400 */
[----:B------:R1:W-:Y:S01]  /*46440*/  STS.U16 [R50+0x3200], R58 ;  /* 0x0032003a32007388 */ /* 0x0003e20000000400 */
[----:B------:R1:W-:Y:S01]  /*46450*/  STS.U16 [R50+0x3240], R59 ;  /* 0x0032403b32007388 */ /* 0x0003e20000000400 */
[----:B------:R1:W-:Y:S03]  /*46460*/  STS.U16 [R50+0x3280], R61 ;  /* 0x0032803d32007388 */ /* 0x0003e60000000400 */
[----:B0-----:R-:W4:Y:S01]  /*46470*/  LDL.LU R55, [R1+0x12d8] ;  /* 0x0012d80001377983 */ /* 0x001f220000300800 */
[----:B-1----:R-:W4:Y:S03]  /*46480*/  LDL.LU R56, [R1+0x12d4] ;  /* 0x0012d40001387983 */ /* 0x002f260000300800 */
[----:B------:R-:W4:Y:S01]  /*46490*/  LDL.LU R57, [R1+0x12d0] ;  /* 0x0012d00001397983 */ /* 0x000f220000300800 */
[----:B------:R-:W4:Y:S03]  /*464a0*/  LDL.LU R58, [R1+0x12cc] ;  /* 0x0012cc00013a7983 */ /* 0x000f260000300800 */
[----:B------:R-:W4:Y:S04]  /*464b0*/  LDL.LU R59, [R1+0x1268] ;  /* 0x00126800013b7983 */ /* 0x000f280000300800 */
[----:B------:R0:W-:Y:S01]  /*464c0*/  STS.U16 [R50+0x32c0], R0 ;  /* 0x0032c00032007388 */ /* 0x0001e20000000400 */
[----:B------:R-:W4:Y:S02]  /*464d0*/  LDL.LU R61, [R1+0x1264] ;  /* 0x00126400013d7983 */ /* 0x000f240000300800 */
[----:B------:R1:W-:Y:S02]  /*464e0*/  STS.U16 [R50+0x3300], R2 ;  /* 0x0033000232007388 */ /* 0x0003e40000000400 */
[----:B------:R1:W-:Y:S01]  /*464f0*/  STS.U16 [R50+0x3340], R60 ;  /* 0x0033403c32007388 */ /* 0x0003e20000000400 */
[----:B0-----:R-:W4:Y:S01]  /*46500*/  LDL.LU R0, [R1+0x1260] ;  /* 0x0012600001007983 */ /* 0x001f220000300800 */
[----:B-1----:R-:W4:Y:S02]  /*46510*/  LDL.LU R2, [R1+0x125c] ;  /* 0x00125c0001027983 */ /* 0x002f240000300800 */
[----:B------:R-:W4:Y:S01]  /*46520*/  LDL.LU R60, [R1+0x1258] ;  /* 0x00125800013c7983 */ /* 0x000f220000300800 */
        /* <DEDUP_REMOVED lines=13> */
[----:B------:R1:W-:Y:S01]  /*46600*/  STS.U16 [R50+0x3b00], R13 ;  /* 0x003b000d32007388 */ /* 0x0003e20000000400 */
[----:B0-----:R-:W4:Y:S01]  /*46610*/  LDL.LU R14, [R1+0x11dc] ;  /* 0x0011dc00010e7983 */ /* 0x001f220000300800 */
[----:B-1----:R-:W4:Y:S03]  /*46620*/  LDL.LU R13, [R1+0x11d8] ;  /* 0x0011d800010d7983 */ /* 0x002f260000300800 */
[----:B---3--:R0:W-:Y:S01]  /*46630*/  STS.U16 [R50+0x3bc0], R12 ;  /* 0x003bc00c32007388 */ /* 0x0081e20000000400 */
[----:B------:R1:W-:Y:S02]  /*46640*/  STS.U16 [R50+0x3b80], R47 ;  /* 0x003b802f32007388 */ /* 0x0003e40000000400 */
[----:B--2---:R2:W-:Y:S01]  /*46650*/  STS.U16 [R50+0x4200], R48 ;  /* 0x0042003032007388 */ /* 0x0045e20000000400 */
[----:B----4-:R3:W-:Y:S04]  /*46660*/  STS.U16 [R50+0x4240], R49 ;  /* 0x0042403132007388 */ /* 0x0107e80000000400 */
[----:B------:R3:W-:Y:S01]  /*46670*/  STS.U16 [R50+0x4280], R51 ;  /* 0x0042803332007388 */ /* 0x0007e20000000400 */
[----:B------:R3:W-:Y:S03]  /*46680*/  STS.U16 [R50+0x42c0], R52 ;  /* 0x0042c03432007388 */ /* 0x0007e60000000400 */
[----:B0-----:R-:W4:Y:S01]  /*46690*/  LDL.LU R12, [R1+0x11d4] ;  /* 0x0011d400010c7983 */ /* 0x001f220000300800 */
[----:B-1----:R-:W4:Y:S02]  /*466a0*/  LDL.LU R47, [R1+0x11d0] ;  /* 0x0011d000012f7983 */ /* 0x002f240000300800 */
[----:B--2---:R-:W2:Y:S01]  /*466b0*/  LDL.LU R48, [R1+0x11cc] ;  /* 0x0011cc0001307983 */ /* 0x004ea20000300800 */
[----:B---3--:R-:W3:Y:S04]  /*466c0*/  LDL.LU R49, [R1+0x1168] ;  /* 0x0011680001317983 */ /* 0x008ee80000300800 */
        /* <DEDUP_REMOVED lines=12> */
[----:B------:R-:W3:Y:S03]  /*46790*/  LDL.LU R4, [R1+0x114c] ;  /* 0x00114c0001047983 */ /* 0x000ee60000300800 */
[----:B------:R0:W-:Y:S01]  /*467a0*/  STS.U16 [R50+0x4ac0], R29 ;  /* 0x004ac01d32007388 */ /* 0x0001e20000000400 */
[----:B------:R-:W3:Y:S02]  /*467b0*/  LDL.LU R5, [R1+0x10e8] ;  /* 0x0010e80001057983 */ /* 0x000ee40000300800 */
[----:B------:R1:W-:Y:S01]  /*467c0*/  STS.U16 [R50+0x4a80], R46 ;  /* 0x004a802e32007388 */ /* 0x0003e20000000400 */
[----:B0-----:R-:W3:Y:S01]  /*467d0*/  LDL.LU R29, [R1+0x10e4] ;  /* 0x0010e400011d7983 */ /* 0x001ee20000300800 */
[----:B-1----:R-:W3:Y:S03]  /*467e0*/  LDL.LU R46, [R1+0x10e0] ;  /* 0x0010e000012e7983 */ /* 0x002ee60000300800 */
        /* <DEDUP_REMOVED lines=204> */
[----:B------:R-:W-:Y:S01]  /*474b0*/  STS.U16 [R50+0xb280], R3 ;  /* 0x00b2800332007388 */ /* 0x000fe20000000400 */
[----:B------:R-:W-:Y:S02]  /*474c0*/  STS.U16 [R50+0xb2c0], R19 ;  /* 0x00b2c01332007388 */ /* 0x000fe40000000400 */
[----:B------:R-:W-:Y:S02]  /*474d0*/  STS.U16 [R50+0xb300], R18 ;  /* 0x00b3001232007388 */ /* 0x000fe40000000400 */
[----:B------:R-:W-:Y:S01]  /*474e0*/  STS.U16 [R50+0xb340], R17 ;  /* 0x00b3401132007388 */ /* 0x000fe20000000400 */
[----:B------:R-:W-:Y:S01]  /*474f0*/  STS.U16 [R50+0xb380], R16 ;  /* 0x00b3801032007388 */ /* 0x000fe20000000400 */
[----:B------:R-:W-:Y:S03]  /*47500*/  STS.U16 [R50+0xb3c0], R15 ;  /* 0x00b3c00f32007388 */ /* 0x000fe60000000400 */
[----:B------:R-:W-:Y:S01]  /*47510*/  STS.U16 [R50+0xba40], R14 ;  /* 0x00ba400e32007388 */ /* 0x000fe20000000400 */
[----:B------:R-:W-:Y:S03]  /*47520*/  STS.U16 [R50+0xba00], R13 ;  /* 0x00ba000d32007388 */ /* 0x000fe60000000400 */
[----:B---3--:R-:W-:Y:S01]  /*47530*/  STS.U16 [R50+0xbac0], R12 ;  /* 0x00bac00c32007388 */ /* 0x008fe20000000400 */
[----:B------:R-:W-:Y:S02]  /*47540*/  STS.U16 [R50+0xba80], R47 ;  /* 0x00ba802f32007388 */ /* 0x000fe40000000400 */
[----:B--2---:R-:W-:Y:S01]  /*47550*/  STS.U16 [R50+0xbb40], R48 ;  /* 0x00bb403032007388 */ /* 0x004fe20000000400 */
[----:B----4-:R-:W-:Y:S04]  /*47560*/  STS.U16 [R50+0xbb00], R49 ;  /* 0x00bb003132007388 */ /* 0x010fe80000000400 */
[----:B------:R-:W-:Y:S01]  /*47570*/  STS.U16 [R50+0xbbc0], R51 ;  /* 0x00bbc03332007388 */ /* 0x000fe20000000400 */
[----:B------:R-:W-:Y:S03]  /*47580*/  STS.U16 [R50+0xbb80], R52 ;  /* 0x00bb803432007388 */ /* 0x000fe60000000400 */
[----:B------:R-:W-:Y:S01]  /*47590*/  STS.U16 [R50+0xc200], R53 ;  /* 0x00c2003532007388 */ /* 0x000fe20000000400 */
[----:B------:R-:W-:Y:S02]  /*475a0*/  STS.U16 [R50+0xc240], R54 ;  /* 0x00c2403632007388 */ /* 0x000fe40000000400 */
[----:B------:R-:W-:Y:S01]  /*475b0*/  STS.U16 [R50+0xc280], R30 ;  /* 0x00c2801e32007388 */ /* 0x000fe20000000400 */
[----:B------:R-:W-:Y:S01]  /*475c0*/  STS.U16 [R50+0xc2c0], R31 ;  /* 0x00c2c01f32007388 */ /* 0x000fe20000000400 */
[----:B------:R-:W-:Y:S02]  /*475d0*/  STS.U16 [R50+0xc300], R4 ;  /* 0x00c3000432007388 */ /* 0x000fe40000000400 */
[----:B------:R-:W-:Y:S01]  /*475e0*/  STS.U16 [R50+0xc340], R5 ;  /* 0x00c3400532007388 */ /* 0x000fe20000000400 */
[----:B------:R-:W-:Y:S01]  /*475f0*/  STS.U16 [R50+0xc380], R29 ;  /* 0x00c3801d32007388 */ /* 0x000fe20000000400 */
[----:B------:R0:W-:Y:S03]  /*47600*/  STS.U16 [R50+0xc3c0], R46 ;  /* 0x00c3c02e32007388 */ /* 0x0001e60000000400 */
[----:B0-----:R-:W2:Y:S01]  /*47610*/  LDL.LU R46, [R1+0x1b0] ;  /* 0x0001b000012e7983 */ /* 0x001ea20000300800 */
[----:B------:R-:W3:Y:S02]  /*47620*/  LDL.LU R3, [R1+0x1ac] ;  /* 0x0001ac0001037983 */ /* 0x000ee40000300800 */
[----:B------:R-:W4:Y:S02]  /*47630*/  LDL.LU R19, [R1+0x1a8] ;  /* 0x0001a80001137983 */ /* 0x000f240000300800 */
[----:B------:R-:W4:Y:S01]  /*47640*/  LDL.LU R18, [R1+0x1a4] ;  /* 0x0001a40001127983 */ /* 0x000f220000300800 */
[----:B------:R-:W4:Y:S01]  /*47650*/  LDL.LU R17, [R1+0x1a0] ;  /* 0x0001a00001117983 */ /* 0x000f220000300800 */
        /* <DEDUP_REMOVED lines=27> */
[----:B------:R-:W4:Y:S02]  /*47810*/  LDL.LU R59, [R1+0x28] ;  /* 0x00002800013b7983 */ /* 0x000f240000300800 */
[----:B------:R0:W-:Y:S02]  /*47820*/  STS.U16 [R50+0xcbc0], R0 ;  /* 0x00cbc00032007388 */ /* 0x0001e40000000400 */
[----:B------:R-:W4:Y:S01]  /*47830*/  LDL.LU R61, [R1+0x24] ;  /* 0x00002400013d7983 */ /* 0x000f220000300800 */
[----:B------:R1:W-:Y:S01]  /*47840*/  STS.U16 [R50+0xcb80], R2 ;  /* 0x00cb800232007388 */ /* 0x0003e20000000400 */
[----:B------:R1:W-:Y:S03]  /*47850*/  STS.U16 [R50+0xd200], R60 ;  /* 0x00d2003c32007388 */ /* 0x0003e60000000400 */
[----:B0-----:R-:W4:Y:S01]  /*47860*/  LDL.LU R0, [R1+0x20] ;  /* 0x0000200001007983 */ /* 0x001f220000300800 */
[----:B-1----:R-:W4:Y:S02]  /*47870*/  LDL.LU R2, [R1+0x1c] ;  /* 0x00001c0001027983 */ /* 0x002f240000300800 */
[----:B------:R-:W4:Y:S01]  /*47880*/  LDL.LU R60, [R1+0x18] ;  /* 0x00001800013c7983 */ /* 0x000f220000300800 */
[----:B--2---:R0:W-:Y:S01]  /*47890*/  STS.U16 [R50+0xd240], R46 ;  /* 0x00d2402e32007388 */ /* 0x0041e20000000400 */
[----:B---3--:R-:W-:Y:S02]  /*478a0*/  STS.U16 [R50+0xd280], R3 ;  /* 0x00d2800332007388 */ /* 0x008fe40000000400 */
[----:B----4-:R-:W-:Y:S01]  /*478b0*/  STS.U16 [R50+0xd2c0], R19 ;  /* 0x00d2c01332007388 */ /* 0x010fe20000000400 */
[----:B------:R-:W-:Y:S04]  /*478c0*/  STS.U16 [R50+0xd300], R18 ;  /* 0x00d3001232007388 */ /* 0x000fe80000000400 */
[----:B------:R-:W-:Y:S04]  /*478d0*/  STS.U16 [R50+0xd340], R17 ;  /* 0x00d3401132007388 */ /* 0x000fe80000000400 */
[----:B0-----:R-:W2:Y:S01]  /*478e0*/  LDL.LU R46, [R1+0x4470] ;  /* 0x00447000012e7983 */ /* 0x001ea20000300800 */
[----:B------:R-:W-:Y:S02]  /*478f0*/  STS.U16 [R50+0xd380], R16 ;  /* 0x00d3801032007388 */ /* 0x000fe40000000400 */
[----:B------:R-:W-:Y:S02]  /*47900*/  STS.U16 [R50+0xd3c0], R15 ;  /* 0x00d3c00f32007388 */ /* 0x000fe40000000400 */
[----:B------:R-:W-:Y:S01]  /*47910*/  STS.U16 [R50+0xda40], R14 ;  /* 0x00da400e32007388 */ /* 0x000fe20000000400 */
[----:B------:R-:W-:Y:S01]  /*47920*/  STS.U16 [R50+0xda00], R13 ;  /* 0x00da000d32007388 */ /* 0x000fe20000000400 */
[----:B------:R-:W-:Y:S02]  /*47930*/  STS.U16 [R50+0xdac0], R12 ;  /* 0x00dac00c32007388 */ /* 0x000fe40000000400 */
[----:B------:R-:W-:Y:S02]  /*47940*/  STS.U16 [R50+0xda80], R47 ;  /* 0x00da802f32007388 */ /* 0x000fe40000000400 */
[----:B------:R-:W-:Y:S01]  /*47950*/  STS.U16 [R50+0xdb40], R48 ;  /* 0x00db403032007388 */ /* 0x000fe20000000400 */
[----:B------:R-:W-:Y:S01]  /*47960*/  STS.U16 [R50+0xdb00], R49 ;  /* 0x00db003132007388 */ /* 0x000fe20000000400 */
[----:B------:R0:W-:Y:S02]  /*47970*/  STS.U16 [R50+0xdbc0], R51 ;  /* 0x00dbc03332007388 */ /* 0x0001e40000000400 */
[----:B------:R1:W-:Y:S02]  /*47980*/  STS.U16 [R50+0xdb80], R52 ;  /* 0x00db803432007388 */ /* 0x0003e40000000400 */
[----:B------:R3:W-:Y:S01]  /*47990*/  STS.U16 [R50+0xe200], R53 ;  /* 0x00e2003532007388 */ /* 0x0007e20000000400 */
[----:B------:R4:W-:Y:S01]  /*479a0*/  STS.U16 [R50+0xe240], R54 ;  /* 0x00e2403632007388 */ /* 0x0009e20000000400 */
[----:B------:R4:W-:Y:S02]  /*479b0*/  STS.U16 [R50+0xe280], R30 ;  /* 0x00e2801e32007388 */ /* 0x0009e40000000400 */
[----:B------:R4:W-:Y:S01]  /*479c0*/  STS.U16 [R50+0xe2c0], R31 ;  /* 0x00e2c01f32007388 */ /* 0x0009e20000000400 */
[----:B0-----:R-:W2:Y:S01]  /*479d0*/  LDL.LU R51, [R1+0x1748] ;  /* 0x0017480001337983 */ /* 0x001ea20000300800 */
[----:B-1----:R-:W2:Y:S02]  /*479e0*/  LDL.LU R52, [R1+0x1744] ;  /* 0x0017440001347983 */ /* 0x002ea40000300800 */
[----:B---3--:R-:W3:Y:S02]  /*479f0*/  LDL.LU R53, [R1+0x1740] ;  /* 0x0017400001357983 */ /* 0x008ee40000300800 */
[----:B----4-:R-:W4:Y:S01]  /*47a00*/  LDL.LU R54, [R1+0x173c] ;  /* 0x00173c0001367983 */ /* 0x010f220000300800 */
        /* <DEDUP_REMOVED lines=9> */
[----:B-1----:R-:W4:Y:S03]  /*47aa0*/  LDL.LU R5, [R1+0x172c] ;  /* 0x00172c0001057983 */ /* 0x002f260000300800 */
[----:B------:R-:W4:Y:S04]  /*47ab0*/  LDL.LU R29, [R1+0x16c8] ;  /* 0x0016c800011d7983 */ /* 0x000f280000300800 */
[----:B------:R-:W4:Y:S01]  /*47ac0*/  LDL.LU R55, [R1+0x16c4] ;  /* 0x0016c40001377983 */ /* 0x000f220000300800 */
[----:B------:R-:W4:Y:S02]  /*47ad0*/  LDL.LU R56, [R1+0x16c0] ;  /* 0x0016c00001387983 */ /* 0x000f240000300800 */
[----:B------:R0:W-:Y:S02]  /*47ae0*/  STS.U16 [R50+0xeac0], R58 ;  /* 0x00eac03a32007388 */ /* 0x0001e40000000400 */
[----:B------:R-:W4:Y:S01]  /*47af0*/  LDL.LU R57, [R1+0x16bc] ;  /* 0x0016bc0001397983 */ /* 0x000f220000300800 */
[----:B------:R1:W-:Y:S01]  /*47b00*/  STS.U16 [R50+0xea80], R59 ;  /* 0x00ea803b32007388 */ /* 0x0003e20000000400 */
[----:B------:R1:W-:Y:S02]  /*47b10*/  STS.U16 [R50+0xeb40], R61 ;  /* 0x00eb403d32007388 */ /* 0x0003e40000000400 */
[----:B------:R1:W-:Y:S02]  /*47b20*/  STS.U16 [R50+0xeb00], R0 ;  /* 0x00eb000032007388 */ /* 0x0003e40000000400 */
[----:B------:R1:W-:Y:S01]  /*47b30*/  STS.U16 [R50+0xebc0], R2 ;  /* 0x00ebc00232007388 */ /* 0x0003e20000000400 */
[----:B------:R1:W-:Y:S04]  /*47b40*/  STS.U16 [R50+0xeb80], R60 ;  /* 0x00eb803c32007388 */ /* 0x0003e80000000400 */
[----:B0-----:R-:W4:Y:S01]  /*47b50*/  LDL.LU R58, [R1+0x16b8] ;  /* 0x0016b800013a7983 */ /* 0x001f220000300800 */
[----:B-1----:R-:W4:Y:S03]  /*47b60*/  LDL.LU R59, [R1+0x16b4] ;  /* 0x0016b400013b7983 */ /* 0x002f260000300800 */
[----:B------:R-:W4:Y:S04]  /*47b70*/  LDL.LU R61, [R1+0x16b0] ;  /* 0x0016b000013d7983 */ /* 0x000f280000300800 */
[----:B------:R-:W4:Y:S01]  /*47b80*/  LDL.LU R0, [R1+0x16ac] ;  /* 0x0016ac0001007983 */ /* 0x000f220000300800 */
[----:B------:R-:W4:Y:S02]  /*47b90*/  LDL.LU R2, [R1+0x1648] ;  /* 0x0016480001027983 */ /* 0x000f240000300800 */
[----:B------:R-:W4:Y:S01]  /*47ba0*/  LDL.LU R60, [R1+0x1644] ;  /* 0x00164400013c7983 */ /* 0x000f220000300800 */
[----:B------:R-:W0:Y:S02]  /*47bb0*/  S2R R49, SR_TID.X ;  /* 0x0000000000317919 */ /* 0x000e240000002100 */
[----:B0-----:R-:W-:-:S05]  /*47bc0*/  LOP3.LUT R49, R49, 0x1f, RZ, 0xc0, !PT ;  /* 0x0000001f31317812 */ /* 0x001fca00078ec0ff */
[----:B------:R-:W-:-:S05]  /*47bd0*/  IMAD.SHL.U32 R3, R49, 0x2, RZ ;  /* 0x0000000231037824 */ /* 0x000fca00078e00ff */
[----:B------:R-:W-:Y:S01]  /*47be0*/  LOP3.LUT R3, R3, 0x20, RZ, 0x3c, !PT ;  /* 0x0000002003037812 */ /* 0x000fe200078e3cff */
[----:B--2---:R-:W-:Y:S01]  /*47bf0*/  STS.U16 [R50+0xf200], R46 ;  /* 0x00f2002e32007388 */ /* 0x004fe20000000400 */
[----:B------:R-:W-:Y:S02]  /*47c00*/  STS.U16 [R50+0xf240], R45 ;  /* 0x00f2402d32007388 */ /* 0x000fe40000000400 */
[----:B------:R-:W-:Y:S01]  /*47c10*/  STS.U16 [R50+0xf280], R43 ;  /* 0x00f2802b32007388 */ /* 0x000fe20000000400 */
[----:B------:R0:W-:Y:S01]  /*47c20*/  STL [R1+0x4450], R46 ;  /* 0x0044502e01007387 */ /* 0x0001e20000100800 */
[----:B------:R-:W-:Y:S02]  /*47c30*/  STS.U16 [R50+0xf2c0], R41 ;  /* 0x00f2c02932007388 */ /* 0x000fe40000000400 */
[----:B------:R-:W-:Y:S02]  /*47c40*/  STS.U16 [R50+0xf300], R39 ;  /* 0x00f3002732007388 */ /* 0x000fe40000000400 */
[----:B------:R-:W-:Y:S01]  /*47c50*/  STS.U16 [R50+0xf340], R37 ;  /* 0x00f3402532007388 */ /* 0x000fe20000000400 */
[----:B------:R-:W-:Y:S01]  /*47c60*/  STS.U16 [R50+0xf380], R35 ;  /* 0x00f3802332007388 */ /* 0x000fe20000000400 */
[----:B------:R-:W-:Y:S02]  /*47c70*/  STS.U16 [R50+0xf3c0], R33 ;  /* 0x00f3c02132007388 */ /* 0x000fe40000000400 */
[----:B------:R-:W-:Y:S01]  /*47c80*/  STS.U16 [R50+0xfa40], R20 ;  /* 0x00fa401432007388 */ /* 0x000fe20000000400 */
[----:B0-----:R-:W2:Y:S01]  /*47c90*/  LDL.LU R46, [R1+0x1640] ;  /* 0x00164000012e7983 */ /* 0x001ea20000300800 */
[----:B------:R-:W2:Y:S02]  /*47ca0*/  LDL.LU R19, [R1+0x163c] ;  /* 0x00163c0001137983 */ /* 0x000ea40000300800 */
[----:B------:R-:W2:Y:S02]  /*47cb0*/  LDL.LU R18, [R1+0x1638] ;  /* 0x0016380001127983 */ /* 0x000ea40000300800 */
[----:B------:R-:W2:Y:S01]  /*47cc0*/  LDL.LU R17, [R1+0x1634] ;  /* 0x0016340001117983 */ /* 0x000ea20000300800 */
[----:B------:R-:W2:Y:S04]  /*47cd0*/  LDL.LU R16, [R1+0x1630] ;  /* 0x0016300001107983 */ /* 0x000ea80000300800 */
[----:B------:R-:W-:Y:S01]  /*47ce0*/  STS.U16 [R50+0xfa00], R21 ;  /* 0x00fa001532007388 */ /* 0x000fe20000000400 */
[----:B------:R-:W2:Y:S02]  /*47cf0*/  LDL.LU R15, [R1+0x162c] ;  /* 0x00162c00010f7983 */ /* 0x000ea40000300800 */
[----:B------:R-:W-:Y:S02]  /*47d00*/  STS.U16 [R50+0xfac0], R22 ;  /* 0x00fac01632007388 */ /* 0x000fe40000000400 */
[----:B------:R-:W2:Y:S01]  /*47d10*/  LDL.LU R14, [R1+0x15c8] ;  /* 0x0015c800010e7983 */ /* 0x000ea20000300800 */
[----:B------:R-:W-:Y:S04]  /*47d20*/  STS.U16 [R50+0xfa80], R23 ;  /* 0x00fa801732007388 */ /* 0x000fe80000000400 */
[----:B------:R-:W2:Y:S01]  /*47d30*/  LDL.LU R13, [R1+0x15c4] ;  /* 0x0015c400010d7983 */ /* 0x000ea20000300800 */
[----:B------:R-:W-:Y:S02]  /*47d40*/  STS.U16 [R50+0xfb40], R24 ;  /* 0x00fb401832007388 */ /* 0x000fe40000000400 */
[----:B------:R-:W2:Y:S02]  /*47d50*/  LDL.LU R12, [R1+0x15c0] ;  /* 0x0015c000010c7983 */ /* 0x000ea40000300800 */
[----:B------:R-:W-:Y:S01]  /*47d60*/  STS.U16 [R50+0xfb00], R25 ;  /* 0x00fb001932007388 */ /* 0x000fe20000000400 */
[----:B------:R-:W2:Y:S04]  /*47d70*/  LDL.LU R47, [R1+0x15bc] ;  /* 0x0015bc00012f7983 */ /* 0x000ea80000300800 */
[----:B------:R-:W-:Y:S01]  /*47d80*/  STS.U16 [R50+0xfbc0], R26 ;  /* 0x00fbc01a32007388 */ /* 0x000fe20000000400 */
[----:B------:R-:W2:Y:S02]  /*47d90*/  LDL.LU R48, [R1+0x15b8] ;  /* 0x0015b80001307983 */ /* 0x000ea40000300800 */
[----:B------:R0:W-:Y:S02]  /*47da0*/  STS.U16 [R50+0xfb80], R27 ;  /* 0x00fb801b32007388 */ /* 0x0001e40000000400 */
[----:B------:R-:W2:Y:S01]  /*47db0*/  LDL.LU R49, [R1+0x15b4] ;  /* 0x0015b40001317983 */ /* 0x000ea20000300800 */
[----:B------:R1:W-:Y:S01]  /*47dc0*/  STS.U16 [R3+0x400], R51 ;  /* 0x0004003303007388 */ /* 0x0003e20000000400 */
[----:B------:R4:W-:Y:S02]  /*47dd0*/  STS.U16 [R3+0x440], R52 ;  /* 0x0004403403007388 */ /* 0x0009e40000000400 */
[----:B---3--:R3:W-:Y:S02]  /*47de0*/  STS.U16 [R3+0x480], R53 ;  /* 0x0004803503007388 */ /* 0x0087e40000000400 */
[----:B----4-:R4:W-:Y:S01]  /*47df0*/  STS.U16 [R3+0x4c0], R54 ;  /* 0x0004c03603007388 */ /* 0x0109e20000000400 */
[----:B------:R4:W-:Y:S04]  /*47e00*/  STS.U16 [R3+0x500], R30 ;  /* 0x0005001e03007388 */ /* 0x0009e80000000400 */
[----:B0-----:R-:W2:Y:S01]  /*47e10*/  LDL.LU R50, [R1+0x15b0] ;  /* 0x0015b00001327983 */ /* 0x001ea20000300800 */
[----:B-1----:R-:W2:Y:S02]  /*47e20*/  LDL.LU R51, [R1+0x15ac] ;  /* 0x0015ac0001337983 */ /* 0x002ea40000300800 */
[----:B------:R-:W2:Y:S01]  /*47e30*/  LDL.LU R52, [R1+0x1548] ;  /* 0x0015480001347983 */ /* 0x000ea20000300800 */
[----:B---3--:R-:W3:Y:S04]  /*47e40*/  LDL.LU R53, [R1+0x1544] ;  /* 0x0015440001357983 */ /* 0x008ee80000300800 */
[----:B----4-:R-:W3:Y:S01]  /*47e50*/  LDL.LU R54, [R1+0x1540] ;  /* 0x0015400001367983 */ /* 0x010ee20000300800 */
[----:B------:R0:W-:Y:S02]  /*47e60*/  STS.U16 [R3+0x540], R31 ;  /* 0x0005401f03007388 */ /* 0x0001e40000000400 */
[----:B------:R-:W3:Y:S01]  /*47e70*/  LDL.LU R30, [R1+0x153c] ;  /* 0x00153c00011e7983 */ /* 0x000ee20000300800 */
[----:B------:R1:W-:Y:S01]  /*47e80*/  STS.U16 [R3+0x580], R4 ;  /* 0x0005800403007388 */ /* 0x0003e20000000400 */
[----:B------:R1:W-:Y:S02]  /*47e90*/  STS.U16 [R3+0x5c0], R5 ;  /* 0x0005c00503007388 */ /* 0x0003e40000000400 */
[----:B------:R1:W-:Y:S02]  /*47ea0*/  STS.U16 [R3+0xc40], R29 ;  /* 0x000c401d03007388 */ /* 0x0003e40000000400 */
[----:B------:R1:W-:Y:S01]  /*47eb0*/  STS.U16 [R3+0xc00], R55 ;  /* 0x000c003703007388 */ /* 0x0003e20000000400 */
[----:B------:R1:W-:Y:S04]  /*47ec0*/  STS.U16 [R3+0xcc0], R56 ;  /* 0x000cc03803007388 */ /* 0x0003e80000000400 */
[----:B0-----:R-:W3:Y:S01]  /*47ed0*/  LDL.LU R31, [R1+0x1538] ;  /* 0x00153800011f7983 */ /* 0x001ee20000300800 */
[----:B-1----:R-:W3:Y:S03]  /*47ee0*/  LDL.LU R4, [R1+0x1534] ;  /* 0x0015340001047983 */ /* 0x002ee60000300800 */
[----:B------:R-:W3:Y:S04]  /*47ef0*/  LDL.LU R5, [R1+0x1530] ;  /* 0x0015300001057983 */ /* 0x000ee80000300800 */
[----:B------:R-:W3:Y:S01]  /*47f00*/  LDL.LU R29, [R1+0x152c] ;  /* 0x00152c00011d7983 */ /* 0x000ee20000300800 */
[----:B------:R-:W3:Y:S02]  /*47f10*/  LDL.LU R55, [R1+0x14c8] ;  /* 0x0014c80001377983 */ /* 0x000ee40000300800 */
        /* <DEDUP_REMOVED lines=14> */
[----:B0-----:R-:W3:Y:S04]  /*48000*/  LDL.LU R60, [R1+0x1448] ;  /* 0x00144800013c7983 */ /* 0x001ee80000300800 */
        /* <DEDUP_REMOVED lines=8> */
[----:B--2---:R-:W2:Y:S01]  /*48090*/  LDL.LU R18, [R1+0x143c] ;  /* 0x00143c0001127983 */ /* 0x004ea20000300800 */
[----:B------:R-:W2:Y:S04]  /*480a0*/  LDL.LU R17, [R1+0x1438] ;  /* 0x0014380001117983 */ /* 0x000ea80000300800 */
[----:B------:R-:W2:Y:S04]  /*480b0*/  LDL.LU R16, [R1+0x1434] ;  /* 0x0014340001107983 */ /* 0x000ea80000300800 */
[----:B------:R0:W-:Y:S01]  /*480c0*/  STS.U16 [R3+0x1c40], R14 ;  /* 0x001c400e03007388 */ /* 0x0001e20000000400 */
[----:B------:R-:W2:Y:S02]  /*480d0*/  LDL.LU R15, [R1+0x1430] ;  /* 0x00143000010f7983 */ /* 0x000ea40000300800 */
[----:B------:R1:W-:Y:S02]  /*480e0*/  STS.U16 [R3+0x1c00], R13 ;  /* 0x001c000d03007388 */ /* 0x0003e40000000400 */
[----:B------:R1:W-:Y:S01]  /*480f0*/  STS.U16 [R3+0x1cc0], R12 ;  /* 0x001cc00c03007388 */ /* 0x0003e20000000400 */
[----:B------:R1:W-:Y:S01]  /*48100*/  STS.U16 [R3+0x1c80], R47 ;  /* 0x001c802f03007388 */ /* 0x0003e20000000400 */
[----:B------:R1:W-:Y:S02]  /*48110*/  STS.U16 [R3+0x1d40], R48 ;  /* 0x001d403003007388 */ /* 0x0003e40000000400 */
[----:B------:R1:W-:Y:S01]  /*48120*/  STS.U16 [R3+0x1d00], R49 ;  /* 0x001d003103007388 */ /* 0x0003e20000000400 */
[----:B0-----:R-:W2:Y:S01]  /*48130*/  LDL.LU R14, [R1+0x142c] ;  /* 0x00142c00010e7983 */ /* 0x001ea20000300800 */
[----:B-1----:R-:W2:Y:S03]  /*48140*/  LDL.LU R13, [R1+0x13c8] ;  /* 0x0013c800010d7983 */ /* 0x002ea60000300800 */
[----:B------:R-:W2:Y:S04]  /*48150*/  LDL.LU R12, [R1+0x13c4] ;  /* 0x0013c400010c7983 */ /* 0x000ea80000300800 */
[----:B------:R-:W2:Y:S01]  /*48160*/  LDL.LU R47, [R1+0x13c0] ;  /* 0x0013c000012f7983 */ /* 0x000ea20000300800 */
[----:B------:R-:W2:Y:S03]  /*48170*/  LDL.LU R48, [R1+0x13bc] ;  /* 0x0013bc0001307983 */ /* 0x000ea60000300800 */
[----:B------:R0:W-:Y:S01]  /*48180*/  STS.U16 [R3+0x1dc0], R50 ;  /* 0x001dc03203007388 */ /* 0x0001e20000000400 */
[----:B------:R-:W2:Y:S02]  /*48190*/  LDL.LU R49, [R1+0x13b8] ;  /* 0x0013b80001317983 */ /* 0x000ea40000300800 */
[----:B------:R1:W-:Y:S02]  /*481a0*/  STS.U16 [R3+0x1d80], R51 ;  /* 0x001d803303007388 */ /* 0x0003e40000000400 */
[----:B------:R3:W-:Y:S02]  /*481b0*/  STS.U16 [R3+0x2400], R52 ;  /* 0x0024003403007388 */ /* 0x0007e40000000400 */
[----:B---3--:R3:W-:Y:S01]  /*481c0*/  STS.U16 [R3+0x2440], R53 ;  /* 0x0024403503007388 */ /* 0x0087e20000000400 */
[----:B------:R3:W-:Y:S02]  /*481d0*/  STS.U16 [R3+0x2480], R54 ;  /* 0x0024803603007388 */ /* 0x0007e40000000400 */
[----:B------:R3:W-:Y:S01]  /*481e0*/  STS.U16 [R3+0x24c0], R30 ;  /* 0x0024c01e03007388 */ /* 0x0007e20000000400 */
[----:B0-----:R-:W2:Y:S01]  /*481f0*/  LDL.LU R50, [R1+0x13b4] ;  /* 0x0013b40001327983 */ /* 0x001ea20000300800 */
[----:B-1----:R-:W2:Y:S02]  /*48200*/  LDL.LU R51, [R1+0x13b0] ;  /* 0x0013b00001337983 */ /* 0x002ea40000300800 */
[----:B------:R-:W2:Y:S01]  /*48210*/  LDL.LU R52, [R1+0x13ac] ;  /* 0x0013ac0001347983 */ /* 0x000ea20000300800 */
[----:B---3--:R-:W2:Y:S01]  /*48220*/  LDL.LU R53, [R1+0x1348] ;  /* 0x0013480001357983 */ /* 0x008ea20000300800 */
[----:B------:R-:W2:Y:S03]  /*48230*/  LDL.LU R54, [R1+0x1344] ;  /* 0x0013440001367983 */ /* 0x000ea60000300800 */
        /* <DEDUP_REMOVED lines=25> */
[----:B------:R-:W2:Y:S03]  /*483d0*/  LDL.LU R2, [R1+0x12b0] ;  /* 0x0012b00001027983 */ /* 0x000ea60000300800 */
[----:B0-----:R-:W2:Y:S04]  /*483e0*/  LDL.LU R60, [R1+0x12ac] ;  /* 0x0012ac00013c7983 */ /* 0x001ea80000300800 */
[----:B----4-:R0:W-:Y:S01]  /*483f0*/  STS.U16 [R3+0x3440], R46 ;  /* 0x0034402e03007388 */ /* 0x0101e20000000400 */
[----:B------:R1:W-:Y:S03]  /*48400*/  STS.U16 [R3+0x3480], R19 ;  /* 0x0034801303007388 */ /* 0x0003e60000000400 */
[----:B--2---:R2:W-:Y:S01]  /*48410*/  STS.U16 [R3+0x34c0], R18 ;  /* 0x0034c01203007388 */ /* 0x0045e20000000400 */
[----:B------:R4:W-:Y:S03]  /*48420*/  STS.U16 [R3+0x3500], R17 ;  /* 0x0035001103007388 */ /* 0x0009e60000000400 */
[----:B------:R2:W-:Y:S01]  /*48430*/  STS.U16 [R3+0x3540], R16 ;  /* 0x0035401003007388 */ /* 0x0005e20000000400 */
[----:B------:R2:W-:Y:S03]  /*48440*/  STS.U16 [R3+0x3580], R15 ;  /* 0x0035800f03007388 */ /* 0x0005e60000000400 */
[----:B0-----:R-:W3:Y:S01]  /*48450*/  LDL.LU R46, [R1+0x1248] ;  /* 0x00124800012e7983 */ /* 0x001ee20000300800 */
[----:B-1----:R-:W3:Y:S03]  /*48460*/  LDL.LU R19, [R1+0x1244] ;  /* 0x0012440001137983 */ /* 0x002ee60000300800 */
[----:B--2---:R-:W2:Y:S01]  /*48470*/  LDL.LU R18, [R1+0x1240] ;  /* 0x0012400001127983 */ /* 0x004ea20000300800 */
[----:B----4-:R-:W4:Y:S03]  /*48480*/  LDL.LU R17, [R1+0x123c] ;  /* 0x00123c0001117983 */ /* 0x010f260000300800 */
        /* <DEDUP_REMOVED lines=50> */
[----:B------:R-:W4:Y:S03]  /*487b0*/  LDL.LU R2, [R1+0x10b4] ;  /* 0x0010b40001027983 */ /* 0x000f260000300800 */
[----:B0-----:R-:W4:Y:S04]  /*487c0*/  LDL.LU R60, [R1+0x10b0] ;  /* 0x0010b000013c7983 */ /* 0x001f280000300800 */
[----:B---3--:R0:W-:Y:S01]  /*487d0*/  STS.U16 [R3+0x5400], R46 ;  /* 0x0054002e03007388 */ /* 0x0081e20000000400 */
[----:B------:R1:W-:Y:S03]  /*487e0*/  STS.U16 [R3+0x5440], R19 ;  /* 0x0054401303007388 */ /* 0x0003e60000000400 */
[----:B--2---:R2:W-:Y:S01]  /*487f0*/  STS.U16 [R3+0x5480], R18 ;  /* 0x0054801203007388 */ /* 0x0045e20000000400 */
[----:B----4-:R3:W-:Y:S03]  /*48800*/  STS.U16 [R3+0x54c0], R17 ;  /* 0x0054c01103007388 */ /* 0x0107e60000000400 */
        /* <DEDUP_REMOVED lines=56> */
[----:B------:R-:W3:Y:S03]  /*48b90*/  LDL.LU R2, [R1+0xeac] ;  /* 0x000eac0001027983 */ /* 0x000ee60000300800 */
[----:B0-----:R-:W3:Y:S04]  /*48ba0*/  LDL.LU R60, [R1+0xea8] ;  /* 0x000ea800013c7983 */ /* 0x001ee80000300800 */
        /* <DEDUP_REMOVED lines=124> */
[----:B----4-:R-:W-:Y:S01]  /*49370*/  STS.U16 [R3+0xad00], R46 ;  /* 0x00ad002e03007388 */ /* 0x010fe20000000400 */
[----:B------:R-:W-:Y:S02]  /*49380*/  STS.U16 [R3+0xadc0], R19 ;  /* 0x00adc01303007388 */ /* 0x000fe40000000400 */
[----:B--2---:R-:W-:Y:S01]  /*49390*/  STS.U16 [R3+0xad80], R18 ;  /* 0x00ad801203007388 */ /* 0x004fe20000000400 */
[----:B---3--:R-:W-:Y:S04]  /*493a0*/  STS.U16 [R3+0xb400], R17 ;  /* 0x00b4001103007388 */ /* 0x008fe80000000400 */
        /* <DEDUP_REMOVED lines=16> */
[----:B------:R0:W-:Y:S01]  /*494b0*/  STS.U16 [R3+0xc440], R5 ;  /* 0x00c4400503007388 */ /* 0x0001e20000000400 */
[----:B------:R1:W-:Y:S01]  /*494c0*/  STS.U16 [R3+0xc480], R29 ;  /* 0x00c4801d03007388 */ /* 0x0003e20000000400 */
[----:B------:R-:W-:Y:S02]  /*494d0*/  STS.U16 [R3+0xc4c0], R55 ;  /* 0x00c4c03703007388 */ /* 0x000fe40000000400 */
[----:B------:R-:W-:Y:S01]  /*494e0*/  STS.U16 [R3+0xc500], R56 ;  /* 0x00c5003803007388 */ /* 0x000fe20000000400 */
[----:B0-----:R-:W2:Y:S01]  /*494f0*/  LDL.LU R5, [R1+0x204] ;  /* 0x0002040001057983 */ /* 0x001ea20000300800 */
[----:B-1----:R-:W3:Y:S03]  /*49500*/  LDL.LU R29, [R1+0x200] ;  /* 0x00020000011d7983 */ /* 0x002ee60000300800 */
[----:B------:R-:W-:Y:S01]  /*49510*/  STS.U16 [R3+0xc540], R57 ;  /* 0x00c5403903007388 */ /* 0x000fe20000000400 */
[----:B------:R-:W-:Y:S02]  /*49520*/  STS.U16 [R3+0xc580], R58 ;  /* 0x00c5803a03007388 */ /* 0x000fe40000000400 */
[----:B------:R0:W-:Y:S01]  /*49530*/  STS.U16 [R3+0xc5c0], R59 ;  /* 0x00c5c03b03007388 */ /* 0x0001e20000000400 */
[----:B------:R1:W-:Y:S01]  /*49540*/  STS.U16 [R3+0xcc40], R61 ;  /* 0x00cc403d03007388 */ /* 0x0003e20000000400 */
[----:B------:R4:W-:Y:S02]  /*49550*/  STS.U16 [R3+0xcc00], R0 ;  /* 0x00cc000003007388 */ /* 0x0009e40000000400 */
[----:B------:R4:W-:Y:S01]  /*49560*/  STS.U16 [R3+0xccc0], R2 ;  /* 0x00ccc00203007388 */ /* 0x0009e20000000400 */
[----:B0-----:R-:W3:Y:S01]  /*49570*/  LDL.LU R59, [R1+0x1fc] ;  /* 0x0001fc00013b7983 */ /* 0x001ee20000300800 */
[----:B-1----:R-:W3:Y:S02]  /*49580*/  LDL.LU R61, [R1+0x1f8] ;  /* 0x0001f800013d7983 */ /* 0x002ee40000300800 */
[----:B----4-:R-:W4:Y:S01]  /*49590*/  LDL.LU R0, [R1+0x194] ;  /* 0x0001940001007983 */ /* 0x010f220000300800 */
[----:B------:R0:W-:Y:S04]  /*495a0*/  STS.U16 [R3+0xcc80], R60 ;  /* 0x00cc803c03007388 */ /* 0x0001e80000000400 */
[----:B------:R-:W4:Y:S04]  /*495b0*/  LDL.LU R2, [R1+0x190] ;  /* 0x0001900001027983 */ /* 0x000f280000300800 */
        /* <DEDUP_REMOVED lines=25> */
[----:B--2---:R0:W-:Y:S01]  /*49750*/  STS.U16 [R3+0xcd40], R5 ;  /* 0x00cd400503007388 */ /* 0x0041e20000000400 */
[----:B---3--:R1:W-:Y:S03]  /*49760*/  STS.U16 [R3+0xcd00], R29 ;  /* 0x00cd001d03007388 */ /* 0x0083e60000000400 */
[----:B0-----:R-:W2:Y:S04]  /*49770*/  LDL.LU R5, [R1+0x446c] ;  /* 0x00446c0001057983 */ /* 0x001ea80000300800 */
[----:B-1----:R-:W3:Y:S04]  /*49780*/  LDL.LU R29, [R1+0x4468] ;  /* 0x00446800011d7983 */ /* 0x002ee80000300800 */
[----:B------:R0:W-:Y:S01]  /*49790*/  STS.U16 [R3+0xcdc0], R59 ;  /* 0x00cdc03b03007388 */ /* 0x0001e20000000400 */
[----:B------:R1:W-:Y:S02]  /*497a0*/  STS.U16 [R3+0xcd80], R61 ;  /* 0x00cd803d03007388 */ /* 0x0003e40000000400 */
[----:B----4-:R4:W-:Y:S01]  /*497b0*/  STS.U16 [R3+0xd400], R0 ;  /* 0x00d4000003007388 */ /* 0x0109e20000000400 */
[----:B------:R4:W-:Y:S04]  /*497c0*/  STS.U16 [R3+0xd440], R2 ;  /* 0x00d4400203007388 */ /* 0x0009e80000000400 */
[----:B0-----:R-:W2:Y:S01]  /*497d0*/  LDL.LU R59, [R1+0x4464] ;  /* 0x00446400013b7983 */ /* 0x001ea20000300800 */
[----:B-1----:R-:W2:Y:S03]  /*497e0*/  LDL.LU R61, [R1+0x4460] ;  /* 0x00446000013d7983 */ /* 0x002ea60000300800 */
[----:B----4-:R-:W4:Y:S04]  /*497f0*/  LDL.LU R0, [R1+0x445c] ;  /* 0x00445c0001007983 */ /* 0x010f280000300800 */
[----:B------:R0:W-:Y:S04]  /*49800*/  STS.U16 [R3+0xd480], R60 ;  /* 0x00d4803c03007388 */ /* 0x0001e80000000400 */
[----:B------:R-:W2:Y:S04]  /*49810*/  LDL.LU R2, [R1+0x4458] ;  /* 0x0044580001027983 */ /* 0x000ea80000300800 */
        /* <DEDUP_REMOVED lines=17> */
[----:B------:R-:W-:Y:S02]  /*49930*/  STS.U16 [R3+0xe4c0], R54 ;  /* 0x00e4c03603007388 */ /* 0x000fe40000000400 */
[----:B------:R1:W-:Y:S02]  /*49940*/  STS.U16 [R3+0xe500], R30 ;  /* 0x00e5001e03007388 */ /* 0x0003e40000000400 */
[----:B------:R1:W-:Y:S01]  /*49950*/  STS.U16 [R3+0xe540], R31 ;  /* 0x00e5401f03007388 */ /* 0x0003e20000000400 */
[----:B------:R1:W-:Y:S04]  /*49960*/  STS.U16 [R3+0xe580], R4 ;  /* 0x00e5800403007388 */ /* 0x0003e80000000400 */
[----:B0-----:R-:W3:Y:S01]  /*49970*/  LDL.LU R50, [R1+0x1728] ;  /* 0x0017280001327983 */ /* 0x001ee20000300800 */
[----:B------:R0:W-:Y:S02]  /*49980*/  STS.U16 [R3+0xe5c0], R55 ;  /* 0x00e5c03703007388 */ /* 0x0001e40000000400 */
[----:B-1----:R-:W3:Y:S01]  /*49990*/  LDL.LU R51, [R1+0x1724] ;  /* 0x0017240001337983 */ /* 0x002ee20000300800 */
[----:B------:R-:W-:Y:S04]  /*499a0*/  STS.U16 [R3+0xec40], R56 ;  /* 0x00ec403803007388 */ /* 0x000fe80000000400 */
[----:B------:R-:W3:Y:S04]  /*499b0*/  LDL.LU R52, [R1+0x1720] ;  /* 0x0017200001347983 */ /* 0x000ee80000300800 */
[----:B------:R-:W-:Y:S01]  /*499c0*/  STS.U16 [R3+0xec00], R57 ;  /* 0x00ec003903007388 */ /* 0x000fe20000000400 */
[----:B------:R-:W3:Y:S02]  /*499d0*/  LDL.LU R53, [R1+0x171c] ;  /* 0x00171c0001357983 */ /* 0x000ee40000300800 */
[----:B------:R-:W-:Y:S02]  /*499e0*/  STS.U16 [R3+0xecc0], R58 ;  /* 0x00ecc03a03007388 */ /* 0x000fe40000000400 */
[----:B------:R-:W3:Y:S01]  /*499f0*/  LDL.LU R30, [R1+0x1718] ;  /* 0x00171800011e7983 */ /* 0x000ee20000300800 */
[----:B------:R-:W3:Y:S01]  /*49a00*/  LDL.LU R31, [R1+0x1714] ;  /* 0x00171400011f7983 */ /* 0x000ee20000300800 */
[----:B------:R-:W3:Y:S02]  /*49a10*/  LDL.LU R4, [R1+0x1710] ;  /* 0x0017100001047983 */ /* 0x000ee40000300800 */
[----:B0-----:R-:W3:Y:S01]  /*49a20*/  LDL.LU R55, [R1+0x170c] ;  /* 0x00170c0001377983 */ /* 0x001ee20000300800 */
[----:B--2---:R-:W-:Y:S01]  /*49a30*/  STS.U16 [R3+0xec80], R60 ;  /* 0x00ec803c03007388 */ /* 0x004fe20000000400 */
[----:B------:R-:W-:Y:S02]  /*49a40*/  STS.U16 [R3+0xed40], R2 ;  /* 0x00ed400203007388 */ /* 0x000fe40000000400 */
[----:B----4-:R0:W-:Y:S02]  /*49a50*/  STS.U16 [R3+0xed00], R0 ;  /* 0x00ed000003007388 */ /* 0x0101e40000000400 */
[----:B0-----:R-:W2:Y:S04]  /*49a60*/  LDL.LU R0, [R1+0x16a8] ;  /* 0x0016a80001007983 */ /* 0x001ea80000300800 */
[----:B------:R-:W0:Y:S01]  /*49a70*/  S2R R60, SR_TID.X ;  /* 0x00000000003c7919 */ /* 0x000e220000002100 */
[----:B------:R-:W4:Y:S02]  /*49a80*/  LDL.LU R56, [R1+0x16a4] ;  /* 0x0016a40001387983 */ /* 0x000f240000300800 */
[----:B------:R-:W4:Y:S02]  /*49a90*/  LDL.LU R2, [R1+0x16a0] ;  /* 0x0016a00001027983 */ /* 0x000f240000300800 */
[----:B------:R-:W4:Y:S01]  /*49aa0*/  LDL.LU R57, [R1+0x169c] ;  /* 0x00169c0001397983 */ /* 0x000f220000300800 */
[----:B------:R-:W-:Y:S01]  /*49ab0*/  STS.U16 [R3+0xedc0], R61 ;  /* 0x00edc03d03007388 */ /* 0x000fe20000000400 */
[----:B------:R-:W-:Y:S02]  /*49ac0*/  STS.U16 [R3+0xed80], R59 ;  /* 0x00ed803b03007388 */ /* 0x000fe40000000400 */
[----:B---3--:R-:W-:Y:S01]  /*49ad0*/  STS.U16 [R3+0xf400], R29 ;  /* 0x00f4001d03007388 */ /* 0x008fe20000000400 */
[----:B------:R-:W-:Y:S04]  /*49ae0*/  STS.U16 [R3+0xf440], R5 ;  /* 0x00f4400503007388 */ /* 0x000fe80000000400 */
[----:B------:R-:W-:Y:S04]  /*49af0*/  STS.U16 [R3+0xf480], R6 ;  /* 0x00f4800603007388 */ /* 0x000fe80000000400 */
[----:B------:R-:W3:Y:S01]  /*49b00*/  LDL.LU R58, [R1+0x1698] ;  /* 0x00169800013a7983 */ /* 0x000ee20000300800 */
[----:B------:R-:W-:Y:S02]  /*49b10*/  STS.U16 [R3+0xf4c0], R7 ;  /* 0x00f4c00703007388 */ /* 0x000fe40000000400 */
[----:B------:R-:W-:Y:S02]  /*49b20*/  STS.U16 [R3+0xf500], R8 ;  /* 0x00f5000803007388 */ /* 0x000fe40000000400 */
[----:B------:R-:W-:Y:S01]  /*49b30*/  STS.U16 [R3+0xf540], R9 ;  /* 0x00f5400903007388 */ /* 0x000fe20000000400 */
[----:B------:R-:W-:Y:S01]  /*49b40*/  STS.U16 [R3+0xf580], R10 ;  /* 0x00f5800a03007388 */ /* 0x000fe20000000400 */
[----:B------:R-:W-:Y:S02]  /*49b50*/  STS.U16 [R3+0xf5c0], R11 ;  /* 0x00f5c00b03007388 */ /* 0x000fe40000000400 */
[----:B------:R-:W-:Y:S02]  /*49b60*/  STS.U16 [R3+0xfc40], R28 ;  /* 0x00fc401c03007388 */ /* 0x000fe40000000400 */
[----:B------:R-:W-:Y:S01]  /*49b70*/  STS.U16 [R3+0xfc00], R32 ;  /* 0x00fc002003007388 */ /* 0x000fe20000000400 */
[----:B0-----:R-:W-:Y:S01]  /*49b80*/  LOP3.LUT R54, R60, 0x1f, RZ, 0xc0, !PT ;  /* 0x0000001f3c367812 */ /* 0x001fe200078ec0ff */
[----:B------:R-:W-:Y:S04]  /*49b90*/  STS.U16 [R3+0xfcc0], R34 ;  /* 0x00fcc02203007388 */ /* 0x000fe80000000400 */
[----:B------:R-:W-:Y:S01]  /*49ba0*/  IMAD.SHL.U32 R60, R54, 0x2, RZ ;  /* 0x00000002363c7824 */ /* 0x000fe200078e00ff */
[----:B------:R-:W-:Y:S01]  /*49bb0*/  STS.U16 [R3+0xfc80], R36 ;  /* 0x00fc802403007388 */ /* 0x000fe20000000400 */
[----:B------:R-:W-:Y:S02]  /*49bc0*/  STS.U16 [R3+0xfd40], R38 ;  /* 0x00fd402603007388 */ /* 0x000fe40000000400 */
[----:B------:R-:W-:Y:S01]  /*49bd0*/  STS.U16 [R3+0xfd00], R40 ;  /* 0x00fd002803007388 */ /* 0x000fe20000000400 */
[----:B------:R-:W-:Y:S01]  /*49be0*/  LOP3.LUT R60, R60, 0x30, RZ, 0x3c, !PT ;  /* 0x000000303c3c7812 */ /* 0x000fe200078e3cff */
[----:B------:R-:W-:Y:S01]  /*49bf0*/  STS.U16 [R3+0xfdc0], R42 ;  /* 0x00fdc02a03007388 */ /* 0x000fe20000000400 */
[----:B------:R-:W-:Y:S03]  /*49c00*/  STS.U16 [R3+0xfd80], R44 ;  /* 0x00fd802c03007388 */ /* 0x000fe60000000400 */
        /* <DEDUP_REMOVED lines=8> */
[----:B--2---:R0:W-:Y:S04]  /*49c90*/  STS.U16 [R60+0xe40], R0 ;  /* 0x000e40003c007388 */ /* 0x0041e80000000400 */
[----:B0-----:R-:W2:Y:S01]  /*49ca0*/  LDL.LU R0, [R1+0x1694] ;  /* 0x0016940001007983 */ /* 0x001ea20000300800 */
[----:B----4-:R-:W-:Y:S02]  /*49cb0*/  STS.U16 [R60+0xe00], R56 ;  /* 0x000e00383c007388 */ /* 0x010fe40000000400 */
[----:B------:R0:W-:Y:S02]  /*49cc0*/  STS.U16 [R60+0xec0], R2 ;  /* 0x000ec0023c007388 */ /* 0x0001e40000000400 */
[----:B------:R-:W4:Y:S01]  /*49cd0*/  LDL.LU R7, [R1+0x1690] ;  /* 0x0016900001077983 */ /* 0x000f220000300800 */
[----:B------:R1:W-:Y:S04]  /*49ce0*/  STS.U16 [R60+0xe80], R57 ;  /* 0x000e80393c007388 */ /* 0x0003e80000000400 */
[----:B0-----:R-:W4:Y:S01]  /*49cf0*/  LDL.LU R2, [R1+0x168c] ;  /* 0x00168c0001027983 */ /* 0x001f220000300800 */
[----:B------:R-:W4:Y:S02]  /*49d00*/  LDL.LU R6, [R1+0x1628] ;  /* 0x0016280001067983 */ /* 0x000f240000300800 */
[----:B-1----:R-:W4:Y:S02]  /*49d10*/  LDL.LU R57, [R1+0x1624] ;  /* 0x0016240001397983 */ /* 0x002f240000300800 */
        /* <DEDUP_REMOVED lines=19> */
[----:B------:R-:W4:Y:S01]  /*49e50*/  LDL.LU R4, [R1+0x1514] ;  /* 0x0015140001047983 */ /* 0x000f220000300800 */
[----:B---3--:R0:W-:Y:S01]  /*49e60*/  STS.U16 [R60+0xf40], R58 ;  /* 0x000f403a3c007388 */ /* 0x0081e20000000400 */
[----:B------:R-:W3:Y:S03]  /*49e70*/  LDL.LU R55, [R1+0x1510] ;  /* 0x0015100001377983 */ /* 0x000ee60000300800 */
[----:B0-----:R-:W3:Y:S01]  /*49e80*/  LDL.LU R58, [R1+0x150c] ;  /* 0x00150c00013a7983 */ /* 0x001ee20000300800 */
[----:B------:R-:W3:Y:S03]  /*49e90*/  LDL.LU R56, [R1+0x14a8] ;  /* 0x0014a80001387983 */ /* 0x000ee60000300800 */
[----:B--2---:R0:W-:Y:S04]  /*49ea0*/  STS.U16 [R60+0xf00], R0 ;  /* 0x000f00003c007388 */ /* 0x0041e80000000400 */
[----:B0-----:R-:W2:Y:S01]  /*49eb0*/  LDL.LU R0, [R1+0x14a4] ;  /* 0x0014a40001007983 */ /* 0x001ea20000300800 */
[----:B----4-:R-:W-:Y:S03]  /*49ec0*/  STS.U16 [R60+0xfc0], R7 ;  /* 0x000fc0073c007388 */ /* 0x010fe60000000400 */
[----:B------:R0:W-:Y:S01]  /*49ed0*/  STS.U16 [R60+0xf80], R2 ;  /* 0x000f80023c007388 */ /* 0x0001e20000000400 */
[----:B------:R-:W-:Y:S03]  /*49ee0*/  STS.U16 [R60+0x1600], R6 ;  /* 0x001600063c007388 */ /* 0x000fe60000000400 */
[----:B------:R1:W-:Y:S01]  /*49ef0*/  STS.U16 [R60+0x1640], R57 ;  /* 0x001640393c007388 */ /* 0x0003e20000000400 */
[----:B------:R-:W-:Y:S02]  /*49f00*/  STS.U16 [R60+0x1680], R46 ;  /* 0x0016802e3c007388 */ /* 0x000fe40000000400 */
[----:B------:R-:W-:Y:S02]  /*49f10*/  STS.U16 [R60+0x16c0], R3 ;  /* 0x0016c0033c007388 */ /* 0x000fe40000000400 */
[----:B------:R-:W-:Y:S01]  /*49f20*/  STS.U16 [R60+0x1700], R19 ;  /* 0x001700133c007388 */ /* 0x000fe20000000400 */
[----:B0-----:R-:W4:Y:S04]  /*49f30*/  LDL.LU R2, [R1+0x14a0] ;  /* 0x0014a00001027983 */ /* 0x001f280000300800 */
        /* <DEDUP_REMOVED lines=16> */
[----:B------:R-:W-:Y:S04]  /*4a040*/  STS.U16 [R60+0x2740], R4 ;  /* 0x002740043c007388 */ /* 0x000fe80000000400 */
[----:B-1----:R-:W4:Y:S01]  /*4a050*/  LDL.LU R57, [R1+0x149c] ;  /* 0x00149c0001397983 */ /* 0x002f220000300800 */
[----:B---3--:R-:W-:Y:S03]  /*4a060*/  STS.U16 [R60+0x2780], R55 ;  /* 0x002780373c007388 */ /* 0x008fe60000000400 */
[----:B------:R0:W-:Y:S04]  /*4a070*/  STS.U16 [R60+0x27c0], R58 ;  /* 0x0027c03a3c007388 */ /* 0x0001e80000000400 */
[----:B0-----:R-:W3:Y:S01]  /*4a080*/  LDL.LU R58, [R1+0x1498] ;  /* 0x00149800013a7983 */ /* 0x001ee20000300800 */
[----:B------:R-:W-:Y:S02]  /*4a090*/  STS.U16 [R60+0x2e40], R56 ;  /* 0x002e40383c007388 */ /* 0x000fe40000000400 */
[----:B------:R-:W3:Y:S01]  /*4a0a0*/  LDL.LU R7, [R1+0x1494] ;  /* 0x0014940001077983 */ /* 0x000ee20000300800 */
[----:B--2---:R0:W-:Y:S04]  /*4a0b0*/  STS.U16 [R60+0x2e00], R0 ;  /* 0x002e00003c007388 */ /* 0x0041e80000000400 */
[----:B0-----:R-:W2:Y:S04]  /*4a0c0*/  LDL.LU R0, [R1+0x1490] ;  /* 0x0014900001007983 */ /* 0x001ea80000300800 */
[----:B----4-:R0:W-:Y:S01]  /*4a0d0*/  STS.U16 [R60+0x2ec0], R2 ;  /* 0x002ec0023c007388 */ /* 0x0101e20000000400 */
[----:B------:R-:W4:Y:S03]  /*4a0e0*/  LDL.LU R6, [R1+0x148c] ;  /* 0x00148c0001067983 */ /* 0x000f260000300800 */
        /* <DEDUP_REMOVED lines=23> */
[----:B---3--:R1:W-:Y:S01]  /*4a260*/  STS.U16 [R60+0x2f40], R58 ;  /* 0x002f403a3c007388 */ /* 0x0083e20000000400 */
[----:B0-----:R-:W3:Y:S01]  /*4a270*/  LDL.LU R57, [R1+0x1310] ;  /* 0x0013100001397983 */ /* 0x001ee20000300800 */
[----:B------:R-:W3:Y:S02]  /*4a280*/  LDL.LU R56, [R1+0x130c] ;  /* 0x00130c0001387983 */ /* 0x000ee40000300800 */
[----:B-1----:R-:W3:Y:S01]  /*4a290*/  LDL.LU R58, [R1+0x12a8] ;  /* 0x0012a800013a7983 */ /* 0x002ee20000300800 */
[----:B------:R-:W-:Y:S04]  /*4a2a0*/  STS.U16 [R60+0x2f00], R7 ;  /* 0x002f00073c007388 */ /* 0x000fe80000000400 */
[----:B--2---:R0:W-:Y:S04]  /*4a2b0*/  STS.U16 [R60+0x2fc0], R0 ;  /* 0x002fc0003c007388 */ /* 0x0041e80000000400 */
[----:B0-----:R-:W2:Y:S04]  /*4a2c0*/  LDL.LU R0, [R1+0x12a4] ;  /* 0x0012a40001007983 */ /* 0x001ea80000300800 */
[----:B----4-:R-:W-:Y:S01]  /*4a2d0*/  STS.U16 [R60+0x2f80], R6 ;  /* 0x002f80063c007388 */ /* 0x010fe20000000400 */
[----:B------:R0:W-:Y:S02]  /*4a2e0*/  STS.U16 [R60+0x3600], R2 ;  /* 0x003600023c007388 */ /* 0x0001e40000000400 */
        /* <DEDUP_REMOVED lines=19> */
[----:B------:R-:W-:Y:S01]  /*4a420*/  STS.U16 [R60+0x4700], R4 ;  /* 0x004700043c007388 */ /* 0x000fe20000000400 */
[----:B0-----:R-:W4:Y:S01]  /*4a430*/  LDL.LU R2, [R1+0x12a0] ;  /* 0x0012a00001027983 */ /* 0x001f220000300800 */
[----:B------:R-:W-:Y:S03]  /*4a440*/  STS.U16 [R60+0x4740], R55 ;  /* 0x004740373c007388 */ /* 0x000fe60000000400 */
[----:B---3--:R0:W-:Y:S01]  /*4a450*/  STS.U16 [R60+0x4780], R57 ;  /* 0x004780393c007388 */ /* 0x0081e20000000400 */
[----:B------:R-:W-:Y:S02]  /*4a460*/  STS.U16 [R60+0x47c0], R56 ;  /* 0x0047c0383c007388 */ /* 0x000fe40000000400 */
[----:B------:R1:W-:Y:S01]  /*4a470*/  STS.U16 [R60+0x4e40], R58 ;  /* 0x004e403a3c007388 */ /* 0x0003e20000000400 */
[----:B0-----:R-:W3:Y:S01]  /*4a480*/  LDL.LU R57, [R1+0x129c] ;  /* 0x00129c0001397983 */ /* 0x001ee20000300800 */
[----:B------:R-:W3:Y:S02]  /*4a490*/  LDL.LU R7, [R1+0x1298] ;  /* 0x0012980001077983 */ /* 0x000ee40000300800 */
[----:B-1----:R-:W3:Y:S02]  /*4a4a0*/  LDL.LU R58, [R1+0x1294] ;  /* 0x00129400013a7983 */ /* 0x002ee40000300800 */
[----:B------:R-:W3:Y:S01]  /*4a4b0*/  LDL.LU R6, [R1+0x1290] ;  /* 0x0012900001067983 */ /* 0x000ee20000300800 */
[----:B--2---:R0:W-:Y:S04]  /*4a4c0*/  STS.U16 [R60+0x4e00], R0 ;  /* 0x004e00003c007388 */ /* 0x0041e80000000400 */
        /* <DEDUP_REMOVED lines=21> */
[----:B----4-:R0:W-:Y:S01]  /*4a620*/  STS.U16 [R60+0x4ec0], R2 ;  /* 0x004ec0023c007388 */ /* 0x0101e20000000400 */
[----:B------:R-:W4:Y:S03]  /*4a630*/  LDL.LU R55, [R1+0x1118] ;  /* 0x0011180001377983 */ /* 0x000f260000300800 */
[----:B0-----:R-:W4:Y:S04]  /*4a640*/  LDL.LU R2, [R1+0x1114] ;  /* 0x0011140001027983 */ /* 0x001f280000300800 */
[----:B---3--:R0:W-:Y:S01]  /*4a650*/  STS.U16 [R60+0x4e80], R57 ;  /* 0x004e80393c007388 */ /* 0x0081e20000000400 */
[----:B------:R-:W3:Y:S02]  /*4a660*/  LDL.LU R56, [R1+0x1110] ;  /* 0x0011100001387983 */ /* 0x000ee40000300800 */
[----:B------:R-:W-:Y:S02]  /*4a670*/  STS.U16 [R60+0x4f40], R7 ;  /* 0x004f40073c007388 */ /* 0x000fe40000000400 */
[----:B------:R1:W-:Y:S01]  /*4a680*/  STS.U16 [R60+0x4f00], R58 ;  /* 0x004f003a3c007388 */ /* 0x0003e20000000400 */
[----:B0-----:R-:W3:Y:S01]  /*4a690*/  LDL.LU R57, [R1+0x110c] ;  /* 0x00110c0001397983 */ /* 0x001ee20000300800 */
[----:B-1----:R-:W3:Y:S03]  /*4a6a0*/  LDL.LU R58, [R1+0x10a8] ;  /* 0x0010a800013a7983 */ /* 0x002ee60000300800 */
[----:B------:R-:W-:Y:S04]  /*4a6b0*/  STS.U16 [R60+0x4fc0], R6 ;  /* 0x004fc0063c007388 */ /* 0x000fe80000000400 */
[----:B--2---:R0:W-:Y:S04]  /*4a6c0*/  STS.U16 [R60+0x4f80], R0 ;  /* 0x004f80003c007388 */ /* 0x0041e80000000400 */
        /* <DEDUP_REMOVED lines=21> */
[----:B----4-:R-:W-:Y:S01]  /*4a820*/  STS.U16 [R60+0x6700], R55 ;  /* 0x006700373c007388 */ /* 0x010fe20000000400 */
[----:B------:R0:W-:Y:S02]  /*4a830*/  STS.U16 [R60+0x6740], R2 ;  /* 0x006740023c007388 */ /* 0x0001e40000000400 */
[----:B---3--:R-:W-:Y:S01]  /*4a840*/  STS.U16 [R60+0x6780], R56 ;  /* 0x006780383c007388 */ /* 0x008fe20000000400 */
[----:B0-----:R-:W3:Y:S04]  /*4a850*/  LDL.LU R2, [R1+0x10a0] ;  /* 0x0010a00001027983 */ /* 0x001ee80000300800 */
[----:B------:R0:W-:Y:S01]  /*4a860*/  STS.U16 [R60+0x67c0], R57 ;  /* 0x0067c0393c007388 */ /* 0x0001e20000000400 */
[----:B------:R-:W4:Y:S02]  /*4a870*/  LDL.LU R7, [R1+0x1090] ;  /* 0x0010900001077983 */ /* 0x000f240000300800 */
[----:B------:R1:W-:Y:S01]  /*4a880*/  STS.U16 [R60+0x6e40], R58 ;  /* 0x006e403a3c007388 */ /* 0x0003e20000000400 */
        /* <DEDUP_REMOVED lines=24> */
[----:B--2---:R0:W-:Y:S04]  /*4aa10*/  STS.U16 [R60+0x6e00], R0 ;  /* 0x006e00003c007388 */ /* 0x0041e80000000400 */
[----:B0-----:R-:W2:Y:S01]  /*4aa20*/  LDL.LU R0, [R1+0xf0c] ;  /* 0x000f0c0001007983 */ /* 0x001ea20000300800 */
[----:B------:R-:W2:Y:S03]  /*4aa30*/  LDL.LU R56, [R1+0xf08] ;  /* 0x000f080001387983 */ /* 0x000ea60000300800 */
[----:B---3--:R0:W-:Y:S01]  /*4aa40*/  STS.U16 [R60+0x6ec0], R2 ;  /* 0x006ec0023c007388 */ /* 0x0081e20000000400 */
[----:B----4-:R-:W-:Y:S03]  /*4aa50*/  STS.U16 [R60+0x6e80], R7 ;  /* 0x006e80073c007388 */ /* 0x010fe60000000400 */
[----:B0-----:R-:W3:Y:S04]  /*4aa60*/  LDL.LU R2, [R1+0xf04] ;  /* 0x000f040001027983 */ /* 0x001ee80000300800 */
[----:B------:R0:W-:Y:S01]  /*4aa70*/  STS.U16 [R60+0x6f40], R57 ;  /* 0x006f40393c007388 */ /* 0x0001e20000000400 */
[----:B------:R-:W-:Y:S02]  /*4aa80*/  STS.U16 [R60+0x6f00], R6 ;  /* 0x006f00063c007388 */ /* 0x000fe40000000400 */
[----:B------:R1:W-:Y:S02]  /*4aa90*/  STS.U16 [R60+0x6fc0], R58 ;  /* 0x006fc03a3c007388 */ /* 0x0003e40000000400 */
[----:B------:R-:W-:Y:S01]  /*4aaa0*/  STS.U16 [R60+0x6f80], R46 ;  /* 0x006f802e3c007388 */ /* 0x000fe20000000400 */
[----:B------:R-:W-:Y:S01]  /*4aab0*/  STS.U16 [R60+0x7600], R3 ;  /* 0x007600033c007388 */ /* 0x000fe20000000400 */
[----:B------:R-:W-:Y:S03]  /*4aac0*/  STS.U16 [R60+0x7640], R19 ;  /* 0x007640133c007388 */ /* 0x000fe60000000400 */
[----:B0-----:R-:W4:Y:S01]  /*4aad0*/  LDL.LU R57, [R1+0xf00] ;  /* 0x000f000001397983 */ /* 0x001f220000300800 */
        /* <DEDUP_REMOVED lines=16> */
[----:B------:R-:W-:Y:S03]  /*4abe0*/  STS.U16 [R60+0x8680], R4 ;  /* 0x008680043c007388 */ /* 0x000fe60000000400 */
[----:B-1----:R-:W4:Y:S01]  /*4abf0*/  LDL.LU R58, [R1+0xe9c] ;  /* 0x000e9c00013a7983 */ /* 0x002f220000300800 */
[----:B------:R-:W-:Y:S03]  /*4ac00*/  STS.U16 [R60+0x86c0], R55 ;  /* 0x0086c0373c007388 */ /* 0x000fe60000000400 */
[----:B--2---:R0:W-:Y:S04]  /*4ac10*/  STS.U16 [R60+0x8700], R0 ;  /* 0x008700003c007388 */ /* 0x0041e80000000400 */
[----:B0-----:R-:W2:Y:S01]  /*4ac20*/  LDL.LU R0, [R1+0xe98] ;  /* 0x000e980001007983 */ /* 0x001ea20000300800 */
[----:B------:R-:W-:Y:S02]  /*4ac30*/  STS.U16 [R60+0x8740], R56 ;  /* 0x008740383c007388 */ /* 0x000fe40000000400 */
[----:B------:R-:W2:Y:S01]  /*4ac40*/  LDL.LU R7, [R1+0xe94] ;  /* 0x000e940001077983 */ /* 0x000ea20000300800 */
[----:B---3--:R0:W-:Y:S04]  /*4ac50*/  STS.U16 [R60+0x8780], R2 ;  /* 0x008780023c007388 */ /* 0x0081e80000000400 */
[----:B0-----:R-:W3:Y:S04]  /*4ac60*/  LDL.LU R2, [R1+0xe90] ;  /* 0x000e900001027983 */ /* 0x001ee80000300800 */
        /* <DEDUP_REMOVED lines=24> */
[----:B------:R-:W4:Y:S03]  /*4adf0*/  LDL.LU R55, [R1+0x47c] ;  /* 0x00047c0001377983 */ /* 0x000f260000300800 */
[----:B0-----:R-:W4:Y:S01]  /*4ae00*/  LDL.LU R58, [R1+0x478] ;  /* 0x00047800013a7983 */ /* 0x001f220000300800 */
[----:B------:R-:W4:Y:S03]  /*4ae10*/  LDL.LU R56, [R1+0x474] ;  /* 0x0004740001387983 */ /* 0x000f260000300800 */
[----:B--2---:R0:W-:Y:S04]  /*4ae20*/  STS.U16 [R60+0x8e00], R0 ;  /* 0x008e00003c007388 */ /* 0x0041e80000000400 */
[----:B0-----:R-:W2:Y:S01]  /*4ae30*/  LDL.LU R0, [R1+0x470] ;  /* 0x0004700001007983 */ /* 0x001ea20000300800 */
[----:B------:R-:W-:Y:S03]  /*4ae40*/  STS.U16 [R60+0x8ec0], R7 ;  /* 0x008ec0073c007388 */ /* 0x000fe60000000400 */
[----:B---3--:R0:W-:Y:S01]  /*4ae50*/  STS.U16 [R60+0x8e80], R2 ;  /* 0x008e80023c007388 */ /* 0x0081e20000000400 */
[----:B----4-:R-:W-:Y:S03]  /*4ae60*/  STS.U16 [R60+0x8f40], R6 ;  /* 0x008f40063c007388 */ /* 0x010fe60000000400 */
[----:B0-----:R-:W3:Y:S04]  /*4ae70*/  LDL.LU R2, [R1+0x46c] ;  /* 0x00046c0001027983 */ /* 0x001ee80000300800 */
[----:B------:R0:W-:Y:S01]  /*4ae80*/  STS.U16 [R60+0x8f00], R57 ;  /* 0x008f00393c007388 */ /* 0x0001e20000000400 */
        /* <DEDUP_REMOVED lines=21> */
[----:B0-----:R-:W4:Y:S04]  /*4afe0*/  LDL.LU R57, [R1+0x468] ;  /* 0x0004680001397983 */ /* 0x001f280000300800 */
[----:B------:R0:W-:Y:S01]  /*4aff0*/  STS.U16 [R60+0xa6c0], R58 ;  /* 0x00a6c03a3c007388 */ /* 0x0001e20000000400 */
[----:B------:R-:W-:Y:S03]  /*4b000*/  STS.U16 [R60+0xa700], R56 ;  /* 0x00a700383c007388 */ /* 0x000fe60000000400 */
[----:B0-----:R-:W4:Y:S01]  /*4b010*/  LDL.LU R58, [R1+0x404] ;  /* 0x00040400013a7983 */ /* 0x001f220000300800 */
[----:B------:R-:W4:Y:S03]  /*4b020*/  LDL.LU R7, [R1+0x400] ;  /* 0x0004000001077983 */ /* 0x000f260000300800 */
[----:B--2---:R0:W-:Y:S04]  /*4b030*/  STS.U16 [R60+0xa740], R0 ;  /* 0x00a740003c007388 */ /* 0x0041e80000000400 */
[----:B0-----:R-:W2:Y:S01]  /*4b040*/  LDL.LU R0, [R1+0x3ec] ;  /* 0x0003ec0001007983 */ /* 0x001ea20000300800 */
[----:B------:R-:W2:Y:S03]  /*4b050*/  LDL.LU R6, [R1+0x3e8] ;  /* 0x0003e80001067983 */ /* 0x000ea60000300800 */
[----:B---3--:R0:W-:Y:S04]  /*4b060*/  STS.U16 [R60+0xa780], R2 ;  /* 0x00a780023c007388 */ /* 0x0081e80000000400 */
[----:B0-----:R-:W3:Y:S01]  /*4b070*/  LDL.LU R2, [R1+0x3e4] ;  /* 0x0003e40001027983 */ /* 0x001ee20000300800 */
[----:B------:R-:W3:Y:S02]  /*4b080*/  LDL.LU R46, [R1+0x3e0] ;  /* 0x0003e000012e7983 */ /* 0x000ee40000300800 */
[----:B------:R-:W3:Y:S02]  /*4b090*/  LDL.LU R3, [R1+0x3dc] ;  /* 0x0003dc0001037983 */ /* 0x000ee40000300800 */
[----:B------:R-:W3:Y:S01]  /*4b0a0*/  LDL.LU R19, [R1+0x3d8] ;  /* 0x0003d80001137983 */ /* 0x000ee20000300800 */
[----:B------:R-:W3:Y:S01]  /*4b0b0*/  LDL.LU R18, [R1+0x374] ;  /* 0x0003740001127983 */ /* 0x000ee20000300800 */
        /* <DEDUP_REMOVED lines=15> */
[----:B------:R-:W3:Y:S04]  /*4b1b0*/  LDL.LU R4, [R1+0x274] ;  /* 0x0002740001047983 */ /* 0x000ee80000300800 */
[----:B----4-:R0:W-:Y:S01]  /*4b1c0*/  STS.U16 [R60+0xa7c0], R57 ;  /* 0x00a7c0393c007388 */ /* 0x0101e20000000400 */
[----:B------:R-:W4:Y:S02]  /*4b1d0*/  LDL.LU R55, [R1+0x270] ;  /* 0x0002700001377983 */ /* 0x000f240000300800 */
[----:B------:R-:W4:Y:S01]  /*4b1e0*/  LDL.LU R56, [R1+0x26c] ;  /* 0x00026c0001387983 */ /* 0x000f220000300800 */
[----:B0-----:R-:W4:Y:S04]  /*4b1f0*/  LDL.LU R57, [R1+0x268] ;  /* 0x0002680001397983 */ /* 0x001f280000300800 */
[----:B------:R0:W-:Y:S01]  /*4b200*/  STS.U16 [R60+0xae40], R58 ;  /* 0x00ae403a3c007388 */ /* 0x0001e20000000400 */
[----:B------:R-:W-:Y:S03]  /*4b210*/  STS.U16 [R60+0xae00], R7 ;  /* 0x00ae00073c007388 */ /* 0x000fe60000000400 */
[----:B0-----:R-:W4:Y:S04]  /*4b220*/  LDL.LU R58, [R1+0x264] ;  /* 0x00026400013a7983 */ /* 0x001f280000300800 */
[----:B--2---:R0:W-:Y:S04]  /*4b230*/  STS.U16 [R60+0xaec0], R0 ;  /* 0x00aec0003c007388 */ /* 0x0041e80000000400 */
[----:B0-----:R-:W2:Y:S01]  /*4b240*/  LDL.LU R0, [R1+0x260] ;  /* 0x0002600001007983 */ /* 0x001ea20000300800 */
[----:B------:R-:W-:Y:S03]  /*4b250*/  STS.U16 [R60+0xae80], R6 ;  /* 0x00ae80063c007388 */ /* 0x000fe60000000400 */
[----:B---3--:R0:W-:Y:S01]  /*4b260*/  STS.U16 [R60+0xaf40], R2 ;  /* 0x00af40023c007388 */ /* 0x0081e20000000400 */
[----:B------:R1:W-:Y:S02]  /*4b270*/  STS.U16 [R60+0xaf00], R46 ;  /* 0x00af002e3c007388 */ /* 0x0003e40000000400 */
        /* <DEDUP_REMOVED lines=16> */
[----:B------:R-:W-:Y:S01]  /*4b380*/  STS.U16 [R60+0xbfc0], R30 ;  /* 0x00bfc01e3c007388 */ /* 0x000fe20000000400 */
[----:B0-----:R-:W2:Y:S01]  /*4b390*/  LDL.LU R2, [R1+0x25c] ;  /* 0x00025c0001027983 */ /* 0x001ea20000300800 */
[----:B------:R-:W-:Y:S02]  /*4b3a0*/  STS.U16 [R60+0xbf80], R31 ;  /* 0x00bf801f3c007388 */ /* 0x000fe40000000400 */
[----:B------:R-:W-:Y:S02]  /*4b3b0*/  STS.U16 [R60+0xc600], R4 ;  /* 0x00c600043c007388 */ /* 0x000fe40000000400 */
[----:B----4-:R-:W-:Y:S01]  /*4b3c0*/  STS.U16 [R60+0xc640], R55 ;  /* 0x00c640373c007388 */ /* 0x010fe20000000400 */
[----:B------:R-:W-:Y:S04]  /*4b3d0*/  STS.U16 [R60+0xc680], R56 ;  /* 0x00c680383c007388 */ /* 0x000fe80000000400 */
[----:B------:R-:W4:Y:S01]  /*4b3e0*/  LDL.LU R6, [R1+0x258] ;  /* 0x0002580001067983 */ /* 0x000f220000300800 */
[----:B-1----:R-:W4:Y:S02]  /*4b3f0*/  LDL.LU R46, [R1+0x1f4] ;  /* 0x0001f400012e7983 */ /* 0x002f240000300800 */
[----:B---3--:R-:W3:Y:S02]  /*4b400*/  LDL.LU R53, [R1+0x1f0] ;  /* 0x0001f00001357983 */ /* 0x008ee40000300800 */
[----:B------:R-:W3:Y:S01]  /*4b410*/  LDL.LU R19, [R1+0x1ec] ;  /* 0x0001ec0001137983 */ /* 0x000ee20000300800 */
[----:B------:R-:W-:Y:S04]  /*4b420*/  STS.U16 [R60+0xc6c0], R57 ;  /* 0x00c6c0393c007388 */ /* 0x000fe80000000400 */
[----:B------:R-:W-:Y:S04]  /*4b430*/  STS.U16 [R60+0xc700], R58 ;  /* 0x00c7003a3c007388 */ /* 0x000fe80000000400 */
        /* <DEDUP_REMOVED lines=22> */
[----:B------:R0:W-:Y:S04]  /*4b5a0*/  STS.U16 [R60+0xc780], R2 ;  /* 0x00c780023c007388 */ /* 0x0001e80000000400 */
[----:B----4-:R1:W-:Y:S01]  /*4b5b0*/  STS.U16 [R60+0xc7c0], R6 ;  /* 0x00c7c0063c007388 */ /* 0x0103e20000000400 */
[----:B------:R4:W-:Y:S03]  /*4b5c0*/  STS.U16 [R60+0xce40], R46 ;  /* 0x00ce402e3c007388 */ /* 0x0009e60000000400 */
[----:B0-----:R-:W2:Y:S01]  /*4b5d0*/  LDL.LU R2, [R1+0x74] ;  /* 0x0000740001027983 */ /* 0x001ea20000300800 */
[----:B------:R-:W2:Y:S02]  /*4b5e0*/  LDL.LU R31, [R1+0x70] ;  /* 0x00007000011f7983 */ /* 0x000ea40000300800 */
[----:B------:R-:W2:Y:S02]  /*4b5f0*/  LDL.LU R7, [R1+0x6c] ;  /* 0x00006c0001077983 */ /* 0x000ea40000300800 */
[----:B---3--:R0:W-:Y:S01]  /*4b600*/  STS.U16 [R60+0xce00], R53 ;  /* 0x00ce00353c007388 */ /* 0x0081e20000000400 */
[----:B-1----:R-:W3:Y:S01]  /*4b610*/  LDL.LU R6, [R1+0x68] ;  /* 0x0000680001067983 */ /* 0x002ee20000300800 */
[----:B----4-:R-:W4:Y:S03]  /*4b620*/  LDL.LU R46, [R1+0x4450] ;  /* 0x00445000012e7983 */ /* 0x010f260000300800 */
[----:B------:R1:W-:Y:S04]  /*4b630*/  STS.U16 [R60+0xcec0], R19 ;  /* 0x00cec0133c007388 */ /* 0x0003e80000000400 */
[----:B0-----:R-:W3:Y:S04]  /*4b640*/  LDL.LU R53, [R1+0x64] ;  /* 0x0000640001357983 */ /* 0x001ee80000300800 */
[----:B-1----:R-:W4:Y:S04]  /*4b650*/  LDL.LU R19, [R1+0x444c] ;  /* 0x00444c0001137983 */ /* 0x002f280000300800 */
[----:B--2---:R0:W-:Y:S04]  /*4b660*/  STS.U16 [R60+0xce80], R0 ;  /* 0x00ce80003c007388 */ /* 0x0041e80000000400 */
[----:B0-----:R-:W2:Y:S01]  /*4b670*/  LDL.LU R0, [R1+0x60] ;  /* 0x0000600001007983 */ /* 0x001ea20000300800 */
[----:B------:R0:W-:Y:S02]  /*4b680*/  STS.U16 [R60+0xcf40], R3 ;  /* 0x00cf40033c007388 */ /* 0x0001e40000000400 */
[----:B------:R1:W-:Y:S02]  /*4b690*/  STS.U16 [R60+0xcf00], R18 ;  /* 0x00cf00123c007388 */ /* 0x0003e40000000400 */
[----:B------:R1:W-:Y:S01]  /*4b6a0*/  STS.U16 [R60+0xcfc0], R17 ;  /* 0x00cfc0113c007388 */ /* 0x0003e20000000400 */
[----:B------:R1:W-:Y:S01]  /*4b6b0*/  STS.U16 [R60+0xcf80], R16 ;  /* 0x00cf80103c007388 */ /* 0x0003e20000000400 */
[----:B------:R1:W-:Y:S02]  /*4b6c0*/  STS.U16 [R60+0xd600], R15 ;  /* 0x00d6000f3c007388 */ /* 0x0003e40000000400 */
[----:B------:R1:W-:Y:S02]  /*4b6d0*/  STS.U16 [R60+0xd640], R14 ;  /* 0x00d6400e3c007388 */ /* 0x0003e40000000400 */
[----:B------:R1:W-:Y:S01]  /*4b6e0*/  STS.U16 [R60+0xd680], R13 ;  /* 0x00d6800d3c007388 */ /* 0x0003e20000000400 */
[----:B------:R1:W-:Y:S04]  /*4b6f0*/  STS.U16 [R60+0xd6c0], R12 ;  /* 0x00d6c00c3c007388 */ /* 0x0003e80000000400 */
[----:B0-----:R-:W4:Y:S01]  /*4b700*/  LDL.LU R3, [R1+0x4448] ;  /* 0x0044480001037983 */ /* 0x001f220000300800 */
[----:B-1----:R-:W4:Y:S03]  /*4b710*/  LDL.LU R18, [R1+0x4444] ;  /* 0x0044440001127983 */ /* 0x002f260000300800 */
[----:B------:R0:W-:Y:S04]  /*4b720*/  STS.U16 [R60+0xd700], R47 ;  /* 0x00d7002f3c007388 */ /* 0x0001e80000000400 */
[----:B------:R-:W4:Y:S01]  /*4b730*/  LDL.LU R17, [R1+0x4440] ;  /* 0x0044400001117983 */ /* 0x000f220000300800 */
[----:B------:R-:W4:Y:S02]  /*4b740*/  LDL.LU R16, [R1+0x443c] ;  /* 0x00443c0001107983 */ /* 0x000f240000300800 */
[----:B------:R-:W4:Y:S02]  /*4b750*/  LDL.LU R15, [R1+0x4438] ;  /* 0x00443800010f7983 */ /* 0x000f240000300800 */
[----:B------:R-:W4:Y:S01]  /*4b760*/  LDL.LU R14, [R1+0x4434] ;  /* 0x00443400010e7983 */ /* 0x000f220000300800 */
[----:B------:R1:W-:Y:S04]  /*4b770*/  STS.U16 [R60+0xd740], R48 ;  /* 0x00d740303c007388 */ /* 0x0003e80000000400 */
[----:B------:R-:W4:Y:S01]  /*4b780*/  LDL.LU R13, [R1+0x4430] ;  /* 0x00443000010d7983 */ /* 0x000f220000300800 */
[----:B------:R1:W-:Y:S02]  /*4b790*/  STS.U16 [R60+0xd780], R49 ;  /* 0x00d780313c007388 */ /* 0x0003e40000000400 */
[----:B------:R-:W4:Y:S02]  /*4b7a0*/  LDL.LU R12, [R1+0x442c] ;  /* 0x00442c00010c7983 */ /* 0x000f240000300800 */
[----:B------:R1:W-:Y:S01]  /*4b7b0*/  STS.U16 [R60+0xd7c0], R50 ;  /* 0x00d7c0323c007388 */ /* 0x0003e20000000400 */
[----:B0-----:R-:W4:Y:S04]  /*4b7c0*/  LDL.LU R47, [R1+0x4428] ;  /* 0x00442800012f7983 */ /* 0x001f280000300800 */
[----:B------:R0:W-:Y:S01]  /*4b7d0*/  STS.U16 [R60+0xde40], R51 ;  /* 0x00de40333c007388 */ /* 0x0001e20000000400 */
[----:B------:R0:W-:Y:S02]  /*4b7e0*/  STS.U16 [R60+0xde00], R52 ;  /* 0x00de00343c007388 */ /* 0x0001e40000000400 */
[----:B------:R0:W-:Y:S01]  /*4b7f0*/  STS.U16 [R60+0xdec0], R30 ;  /* 0x00dec01e3c007388 */ /* 0x0001e20000000400 */
[----:B-1----:R-:W4:Y:S01]  /*4b800*/  LDL.LU R48, [R1+0x4424] ;  /* 0x0044240001307983 */ /* 0x002f220000300800 */
[----:B------:R-:W4:Y:S02]  /*4b810*/  LDL.LU R49, [R1+0x4420] ;  /* 0x0044200001317983 */ /* 0x000f240000300800 */
[----:B------:R1:W-:Y:S02]  /*4b820*/  STS.U16 [R60+0xde80], R4 ;  /* 0x00de80043c007388 */ /* 0x0003e40000000400 */
[----:B------:R1:W-:Y:S01]  /*4b830*/  STS.U16 [R60+0xdf40], R55 ;  /* 0x00df40373c007388 */ /* 0x0003e20000000400 */
[----:B------:R-:W4:Y:S01]  /*4b840*/  LDL.LU R50, [R1+0x441c] ;  /* 0x00441c0001327983 */ /* 0x000f220000300800 */
[----:B0-----:R-:W4:Y:S02]  /*4b850*/  LDL.LU R51, [R1+0x4418] ;  /* 0x0044180001337983 */ /* 0x001f240000300800 */
[----:B------:R-:W4:Y:S01]  /*4b860*/  LDL.LU R52, [R1+0x4414] ;  /* 0x0044140001347983 */ /* 0x000f220000300800 */
[----:B------:R0:W-:Y:S04]  /*4b870*/  STS.U16 [R60+0xdf00], R56 ;  /* 0x00df00383c007388 */ /* 0x0001e80000000400 */
[----:B------:R-:W4:Y:S01]  /*4b880*/  LDL.LU R30, [R1+0x4410] ;  /* 0x00441000011e7983 */ /* 0x000f220000300800 */
[----:B------:R0:W-:Y:S02]  /*4b890*/  STS.U16 [R60+0xdfc0], R57 ;  /* 0x00dfc0393c007388 */ /* 0x0001e40000000400 */
[----:B------:R0:W-:Y:S02]  /*4b8a0*/  STS.U16 [R60+0xdf80], R58 ;  /* 0x00df803a3c007388 */ /* 0x0001e40000000400 */
[----:B------:R0:W-:Y:S01]  /*4b8b0*/  STS.U16 [R60+0xe600], R2 ;  /* 0x00e600023c007388 */ /* 0x0001e20000000400 */
[----:B-1----:R-:W4:Y:S01]  /*4b8c0*/  LDL.LU R4, [R1+0x440c] ;  /* 0x00440c0001047983 */ /* 0x002f220000300800 */
[----:B------:R-:W4:Y:S03]  /*4b8d0*/  LDL.LU R55, [R1+0x4408] ;  /* 0x0044080001377983 */ /* 0x000f260000300800 */
[----:B------:R-:W-:Y:S04]  /*4b8e0*/  STS.U16 [R60+0xe640], R31 ;  /* 0x00e6401f3c007388 */ /* 0x000fe80000000400 */
[----:B0-----:R-:W4:Y:S01]  /*4b8f0*/  LDL.LU R56, [R1+0x4404] ;  /* 0x0044040001387983 */ /* 0x001f220000300800 */
[----:B------:R0:W-:Y:S02]  /*4b900*/  STS.U16 [R60+0xe680], R7 ;  /* 0x00e680073c007388 */ /* 0x0001e40000000400 */
[----:B---3--:R1:W-:Y:S01]  /*4b910*/  STS.U16 [R60+0xe6c0], R6 ;  /* 0x00e6c0063c007388 */ /* 0x0083e20000000400 */
[----:B------:R-:W3:Y:S01]  /*4b920*/  LDL.LU R57, [R1+0x4400] ;  /* 0x0044000001397983 */ /* 0x000ee20000300800 */
[----:B------:R-:W3:Y:S02]  /*4b930*/  LDL.LU R58, [R1+0x43fc] ;  /* 0x0043fc00013a7983 */ /* 0x000ee40000300800 */
[----:B------:R-:W3:Y:S02]  /*4b940*/  LDL.LU R2, [R1+0x43f8] ;  /* 0x0043f80001027983 */ /* 0x000ee40000300800 */
[----:B------:R-:W-:Y:S01]  /*4b950*/  STS.U16 [R60+0xe700], R53 ;  /* 0x00e700353c007388 */ /* 0x000fe20000000400 */
[----:B0-----:R-:W3:Y:S04]  /*4b960*/  LDL R7, [R1+0x3b7c] ;  /* 0x003b7c0001077983 */ /* 0x001ee80000100800 */
[----:B-1----:R-:W3:Y:S04]  /*4b970*/  LDL R6, [R1+0x3b80] ;  /* 0x003b800001067983 */ /* 0x002ee80000100800 */
[----:B--2---:R0:W-:Y:S04]  /*4b980*/  STS.U16 [R60+0xe740], R0 ;  /* 0x00e740003c007388 */ /* 0x0041e80000000400 */
[----:B0-----:R-:W2:Y:S01]  /*4b990*/  LDL.LU R0, [R1+0x43f4] ;  /* 0x0043f40001007983 */ /* 0x001ea20000300800 */
[----:B------:R-:W-:-:S03]  /*4b9a0*/  LOP3.LUT R31, R54, 0x60, RZ, 0xfc, !PT ;  /* 0x00000060361f7812 */ /* 0x000fc600078efcff */
[----:B--2---:R0:W-:Y:S01]  /*4b9b0*/  STS.U16 [R60+0xe780], R0 ;  /* 0x00e780003c007388 */ /* 0x0041e20000000400 */
[----:B---3--:R1:W-:Y:S03]  /*4b9c0*/  STS.U16 [R60+0xe7c0], R2 ;  /* 0x00e7c0023c007388 */ /* 0x0083e60000000400 */
[----:B0-----:R-:W2:Y:S01]  /*4b9d0*/  LDL.LU R0, [R1+0x43f0] ;  /* 0x0043f00001007983 */ /* 0x001ea20000300800 */
[----:B-1----:R-:W3:Y:S01]  /*4b9e0*/  LDL.LU R2, [R1+0x43ec] ;  /* 0x0043ec0001027983 */ /* 0x002ee20000300800 */
[----:B----4-:R-:W-:Y:S02]  /*4b9f0*/  ISETP.GE.AND P1, PT, R31, R4, PT ;  /* 0x000000041f00720c */ /* 0x010fe40003f26270 */
[----:B---3--:R-:W-:-:S11]  /*4ba00*/  PRMT R2, RZ, 0x7610, R2 ;  /* 0x00007610ff027816 */ /* 0x008fd60000000002 */
[----:B------:R-:W3:Y:S04]  /*4ba10*/  @!P1 LDG.E.U16 R2, [R6.64] ;  /* 0x0000000406029981 */ /* 0x000ee8000c1e1500 */
[----:B------:R-:W-:Y:S01]  /*4ba20*/  STS.U16 [R60+0xee40], R58 ;  /* 0x00ee403a3c007388 */ /* 0x000fe20000000400 */
[----:B------:R-:W-:Y:S02]  /*4ba30*/  STS.U16 [R60+0xee00], R57 ;  /* 0x00ee00393c007388 */ /* 0x000fe40000000400 */
[----:B------:R-:W-:Y:S02]  /*4ba40*/  STS.U16 [R60+0xeec0], R56 ;  /* 0x00eec0383c007388 */ /* 0x000fe40000000400 */
[----:B------:R0:W-:Y:S02]  /*4ba50*/  STS.U16 [R60+0xee80], R55 ;  /* 0x00ee80373c007388 */ /* 0x0001e40000000400 */
[----:B0-----:R-:W4:Y:S01]  /*4ba60*/  LDL.LU R60, [R1+0x43e8] ;  /* 0x0043e800013c7983 */ /* 0x001f220000300800 */
[----:B------:R-:W-:-:S03]  /*4ba70*/  LOP3.LUT R53, R54, 0x20, RZ, 0xfc, !PT ;  /* 0x0000002036357812 */ /* 0x000fc600078efcff */
[----:B---3--:R0:W-:Y:S04]  /*4ba80*/  STL [R1+0x320], R2 ;  /* 0x0003200201007387 */ /* 0x0081e80000100800 */
[----:B0-----:R-:W3:Y:S01]  /*4ba90*/  LDL.LU R2, [R1+0x43e4] ;  /* 0x0043e40001027983 */ /* 0x001ee20000300800 */
[----:B------:R-:W2:Y:S02]  /*4baa0*/  LDL R6, [R1+0x3b8c] ;  /* 0x003b8c0001067983 */ /* 0x000ea40000100800 */
[----:B------:R-:W2:Y:S01]  /*4bab0*/  LDL R7, [R1+0x3b90] ;  /* 0x003b900001077983 */ /* 0x000ea20000100800 */
[----:B------:R-:W-:Y:S02]  /*4bac0*/  ISETP.GE.AND P0, PT, R53, R4, PT ;  /* 0x000000043500720c */ /* 0x000fe40003f06270 */
[----:B----4-:R-:W-:-:S11]  /*4bad0*/  PRMT R60, RZ, 0x7610, R60 ;  /* 0x00007610ff3c7816 */ /* 0x010fd6000000003c */
[----:B--2---:R-:W-:-:S04]  /*4bae0*/  @!P0 LOP3.LUT R7, R7, R6, RZ, 0x3c, !PT ;  /* 0x0000000607078212 */ /* 0x004fc800078e3cff */
[----:B------:R-:W-:-:S04]  /*4baf0*/  @!P0 LOP3.LUT R6, R7, R6, RZ, 0x3c, !PT ;  /* 0x0000000607068212 */ /* 0x000fc800078e3cff */
[----:B------:R-:W-:-:S05]  /*4bb00*/  @!P0 LOP3.LUT R7, R7, R6, RZ, 0x3c, !PT ;  /* 0x0000000607078212 */ /* 0x000fca00078e3cff */
[----:B------:R-:W2:Y:S01]  /*4bb10*/  @!P0 LDG.E.U16 R60, [R6.64] ;  /* 0x00000004063c8981 */ /* 0x000ea2000c1e1500 */
[----:B------:R-:W-:-:S04]  /*4bb20*/  LOP3.LUT R54, R54, 0x40, RZ, 0xfc, !PT ;  /* 0x0000004036367812 */ /* 0x000fc800078efcff */
[----:B------:R-:W-:Y:S01]  /*4bb30*/  ISETP.GE.AND P3, PT, R54, R4, PT ;  /* 0x000000043600720c */ /* 0x000fe20003f66270 */
[----:B--2---:R0:W-:Y:S04]  /*4bb40*/  STL [R1+0x31c], R60 ;  /* 0x00031c3c01007387 */ /* 0x0041e80000100800 */
[----:B0-----:R-:W2:Y:S01]  /*4bb50*/  LDL.LU R60, [R1+0x43e0] ;  /* 0x0043e000013c7983 */ /* 0x001ea20000300800 */
[----:B------:R-:W4:Y:S02]  /*4bb60*/  LDL R6, [R1+0x3b84] ;  /* 0x003b840001067983 */ /* 0x000f240000100800 */
[----:B------:R-:W4:Y:S01]  /*4bb70*/  LDL R7, [R1+0x3b88] ;  /* 0x003b880001077983 */ /* 0x000f220000100800 */
[----:B---3--:R-:W-:-:S04]  /*4bb80*/  PRMT R2, RZ, 0x7610, R2 ;  /* 0x00007610ff027816 */ /* 0x008fc80000000002 */
[----:B----4-:R-:W-:-:S04]  /*4bb90*/  @!P3 LOP3.LUT R7, R7, R6, RZ, 0x3c, !PT ;  /* 0x000000060707b212 */ /* 0x010fc800078e3cff */
[----:B------:R-:W-:-:S04]  /*4bba0*/  @!P3 LOP3.LUT R6, R7, R6, RZ, 0x3c, !PT ;  /* 0x000000060706b212 */ /* 0x000fc800078e3cff */
[----:B------:R-:W-:-:S05]  /*4bbb0*/  @!P3 LOP3.LUT R7, R7, R6, RZ, 0x3c, !PT ;  /* 0x000000060707b212 */ /* 0x000fca00078e3cff */
[----:B------:R-:W3:Y:S01]  /*4bbc0*/  @!P3 LDG.E.U16 R2, [R6.64] ;  /* 0x000000040602b981 */ /* 0x000ee2000c1e1500 */
[----:B------:R-:W-:-:S03]  /*4bbd0*/  ISETP.GE.AND P2, PT, R54, R4, PT ;  /* 0x000000043600720c */ /* 0x000fc60003f46270 */
[----:B---3--:R0:W-:Y:S04]  /*4bbe0*/  STL [R1+0x318], R2 ;  /* 0x0003180201007387 */ /* 0x0081e80000100800 */
[----:B0-----:R-:W3:Y:S01]  /*4bbf0*/  LDL.LU R2, [R1+0x43dc] ;  /* 0x0043dc0001027983 */ /* 0x001ee20000300800 */
[----:B------:R-:W4:Y:S02]  /*4bc00*/  LDL R6, [R1+0x3b04] ;  /* 0x003b040001067983 */ /* 0x000f240000100800 */
[----:B------:R-:W4:Y:S01]  /*4bc10*/  LDL R7, [R1+0x3b08] ;  /* 0x003b080001077983 */ /* 0x000f220000100800 */
[----:B--2---:R-:W-:Y:S02]  /*4bc20*/  PRMT R60, RZ, 0x7610, R60 ;  /* 0x00007610ff3c7816 */ /* 0x004fe4000000003c */
[----:B----4-:R-:W-:-:S04]  /*4bc30*/  @!P2 LOP3.LUT R7, R7, R6, RZ, 0x3c, !PT ;  /* 0x000000060707a212 */ /* 0x010fc800078e3cff */
[----:B------:R-:W-:-:S04]  /*4bc40*/  @!P2 LOP3.LUT R6, R7, R6, RZ, 0x3c, !PT ;  /* 0x000000060706a212 */ /* 0x000fc800078e3cff */
[----:B------:R-:W-:-:S05]  /*4bc50*/  @!P2 LOP3.LUT R7, R7, R6, RZ, 0x3c, !PT ;  /* 0x000000060707a212 */ /* 0x000fca00078e3cff */
[----:B------:R-:W2:Y:S01]  /*4bc60*/  @!P2 LDG.E.U16 R60, [R6.64] ;  /* 0x00000004063ca981 */ /* 0x000ea2000c1e1500 */
[----:B------:R-:W-:-:S03]  /*4bc70*/  ISETP.GE.AND P4, PT, R31, R4, PT ;  /* 0x000000041f00720c */ /* 0x000fc60003f86270 */
[----:B--2---:R0:W-:Y:S04]  /*4bc80*/  STL [R1+0x314], R60 ;  /* 0x0003143c01007387 */ /* 0x0041e80000100800 */
[----:B0-----:R-:W2:Y:S01]  /*4bc90*/  LDL.LU R60, [R1+0x43d8] ;  /* 0x0043d800013c7983 */ /* 0x001ea20000300800 */
[----:B------:R-:W4:Y:S02]  /*4bca0*/  LDL R6, [R1+0x3afc] ;  /* 0x003afc0001067983 */ /* 0x000f240000100800 */
[----:B------:R-:W4:Y:S01]  /*4bcb0*/  LDL R7, [R1+0x3b00] ;  /* 0x003b000001077983 */ /* 0x000f220000100800 */
[----:B---3--:R-:W-:Y:S02]  /*4bcc0*/  PRMT R2, RZ, 0x7610, R2 ;  /* 0x00007610ff027816 */ /* 0x008fe40000000002 */
        /* <DEDUP_REMOVED lines=333> */
[----:B------:R0:W2:Y:S04]  /*4d1a0*/  @!P2 LDG.E.U16 R60, [R6.64] ;  /* 0x00000004063ca981 */ /* 0x0000a8000c1e1500 */
[----:B0-----:R-:W4:Y:S04]  /*4d1b0*/  LDL R6, [R1+0x3ec8] ;  /* 0x003ec80001067983 */ /* 0x001f280000100800 */
[----:B------:R-:W4:Y:S01]  /*4d1c0*/  LDL R7, [R1+0x3ed4] ;  /* 0x003ed40001077983 */ /* 0x000f220000100800 */
[----:B------:R-:W-:Y:S02]  /*4d1d0*/  ISETP.GE.AND P3, PT, R54, R4, PT ;  /* 0x000000043600720c */ /* 0x000fe40003f66270 */
[----:B---3--:R-:W-:-:S11]  /*4d1e0*/  PRMT R2, RZ, 0x7610, R2 ;  /* 0x00007610ff027816 */ /* 0x008fd60000000002 */
[----:B----4-:R-:W-:-:S04]  /*4d1f0*/  @!P3 LOP3.LUT R7, R7, R6, RZ, 0x3c, !PT ;  /* 0x000000060707b212 */ /* 0x010fc800078e3cff */
[----:B------:R-:W-:-:S04]  /*4d200*/  @!P3 LOP3.LUT R6, R7, R6, RZ, 0x3c, !PT ;  /* 0x000000060706b212 */ /* 0x000fc800078e3cff */
[----:B------:R-:W-:-:S05]  /*4d210*/  @!P3 LOP3.LUT R7, R7, R6, RZ, 0x3c, !PT ;  /* 0x000000060707b212 */ /* 0x000fca00078e3cff */
[----:B------:R-:W3:Y:S04]  /*4d220*/  @!P3 LDG.E.U16 R2, [R6.64] ;  /* 0x000000040602b981 */ /* 0x000ee8000c1e1500 */
[----:B--2---:R-:W-:Y:S01]  /*4d230*/  STL [R1+0x408c], R60 ;  /* 0x00408c3c01007387 */ /* 0x004fe20000100800 */
[----:B------:R-:W-:-:S03]  /*4d240*/  ISETP.GE.AND P0, PT, R54, R4, PT ;  /* 0x000000043600720c */ /* 0x000fc60003f06270 */
[----:B---3--:R0:W-:Y:S04]  /*4d250*/  STL [R1+0x150], R2 ;  /* 0x0001500201007387 */ /* 0x0081e80000100800 */
[----:B0-----:R-:W2:Y:S01]  /*4d260*/  LDL.LU R2, [R1+0x4350] ;  /* 0x0043500001027983 */ /* 0x001ea20000300800 */
[----:B------:R-:W3:Y:S02]  /*4d270*/  LDL R6, [R1+0x3ea8] ;  /* 0x003ea80001067983 */ /* 0x000ee40000100800 */
[----:B------:R-:W3:Y:S01]  /*4d280*/  LDL R7, [R1+0x3eb4] ;  /* 0x003eb40001077983 */ /* 0x000ee20000100800 */
[----:B------:R-:W-:Y:S02]  /*4d290*/  PRMT R0, RZ, 0x7610, R0 ;  /* 0x00007610ff007816 */ /* 0x000fe40000000000 */
[----:B---3--:R-:W-:-:S04]  /*4d2a0*/  @!P0 LOP3.LUT R7, R7, R6, RZ, 0x3c, !PT ;  /* 0x0000000607078212 */ /* 0x008fc800078e3cff */
        /* <DEDUP_REMOVED lines=516> */
[----:B------:R-:W-:Y:S02]  /*4f2f0*/  PRMT R60, RZ, 0x7610, R60 ;  /* 0x00007610ff3c7816 */ /* 0x000fe4000000003c */
[----:B----4-:R-:W-:-:S04]  /*4f300*/  @!P0 LOP3.LUT R7, R7, R6, RZ, 0x3c, !PT ;  /* 0x0000000607078212 */ /* 0x010fc800078e3cff */
[----:B------:R-:W-:-:S04]  /*4f310*/  @!P0 LOP3.LUT R6, R7, R6, RZ, 0x3c, !PT ;  /* 0x0000000607068212 */ /* 0x000fc800078e3cff */
[----:B------:R-:W-:-:S05]  /*4f320*/  @!P0 LOP3.LUT R7, R7, R6, RZ, 0x3c, !PT ;  /* 0x0000000607078212 */ /* 0x000fca00078e3cff */
[----:B------:R0:W4:Y:S04]  /*4f330*/  @!P0 LDG.E.U16 R60, [R6.64] ;  /* 0x00000004063c8981 */ /* 0x000128000c1e1500 */
[----:B0-----:R-:W2:Y:S04]  /*4f340*/  LDL R6, [R1+0x3d50] ;  /* 0x003d500001067983 */ /* 0x001ea80000100800 */
[----:B------:R-:W2:Y:S01]  /*4f350*/  LDL R7, [R1+0x3d5c] ;  /* 0x003d5c0001077983 */ /* 0x000ea20000100800 */
[----:B------:R-:W-:Y:S02]  /*4f360*/  ISETP.GE.AND P1, PT, R31, R4, PT ;  /* 0x000000041f00720c */ /* 0x000fe40003f26270 */
[----:B---3--:R-:W-:-:S11]  /*4f370*/  PRMT R52, RZ, 0x7610, R52 ;  /* 0x00007610ff347816 */ /* 0x008fd60000000034 */
[----:B--2---:R-:W-:-:S04]  /*4f380*/  @!P1 LOP3.LUT R7, R7, R6, RZ, 0x3c, !PT ;  /* 0x0000000607079212 */ /* 0x004fc800078e3cff */
[----:B------:R-:W-:-:S04]  /*4f390*/  @!P1 LOP3.LUT R6, R7, R6, RZ, 0x3c, !PT ;  /* 0x0000000607069212 */ /* 0x000fc800078e3cff */
[----:B------:R-:W-:-:S05]  /*4f3a0*/  @!P1 LOP3.LUT R7, R7, R6, RZ, 0x3c, !PT ;  /* 0x0000000607079212 */ /* 0x000fca00078e3cff */
[----:B------:R-:W2:Y:S04]  /*4f3b0*/  @!P1 LDG.E.U16 R52, [R6.64] ;  /* 0x0000000406349981 */ /* 0x000ea8000c1e1500 */
[----:B----4-:R-:W-:Y:S01]  /*4f3c0*/  STL [R1+0x4098], R60 ;  /* 0x0040983c01007387 */ /* 0x010fe20000100800 */
[----:B------:R-:W-:-:S03]  /*4f3d0*/  ISETP.GE.AND P2, PT, R31, R4, PT ;  /* 0x000000041f00720c */ /* 0x000fc60003f46270 */
[----:B--2---:R0:W-:Y:S04]  /*4f3e0*/  STL [R1+0x200], R52 ;  /* 0x0002003401007387 */ /* 0x0041e80000100800 */
        /* <DEDUP_REMOVED lines=13> */
[----:B------:R-:W-:Y:S02]  /*4f4c0*/  PRMT R2, RZ, 0x7610, R2 ;  /* 0x00007610ff027816 */ /* 0x000fe40000000002 */
[----:B----4-:R-:W-:-:S04]  /*4f4d0*/  @!P3 LOP3.LUT R7, R7, R6, RZ, 0x3c, !PT ;  /* 0x000000060707b212 */ /* 0x010fc800078e3cff */
[----:B------:R-:W-:-:S04]  /*4f4e0*/  @!P3 LOP3.LUT R6, R7, R6, RZ, 0x3c, !PT ;  /* 0x000000060706b212 */ /* 0x000fc800078e3cff */
[----:B------:R-:W-:-:S05]  /*4f4f0*/  @!P3 LOP3.LUT R7, R7, R6, RZ, 0x3c, !PT ;  /* 0x000000060707b212 */ /* 0x000fca00078e3cff */
[----:B------:R0:W4:Y:S04]  /*4f500*/  @!P3 LDG.E.U16 R2, [R6.64] ;  /* 0x000000040602b981 */ /* 0x000128000c1e1500 */
[----:B0-----:R-:W3:Y:S04]  /*4f510*/  LDL R6, [R1+0x3cd0] ;  /* 0x003cd00001067983 */ /* 0x001ee80000100800 */
[----:B------:R-:W3:Y:S01]  /*4f520*/  LDL R7, [R1+0x3cdc] ;  /* 0x003cdc0001077983 */ /* 0x000ee20000100800 */
[----:B------:R-:W-:Y:S02]  /*4f530*/  ISETP.GE.AND P0, PT, R31, R4, PT ;  /* 0x000000041f00720c */ /* 0x000fe40003f06270 */
[----:B--2---:R-:W-:-:S11]  /*4f540*/  PRMT R52, RZ, 0x7610, R52 ;  /* 0x00007610ff347816 */ /* 0x004fd60000000034 */
[----:B---3--:R-:W-:-:S04]  /*4f550*/  @!P0 LOP3.LUT R7, R7, R6, RZ, 0x3c, !PT ;  /* 0x0000000607078212 */ /* 0x008fc800078e3cff */
        /* <DEDUP_REMOVED lines=206> */
[----:B----4-:R0:W-:Y:S04]  /*50240*/  STL [R1+0x1b4], R51 ;  /* 0x0001b43301007387 */ /* 0x0101e80000100800 */
[----:B0-----:R-:W3:Y:S04]  /*50250*/  LDL R51, [R1+0x3a60] ;  /* 0x003a600001337983 */ /* 0x001ee80000100800 */
[----:B--2---:R0:W-:Y:S04]  /*50260*/  STL [R1+0x1b0], R30 ;  /* 0x0001b01e01007387 */ /* 0x0041e80000100800 */
[----:B0-----:R-:W2:Y:S01]  /*50270*/  LDL.LU R30, [R1+0x4244] ;  /* 0x00424400011e7983 */ /* 0x001ea20000300800 */
[----:B------:R-:W4:Y:S02]  /*50280*/  LDL R6, [R1+0x39dc] ;  /* 0x0039dc0001067983 */ /* 0x000f240000100800 */
[----:B------:R-:W4:Y:S01]  /*50290*/  LDL R7, [R1+0x39e0] ;  /* 0x0039e00001077983 */ /* 0x000f220000100800 */
[----:B------:R-:W-:-:S02]  /*502a0*/  ISETP.GE.AND P2, PT, R31, R4, PT ;  /* 0x000000041f00720c */ /* 0x000fc40003f46270 */
[----:B------:R-:W-:-:S11]  /*502b0*/  PRMT R52, RZ, 0x7610, R52 ;  /* 0x00007610ff347816 */ /* 0x000fd60000000034 */
[----:B----4-:R-:W-:-:S04]  /*502c0*/  @!P2 LOP3.LUT R7, R7, R6, RZ, 0x3c, !PT ;  /* 0x000000060707a212 */ /* 0x010fc800078e3cff */
[----:B------:R-:W-:-:S04]  /*502d0*/  @!P2 LOP3.LUT R6, R7, R6, RZ, 0x3c, !PT ;  /* 0x000000060706a212 */ /* 0x000fc800078e3cff */
[----:B------:R-:W-:-:S05]  /*502e0*/  @!P2 LOP3.LUT R7, R7, R6, RZ, 0x3c, !PT ;  /* 0x000000060707a212 */ /* 0x000fca00078e3cff */
[----:B------:R-:W4:Y:S01]  /*502f0*/  @!P2 LDG.E.U16 R52, [R6.64] ;  /* 0x000000040634a981 */ /* 0x000f22000c1e1500 */
[----:B------:R-:W-:-:S03]  /*50300*/  ISETP.GE.AND P3, PT, R31, R4, PT ;  /* 0x000000041f00720c */ /* 0x000fc60003f66270 */
[----:B----4-:R0:W-:Y:S04]  /*50310*/  STL [R1+0x1ac], R52 ;  /* 0x0001ac3401007387 */ /* 0x0101e80000100800 */
[----:B0-----:R-:W4:Y:S01]  /*50320*/  LDL.LU R52, [R1+0x4240] ;  /* 0x0042400001347983 */ /* 0x001f220000300800 */
[----:B------:R-:W3:Y:S02]  /*50330*/  LDL R6, [R1+0x3a1c] ;  /* 0x003a1c0001067983 */ /* 0x000ee40000100800 */
[----:B------:R-:W3:Y:S01]  /*50340*/  LDL R7, [R1+0x3a20] ;  /* 0x003a200001077983 */ /* 0x000ee20000100800 */
[----:B--2---:R-:W-:Y:S02]  /*50350*/  PRMT R30, RZ, 0x7610, R30 ;  /* 0x00007610ff1e7816 */ /* 0x004fe4000000001e */
[----:B---3--:R-:W-:-:S04]  /*50360*/  @!P3 LOP3.LUT R7, R7, R6, RZ, 0x3c, !PT ;  /* 0x000000060707b212 */ /* 0x008fc800078e3cff */
[----:B------:R-:W-:-:S04]  /*50370*/  @!P3 LOP3.LUT R6, R7, R6, RZ, 0x3c, !PT ;  /* 0x000000060706b212 */ /* 0x000fc800078e3cff */
[----:B------:R-:W-:-:S05]  /*50380*/  @!P3 LOP3.LUT R7, R7, R6, RZ, 0x3c, !PT ;  /* 0x000000060707b212 */ /* 0x000fca00078e3cff */
[----:B------:R-:W2:Y:S01]  /*50390*/  @!P3 LDG.E.U16 R30, [R6.64] ;  /* 0x00000004061eb981 */ /* 0x000ea2000c1e1500 */
[----:B------:R-:W-:-:S03]  /*503a0*/  ISETP.GE.AND P0, PT, R31, R4, PT ;  /* 0x000000041f00720c */ /* 0x000fc60003f06270 */
[----:B--2---:R0:W-:Y:S04]  /*503b0*/  STL [R1+0x1a8], R30 ;  /* 0x0001a81e01007387 */ /* 0x0041e80000100800 */
[----:B0-----:R-:W2:Y:S01]  /*503c0*/  LDL.LU R30, [R1+0x423c] ;  /* 0x00423c00011e7983 */ /* 0x001ea20000300800 */
[----:B------:R-:W3:Y:S02]  /*503d0*/  LDL R6, [R1+0x3a3c] ;  /* 0x003a3c0001067983 */ /* 0x000ee40000100800 */
[----:B------:R-:W3:Y:S03]  /*503e0*/  LDL R7, [R1+0x3a40] ;  /* 0x003a400001077983 */ /* 0x000ee60000100800 */
[----:B---3--:R-:W-:-:S02]  /*503f0*/  @!P0 LOP3.LUT R7, R7, R6, RZ, 0x3c, !PT ;  /* 0x0000000607078212 */ /* 0x008fc400078e3cff */
[----:B--2---:R-:W-:Y:S02]  /*50400*/  PRMT R30, RZ, 0x7610, R30 ;  /* 0x00007610ff1e7816 */ /* 0x004fe4000000001e */
[----:B------:R-:W-:-:S04]  /*50410*/  @!P0 LOP3.LUT R6, R7, R6, RZ, 0x3c, !PT ;  /* 0x0000000607068212 */ /* 0x000fc800078e3cff */
[----:B------:R-:W-:-:S05]  /*50420*/  @!P0 LOP3.LUT R7, R7, R6, RZ, 0x3c, !PT ;  /* 0x0000000607078212 */ /* 0x000fca00078e3cff */
[----:B------:R-:W2:Y:S01]  /*50430*/  @!P0 LDG.E.U16 R30, [R6.64] ;  /* 0x00000004061e8981 */ /* 0x000ea2000c1e1500 */
[CC--:B------:R-:W-:Y:S02]  /*50440*/  ISETP.GE.AND P1, PT, R31.reuse, R4.reuse, PT ;  /* 0x000000041f00720c */ /* 0x0c0fe40003f26270 */
[----:B------:R-:W-:Y:S01]  /*50450*/  PRMT R5, RZ, 0x7610, R5 ;  /* 0x00007610ff057816 */ /* 0x000fe20000000005 */
[----:B--2---:R0:W-:Y:S04]  /*50460*/  STL [R1+0x1a0], R30 ;  /* 0x0001a01e01007387 */ /* 0x0041e80000100800 */
[----:B0-----:R-:W2:Y:S01]  /*50470*/  LDL.LU R30, [R1+0x4238] ;  /* 0x00423800011e7983 */ /* 0x001ea20000300800 */
[----:B------:R-:W3:Y:S05]  /*50480*/  LDL R7, [R1+0x3a5c] ;  /* 0x003a5c0001077983 */ /* 0x000eea0000100800 */
[----:B------:R-:W-:Y:S01]  /*50490*/  @!P1 IMAD.MOV.U32 R6, RZ, RZ, R51 ;  /* 0x000000ffff069224 */ /* 0x000fe200078e0033 */
[----:B------:R-:W-:-:S04]  /*504a0*/  ISETP.GE.AND P2, PT, R31, R4, PT ;  /* 0x000000041f00720c */ /* 0x000fc80003f46270 */
[----:B---3--:R0:W3:Y:S04]  /*504b0*/  @!P1 LDG.E.U16 R5, [R6.64] ;  /* 0x0000000406059981 */ /* 0x0080e8000c1e1500 */
[----:B0-----:R-:W3:Y:S04]  /*504c0*/  LDL R6, [R1+0x3a9c] ;  /* 0x003a9c0001067983 */ /* 0x001ee80000100800 */
[----:B------:R-:W3:Y:S01]  /*504d0*/  LDL R7, [R1+0x3aa0] ;  /* 0x003aa00001077983 */ /* 0x000ee20000100800 */
[----:B--2---:R-:W-:Y:S02]  /*504e0*/  PRMT R30, RZ, 0x7610, R30 ;  /* 0x00007610ff1e7816 */ /* 0x004fe4000000001e */
[----:B---3--:R-:W-:-:S04]  /*504f0*/  @!P2 LOP3.LUT R7, R7, R6, RZ, 0x3c, !PT ;  /* 0x000000060707a212 */ /* 0x008fc800078e3cff */
[----:B------:R-:W-:-:S04]  /*50500*/  @!P2 LOP3.LUT R6, R7, R6, RZ, 0x3c, !PT ;  /* 0x000000060706a212 */ /* 0x000fc800078e3cff */
[----:B------:R-:W-:-:S05]  /*50510*/  @!P2 LOP3.LUT R7, R7, R6, RZ, 0x3c, !PT ;  /* 0x000000060707a212 */ /* 0x000fca00078e3cff */
[----:B------:R-:W2:Y:S04]  /*50520*/  @!P2 LDG.E.U16 R30, [R6.64] ;  /* 0x00000004061ea981 */ /* 0x000ea8000c1e1500 */
[----:B------:R0:W-:Y:S04]  /*50530*/  STL [R1+0x1a4], R5 ;  /* 0x0001a40501007387 */ /* 0x0001e80000100800 */
[----:B0-----:R-:W3:Y:S04]  /*50540*/  LDL R5, [R1+0x3b98] ;  /* 0x003b980001057983 */ /* 0x001ee80000100800 */
[----:B--2---:R0:W-:Y:S04]  /*50550*/  STL [R1+0x19c], R30 ;  /* 0x00019c1e01007387 */ /* 0x0041e80000100800 */
[----:B0-----:R-:W2:Y:S01]  /*50560*/  LDL.LU R30, [R1+0x4234] ;  /* 0x00423400011e7983 */ /* 0x001ea20000300800 */
[----:B------:R-:W2:Y:S02]  /*50570*/  LDL R6, [R1+0x3abc] ;  /* 0x003abc0001067983 */ /* 0x000ea40000100800 */
[----:B------:R-:W2:Y:S01]  /*50580*/  LDL R7, [R1+0x3ac0] ;  /* 0x003ac00001077983 */ /* 0x000ea20000100800 */
[----:B------:R-:W-:-:S02]  /*50590*/  ISETP.GE.AND P3, PT, R31, R4, PT ;  /* 0x000000041f00720c */ /* 0x000fc40003f66270 */
[----:B----4-:R-:W-:Y:S01]  /*505a0*/  PRMT R52, RZ, 0x7610, R52 ;  /* 0x00007610ff347816 */ /* 0x010fe20000000034 */
[----:B------:R-:W0:Y:S10]  /*505b0*/  S2R R51, SR_TID.X ;  /* 0x0000000000337919 */ /* 0x000e340000002100 */
[----:B--2---:R-:W-:-:S04]  /*505c0*/  @!P3 LOP3.LUT R7, R7, R6, RZ, 0x3c, !PT ;  /* 0x000000060707b212 */ /* 0x004fc800078e3cff */
[----:B------:R-:W-:-:S04]  /*505d0*/  @!P3 LOP3.LUT R6, R7, R6, RZ, 0x3c, !PT ;  /* 0x000000060706b212 */ /* 0x000fc800078e3cff */
[----:B------:R-:W-:-:S05]  /*505e0*/  @!P3 LOP3.LUT R7, R7, R6, RZ, 0x3c, !PT ;  /* 0x000000060707b212 */ /* 0x000fca00078e3cff */
[----:B------:R-:W2:Y:S01]  /*505f0*/  @!P3 LDG.E.U16 R52, [R6.64] ;  /* 0x000000040634b981 */ /* 0x000ea2000c1e1500 */
[----:B0-----:R-:W-:-:S04]  /*50600*/  LOP3.LUT R51, R51, 0x1f, RZ, 0xc0, !PT ;  /* 0x0000001f33337812 */ /* 0x001fc800078ec0ff */
[-C--:B------:R-:W-:Y:S02]  /*50610*/  ISETP.GE.AND P0, PT, R51, R4.reuse, PT ;  /* 0x000000043300720c */ /* 0x080fe40003f06270 */
[----:B------:R-:W4:Y:S01]  /*50620*/  LDL.LU R51, [R1+0x4230] ;  /* 0x0042300001337983 */ /* 0x000f220000300800 */
[----:B------:R-:W-:-:S03]  /*50630*/  ISETP.GE.AND P4, PT, R31, R4, PT ;  /* 0x000000041f00720c */ /* 0x000fc60003f86270 */
[----:B--2---:R0:W-:Y:S04]  /*50640*/  STL [R1+0x198], R52 ;  /* 0x0001983401007387 */ /* 0x0041e80000100800 */
[----:B0-----:R-:W2:Y:S01]  /*50650*/  LDL.LU R52, [R1+0x422c] ;  /* 0x00422c0001347983 */ /* 0x001ea20000300800 */
[----:B------:R-:W2:Y:S02]  /*50660*/  LDL R6, [R1+0x3adc] ;  /* 0x003adc0001067983 */ /* 0x000ea40000100800 */
[----:B------:R-:W2:Y:S01]  /*50670*/  LDL R7, [R1+0x3ae0] ;  /* 0x003ae00001077983 */ /* 0x000ea20000100800 */
[----:B------:R-:W-:Y:S02]  /*50680*/  PRMT R30, RZ, 0x7610, R30 ;  /* 0x00007610ff1e7816 */ /* 0x000fe4000000001e */
[----:B--2---:R-:W-:-:S04]  /*50690*/  @!P4 LOP3.LUT R7, R7, R6, RZ, 0x3c, !PT ;  /* 0x000000060707c212 */ /* 0x004fc800078e3cff */
[----:B------:R-:W-:-:S04]  /*506a0*/  @!P4 LOP3.LUT R6, R7, R6, RZ, 0x3c, !PT ;  /* 0x000000060706c212 */ /* 0x000fc800078e3cff */
[----:B------:R-:W-:-:S05]  /*506b0*/  @!P4 LOP3.LUT R7, R7, R6, RZ, 0x3c, !PT ;  /* 0x000000060707c212 */ /* 0x000fca00078e3cff */
[----:B------:R-:W2:Y:S01]  /*506c0*/  @!P4 LDG.E.U16 R30, [R6.64] ;  /* 0x00000004061ec981 */ /* 0x000ea2000c1e1500 */
[-C--:B------:R-:W-:Y:S02]  /*506d0*/  ISETP.GE.AND P1, PT, R53, R4.reuse, PT ;  /* 0x000000043500720c */ /* 0x080fe40003f26270 */
[-C--:B------:R-:W-:Y:S02]  /*506e0*/  ISETP.GE.AND P2, PT, R54, R4.reuse, PT ;  /* 0x000000043600720c */ /* 0x080fe40003f46270 */
[CC--:B------:R-:W-:Y:S02]  /*506f0*/  ISETP.GE.AND P3, PT, R31.reuse, R4.reuse, PT ;  /* 0x000000041f00720c */ /* 0x0c0fe40003f66270 */
[CC--:B------:R-:W-:Y:S02]  /*50700*/  ISETP.GE.AND P4, PT, R31.reuse, R4.reuse, PT ;  /* 0x000000041f00720c */ /* 0x0c0fe40003f86270 */
[CC--:B------:R-:W-:Y:S02]  /*50710*/  ISETP.GE.AND P5, PT, R31.reuse, R4.reuse, PT ;  /* 0x000000041f00720c */ /* 0x0c0fe40003fa6270 */
[----:B------:R-:W-:Y:S01]  /*50720*/  ISETP.GE.AND P6, PT, R31, R4, PT ;  /* 0x000000041f00720c */ /* 0x000fe20003fc6270 */
[----:B--2---:R0:W-:Y:S04]  /*50730*/  STL [R1+0x194], R30 ;  /* 0x0001941e01007387 */ /* 0x0041e80000100800 */
[----:B0-----:R-:W2:Y:S01]  /*50740*/  LDL.LU R30, [R1+0x4228] ;  /* 0x00422800011e7983 */ /* 0x001ea20000300800 */
[----:B------:R-:W2:Y:S02]  /*50750*/  LDL.LU R53, [R1+0x4224] ;  /* 0x0042240001357983 */ /* 0x000ea40000300800 */
[----:B------:R-:W2:Y:S02]  /*50760*/  LDL.LU R54, [R1+0x4220] ;  /* 0x0042200001367983 */ /* 0x000ea40000300800 */
[----:B------:R-:W2:Y:S01]  /*50770*/  LDL.LU R31, [R1+0x421c] ;  /* 0x00421c00011f7983 */ /* 0x000ea20000300800 */
[----:B------:R-:W3:Y:S02]  /*50780*/  LDL R4, [R1+0x3b94] ;  /* 0x003b940001047983 */ /* 0x000ee40000100800 */
[----:B---3--:R-:W-:-:S02]  /*50790*/  @!P0 LOP3.LUT R5, R5, R4, RZ, 0x3c, !PT ;  /* 0x0000000405058212 */ /* 0x008fc400078e3cff */
[----:B--2---:R-:W-:Y:S02]  /*507a0*/  PRMT R30, RZ, 0x7610, R30 ;  /* 0x00007610ff1e7816 */ /* 0x004fe4000000001e */
[----:B------:R-:W-:-:S04]  /*507b0*/  @!P0 LOP3.LUT R4, R5, R4, RZ, 0x3c, !PT ;  /* 0x0000000405048212 */ /* 0x000fc800078e3cff */
[----:B------:R-:W-:-:S05]  /*507c0*/  @!P0 LOP3.LUT R5, R5, R4, RZ, 0x3c, !PT ;  /* 0x0000000405058212 */ /* 0x000fca00078e3cff */
[----:B------:R-:W2:Y:S04]  /*507d0*/  @!P0 LDG.E.U16 R30, [R4.64] ;  /* 0x00000004041e8981 */ /* 0x000ea8000c1e1500 */
[----:B--2---:R0:W-:Y:S04]  /*507e0*/  STL [R1+0x190], R30 ;  /* 0x0001901e01007387 */ /* 0x0041e80000100800 */
[----:B0-----:R-:W2:Y:S01]  /*507f0*/  LDL.LU R30, [R1+0x4218] ;  /* 0x00421800011e7983 */ /* 0x001ea20000300800 */
[----:B------:R-:W3:Y:S02]  /*50800*/  LDL R4, [R1+0x3b14] ;  /* 0x003b140001047983 */ /* 0x000ee40000100800 */
[----:B------:R-:W3:Y:S01]  /*50810*/  LDL R5, [R1+0x3b18] ;  /* 0x003b180001057983 */ /* 0x000ee20000100800 */
[----:B------:R-:W-:-:S02]  /*50820*/  PRMT R31, RZ, 0x7610, R31 ;  /* 0x00007610ff1f7816 */ /* 0x000fc4000000001f */
[----:B---3--:R-:W-:-:S04]  /*50830*/  @!P0 LOP3.LUT R5, R5, R4, RZ, 0x3c, !PT ;  /* 0x0000000405058212 */ /* 0x008fc800078e3cff */
[----:B------:R-:W-:-:S04]  /*50840*/  @!P0 LOP3.LUT R4, R5, R4, RZ, 0x3c, !PT ;  /* 0x0000000405048212 */ /* 0x000fc800078e3cff */
[----:B------:R-:W-:-:S05]  /*50850*/  @!P0 LOP3.LUT R5, R5, R4, RZ, 0x3c, !PT ;  /* 0x0000000405058212 */ /* 0x000fca00078e3cff */
[----:B------:R-:W3:Y:S04]  /*50860*/  @!P0 LDG.E.U16 R31, [R4.64] ;  /* 0x00000004041f8981 */ /* 0x000ee8000c1e1500 */
[----:B---3--:R0:W-:Y:S04]  /*50870*/  STL [R1+0x12c], R31 ;  /* 0x00012c1f01007387 */ /* 0x0081e80000100800 */
[----:B0-----:R-:W3:Y:S01]  /*50880*/  LDL.LU R31, [R1+0x4214] ;  /* 0x00421400011f7983 */ /* 0x001ee20000300800 */
[----:B------:R-:W3:Y:S02]  /*50890*/  LDL R4, [R1+0x3b0c] ;  /* 0x003b0c0001047983 */ /* 0x000ee40000100800 */
[----:B------:R-:W3:Y:S01]  /*508a0*/  LDL R5, [R1+0x3b10] ;  /* 0x003b100001057983 */ /* 0x000ee20000100800 */
[----:B--2---:R-:W-:-:S02]  /*508b0*/  PRMT R30, RZ, 0x7610, R30 ;  /* 0x00007610ff1e7816 */ /* 0x004fc4000000001e */
[----:B---3--:R-:W-:-:S04]  /*508c0*/  @!P1 LOP3.LUT R5, R5, R4, RZ, 0x3c, !PT ;  /* 0x0000000405059212 */ /* 0x008fc800078e3cff */
        /* <DEDUP_REMOVED lines=104> */
[----:B------:R-:W2:Y:S02]  /*50f50*/  LDL R4, [R1+0x380c] ;  /* 0x00380c0001047983 */ /* 0x000ea40000100800 */
[----:B------:R-:W2:Y:S01]  /*50f60*/  LDL R5, [R1+0x3810] ;  /* 0x0038100001057983 */ /* 0x000ea20000100800 */
[----:B------:R-:W-:-:S02]  /*50f70*/  PRMT R7, RZ, 0x7610, R7 ;  /* 0x00007610ff077816 */ /* 0x000fc40000000007 */
[----:B--2---:R-:W-:-:S04]  /*50f80*/  @!P1 LOP3.LUT R5, R5, R4, RZ, 0x3c, !PT ;  /* 0x0000000405059212 */ /* 0x004fc800078e3cff */
[----:B------:R-:W-:-:S04]  /*50f90*/  @!P1 LOP3.LUT R4, R5, R4, RZ, 0x3c, !PT ;  /* 0x0000000405049212 */ /* 0x000fc800078e3cff */
[----:B------:R-:W-:-:S05]  /*50fa0*/  @!P1 LOP3.LUT R5, R5, R4, RZ, 0x3c, !PT ;  /* 0x0000000405059212 */ /* 0x000fca00078e3cff */
[----:B------:R0:W2:Y:S04]  /*50fb0*/  @!P1 LDG.E.U16 R7, [R4.64] ;  /* 0x0000000404079981 */ /* 0x0000a8000c1e1500 */
[----:B0-----:R-:W2:Y:S04]  /*50fc0*/  LDL R4, [R1+0x376c] ;  /* 0x00376c0001047983 */ /* 0x001ea80000100800 */
[----:B------:R-:W2:Y:S01]  /*50fd0*/  LDL R5, [R1+0x3770] ;  /* 0x0037700001057983 */ /* 0x000ea20000100800 */
[----:B---3--:R-:W-:Y:S02]  /*50fe0*/  PRMT R31, RZ, 0x7610, R31 ;  /* 0x00007610ff1f7816 */ /* 0x008fe4000000001f */
[----:B--2---:R-:W-:-:S04]  /*50ff0*/  @!P0 LOP3.LUT R5, R5, R4, RZ, 0x3c, !PT ;  /* 0x0000000405058212 */ /* 0x004fc800078e3cff */
        /* <DEDUP_REMOVED lines=9> */
[----:B------:R-:W-:-:S02]  /*51090*/  PRMT R30, RZ, 0x7610, R30 ;  /* 0x00007610ff1e7816 */ /* 0x000fc4000000001e */
[----:B--2---:R-:W-:-:S04]  /*510a0*/  @!P1 LOP3.LUT R5, R5, R4, RZ, 0x3c, !PT ;  /* 0x0000000405059212 */ /* 0x004fc800078e3cff */
[----:B------:R-:W-:-:S04]  /*510b0*/  @!P1 LOP3.LUT R4, R5, R4, RZ, 0x3c, !PT ;  /* 0x0000000405049212 */ /* 0x000fc800078e3cff */
[----:B------:R-:W-:-:S05]  /*510c0*/  @!P1 LOP3.LUT R5, R5, R4, RZ, 0x3c, !PT ;  /* 0x0000000405059212 */ /* 0x000fca00078e3cff */
[----:B------:R-:W2:Y:S04]  /*510d0*/  @!P1 LDG.E.U16 R30, [R4.64] ;  /* 0x00000004041e9981 */ /* 0x000ea8000c1e1500 */
        /* <DEDUP_REMOVED lines=26> */
[----:B------:R-:W2:Y:S01]  /*51280*/  @!P0 LDG.E.U16 R31, [R4.64] ;  /* 0x00000004041f8981 */ /* 0x000ea2000c1e1500 */
[----:B------:R-:W-:-:S03]  /*51290*/  PRMT R6, RZ, 0x7610, R6 ;  /* 0x00007610ff067816 */ /* 0x000fc60000000006 */
[----:B--2---:R0:W-:Y:S04]  /*512a0*/  STL [R1+0x34], R31 ;  /* 0x0000341f01007387 */ /* 0x0041e80000100800 */
[----:B0-----:R-:W2:Y:S01]  /*512b0*/  LDL.LU R31, [R1+0x41d0] ;  /* 0x0041d000011f7983 */ /* 0x001ea20000300800 */
[----:B------:R-:W2:Y:S02]  /*512c0*/  LDL R5, [R1+0x3c80] ;  /* 0x003c800001057983 */ /* 0x000ea40000100800 */
[----:B---3--:R-:W-:Y:S01]  /*512d0*/  @!P1 IMAD.MOV.U32 R4, RZ, RZ, R7 ;  /* 0x000000ffff049224 */ /* 0x008fe200078e0007 */
[----:B------:R-:W-:Y:S01]  /*512e0*/  PRMT R61, RZ, 0x7610, R61 ;  /* 0x00007610ff3d7816 */ /* 0x000fe2000000003d */
[----:B------:R-:W3:Y:S04]  /*512f0*/  LDL R7, [R1+0x3df8] ;  /* 0x003df80001077983 */ /* 0x000ee80000100800 */
[----:B--2---:R0:W2:Y:S04]  /*51300*/  @!P1 LDG.E.U16 R6, [R4.64] ;  /* 0x0000000404069981 */ /* 0x0040a8000c1e1500 */
[----:B0-----:R-:W2:Y:S04]  /*51310*/  LDL R4, [R1+0x3cf8] ;  /* 0x003cf80001047983 */ /* 0x001ea80000100800 */
[----:B------:R-:W2:Y:S02]  /*51320*/  LDL R5, [R1+0x3d04] ;  /* 0x003d040001057983 */ /* 0x000ea40000100800 */
[----:B--2---:R-:W-:-:S04]  /*51330*/  @!P0 LOP3.LUT R5, R5, R4, RZ, 0x3c, !PT ;  /* 0x0000000405058212 */ /* 0x004fc800078e3cff */
[----:B------:R-:W-:-:S04]  /*51340*/  @!P0 LOP3.LUT R4, R5, R4, RZ, 0x3c, !PT ;  /* 0x0000000405048212 */ /* 0x000fc800078e3cff */
[----:B------:R-:W-:Y:S01]  /*51350*/  @!P0 LOP3.LUT R5, R5, R4, RZ, 0x3c, !PT ;  /* 0x0000000405058212 */ /* 0x000fe200078e3cff */
[----:B------:R0:W-:Y:S04]  /*51360*/  STL [R1+0x10], R6 ;  /* 0x0000100601007387 */ /* 0x0001e80000100800 */
[----:B------:R1:W2:Y:S01]  /*51370*/  @!P0 LDG.E.U16 R61, [R4.64] ;  /* 0x00000004043d8981 */ /* 0x0002a2000c1e1500 */
[----:B------:R-:W-:-:S03]  /*51380*/  PRMT R59, RZ, 0x7610, R59 ;  /* 0x00007610ff3b7816 */ /* 0x000fc6000000003b */
[----:B0-----:R-:W2:Y:S04]  /*51390*/  LDL R6, [R1+0x3e04] ;  /* 0x003e040001067983 */ /* 0x001ea80000100800 */
[----:B-1----:R-:W2:Y:S04]  /*513a0*/  LDL R4, [R1+0x3d00] ;  /* 0x003d000001047983 */ /* 0x002ea80000100800 */
[----:B------:R-:W2:Y:S02]  /*513b0*/  LDL R5, [R1+0x3d0c] ;  /* 0x003d0c0001057983 */ /* 0x000ea40000100800 */
[----:B--2---:R-:W-:-:S04]  /*513c0*/  @!P1 LOP3.LUT R5, R5, R4, RZ, 0x3c, !PT ;  /* 0x0000000405059212 */ /* 0x004fc800078e3cff */
[----:B------:R-:W-:-:S04]  /*513d0*/  @!P1 LOP3.LUT R4, R5, R4, RZ, 0x3c, !PT ;  /* 0x0000000405049212 */ /* 0x000fc800078e3cff */
[----:B------:R-:W-:Y:S01]  /*513e0*/  @!P1 LOP3.LUT R5, R5, R4, RZ, 0x3c, !PT ;  /* 0x0000000405059212 */ /* 0x000fe200078e3cff */
[----:B------:R-:W-:Y:S04]  /*513f0*/  STL [R1+0x4108], R61 ;  /* 0x0041083d01007387 */ /* 0x000fe80000100800 */
[----:B------:R0:W2:Y:S04]  /*51400*/  @!P1 LDG.E.U16 R59, [R4.64] ;  /* 0x00000004043b9981 */ /* 0x0000a8000c1e1500 */
[----:B0-----:R-:W2:Y:S04]  /*51410*/  LDL R4, [R1+0x3d78] ;  /* 0x003d780001047983 */ /* 0x001ea80000100800 */
[----:B------:R-:W2:Y:S01]  /*51420*/  LDL R5, [R1+0x3d84] ;  /* 0x003d840001057983 */ /* 0x000ea20000100800 */
[----:B------:R-:W-:-:S02]  /*51430*/  PRMT R49, RZ, 0x7610, R49 ;  /* 0x00007610ff317816 */ /* 0x000fc40000000031 */
        /* <DEDUP_REMOVED lines=10> */
[----:B------:R-:W-:-:S05]  /*514e0*/  @!P1 LOP3.LUT R5, R5, R4, RZ, 0x3c, !PT ;  /* 0x0000000405059212 */ /* 0x000fca00078e3cff */
[----:B------:R0:W2:Y:S01]  /*514f0*/  @!P1 LDG.E.U16 R28, [R4.64] ;  /* 0x00000004041c9981 */ /* 0x0000a2000c1e1500 */
[----:B------:R-:W-:-:S03]  /*51500*/  PRMT R27, RZ, 0x7610, R27 ;  /* 0x00007610ff1b7816 */ /* 0x000fc6000000001b */
[----:B------:R-:W-:Y:S01]  /*51510*/  STL [R1+0x4110], R49 ;  /* 0x0041103101007387 */ /* 0x000fe20000100800 */
[----:B0-----:R-:W-:Y:S02]  /*51520*/  @!P0 IMAD.MOV.U32 R4, RZ, RZ, R6 ;  /* 0x000000ffff048224 */ /* 0x001fe400078e0006 */
[----:B---3--:R-:W-:-:S05]  /*51530*/  @!P0 IMAD.MOV.U32 R5, RZ, RZ, R7 ;  /* 0x000000ffff058224 */ /* 0x008fca00078e0007 */
[----:B------:R0:W3:Y:S04]  /*51540*/  @!P0 LDG.E.U16 R27, [R4.64] ;  /* 0x00000004041b8981 */ /* 0x0000e8000c1e1500 */
[----:B--2---:R-:W-:Y:S01]  /*51550*/  STL [R1+0x4114], R28 ;  /* 0x0041141c01007387 */ /* 0x004fe20000100800 */
[----:B0-----:R-:W2:Y:S02]  /*51560*/  LDL R4, [R1+0x3e00] ;  /* 0x003e000001047983 */ /* 0x001ea40000100800 */
[----:B------:R-:W2:Y:S01]  /*51570*/  LDL R5, [R1+0x3e0c] ;  /* 0x003e0c0001057983 */ /* 0x000ea20000100800 */
[----:B------:R-:W-:Y:S01]  /*51580*/  PRMT R26, RZ, 0x7610, R26 ;  /* 0x00007610ff1a7816 */ /* 0x000fe2000000001a */
[----:B------:R-:W4:Y:S04]  /*51590*/  LDL R7, [R1+0x3f00] ;  /* 0x003f000001077983 */ /* 0x000f280000100800 */
[----:B------:R-:W4:Y:S04]  /*515a0*/  LDL R6, [R1+0x3f0c] ;  /* 0x003f0c0001067983 */ /* 0x000f280000100800 */
[----:B---3--:R-:W-:Y:S01]  /*515b0*/  STL [R1+0x4118], R27 ;  /* 0x0041181b01007387 */ /* 0x008fe20000100800 */
[----:B--2---:R-:W-:-:S04]  /*515c0*/  @!P1 LOP3.LUT R5, R5, R4, RZ, 0x3c, !PT ;  /* 0x0000000405059212 */ /* 0x004fc800078e3cff */
[----:B------:R-:W-:-:S04]  /*515d0*/  @!P1 LOP3.LUT R4, R5, R4, RZ, 0x3c, !PT ;  /* 0x0000000405049212 */ /* 0x000fc800078e3cff */
[----:B------:R-:W-:-:S05]  /*515e0*/  @!P1 LOP3.LUT R5, R5, R4, RZ, 0x3c, !PT ;  /* 0x0000000405059212 */ /* 0x000fca00078e3cff */
[----:B------:R0:W2:Y:S04]  /*515f0*/  @!P1 LDG.E.U16 R26, [R4.64] ;  /* 0x00000004041a9981 */ /* 0x0000a8000c1e1500 */
[----:B0-----:R-:W3:Y:S04]  /*51600*/  LDL R4, [R1+0x3e78] ;  /* 0x003e780001047983 */ /* 0x001ee80000100800 */
[----:B------:R-:W3:Y:S01]  /*51610*/  LDL R5, [R1+0x3e84] ;  /* 0x003e840001057983 */ /* 0x000ee20000100800 */
[----:B------:R-:W-:Y:S02]  /*51620*/  PRMT R25, RZ, 0x7610, R25 ;  /* 0x00007610ff197816 */ /* 0x000fe40000000019 */
[----:B---3--:R-:W-:-:S04]  /*51630*/  @!P0 LOP3.LUT R5, R5, R4, RZ, 0x3c, !PT ;  /* 0x0000000405058212 */ /* 0x008fc800078e3cff */
[----:B------:R-:W-:-:S04]  /*51640*/  @!P0 LOP3.LUT R4, R5, R4, RZ, 0x3c, !PT ;  /* 0x0000000405048212 */ /* 0x000fc800078e3cff */
[----:B------:R-:W-:Y:S01]  /*51650*/  @!P0 LOP3.LUT R5, R5, R4, RZ, 0x3c, !PT ;  /* 0x0000000405058212 */ /* 0x000fe200078e3cff */
[----:B--2---:R-:W-:Y:S04]  /*51660*/  STL [R1+0x411c], R26 ;  /* 0x00411c1a01007387 */ /* 0x004fe80000100800 */
[----:B------:R0:W2:Y:S04]  /*51670*/  @!P0 LDG.E.U16 R25, [R4.64] ;  /* 0x0000000404198981 */ /* 0x0000a8000c1e1500 */
[----:B0-----:R-:W3:Y:S04]  /*51680*/  LDL R4, [R1+0x3e80] ;  /* 0x003e800001047983 */ /* 0x001ee80000100800 */
[----:B------:R-:W3:Y:S01]  /*51690*/  LDL R5, [R1+0x3e8c] ;  /* 0x003e8c0001057983 */ /* 0x000ee20000100800 */
[----:B------:R-:W-:-:S02]  /*516a0*/  PRMT R24, RZ, 0x7610, R24 ;  /* 0x00007610ff187816 */ /* 0x000fc40000000018 */
        /* <DEDUP_REMOVED lines=10> */
[----:B------:R-:W-:-:S05]  /*51750*/  @!P0 LOP3.LUT R5, R5, R4, RZ, 0x3c, !PT ;  /* 0x0000000405058212 */ /* 0x000fca00078e3cff */
[----:B------:R-:W3:Y:S01]  /*51760*/  @!P0 LDG.E.U16 R23, [R4.64] ;  /* 0x0000000404178981 */ /* 0x000ee2000c1e1500 */
[----:B------:R-:W-:-:S03]  /*51770*/  PRMT R22, RZ, 0x7610, R22 ;  /* 0x00007610ff167816 */ /* 0x000fc60000000016 */
[----:B--2---:R-:W-:Y:S04]  /*51780*/  STL [R1+0x4124], R24 ;  /* 0x0041241801007387 */ /* 0x004fe80000100800 */
[----:B----4-:R0:W2:Y:S04]  /*51790*/  @!P1 LDG.E.U16 R22, [R6.64] ;  /* 0x0000000406169981 */ /* 0x0100a8000c1e1500 */
[----:B---3--:R-:W-:Y:S01]  /*517a0*/  STL [R1+0x4128], R23 ;  /* 0x0041281701007387 */ /* 0x008fe20000100800 */
[----:B0-----:R-:W3:Y:S02]  /*517b0*/  LDL R6, [R1+0x3f58] ;  /* 0x003f580001067983 */ /* 0x001ee40000100800 */
[----:B------:R-:W3:Y:S01]  /*517c0*/  LDL R7, [R1+0x3f64] ;  /* 0x003f640001077983 */ /* 0x000ee20000100800 */
[----:B------:R-:W-:Y:S01]  /*517d0*/  PRMT R5, RZ, 0x7610, R5 ;  /* 0x00007610ff057816 */ /* 0x000fe20000000005 */
[----:B--2---:R-:W-:Y:S01]  /*517e0*/  STL [R1+0x412c], R22 ;  /* 0x00412c1601007387 */ /* 0x004fe20000100800 */
[----:B---3--:R-:W-:-:S04]  /*517f0*/  @!P0 LOP3.LUT R7, R7, R6, RZ, 0x3c, !PT ;  /* 0x0000000607078212 */ /* 0x008fc800078e3cff */
        /* <DEDUP_REMOVED lines=17> */
[----:B------:R-:W3:Y:S04]  /*51910*/  @!P5 LDG.E.U16 R31, [R6.64] ;  /* 0x00000004061fd981 */ /* 0x000ee8000c1e1500 */
[----:B--2---:R-:W-:Y:S04]  /*51920*/  STL [R1+0x40bc], R4 ;  /* 0x0040bc0401007387 */ /* 0x004fe80000100800 */
[----:B---3--:R0:W-:Y:S04]  /*51930*/  STL [R1+0x110], R31 ;  /* 0x0001101f01007387 */ /* 0x0081e80000100800 */
        /* <DEDUP_REMOVED lines=10> */
[----:B------:R-:W4:Y:S02]  /*519e0*/  LDL R6, [R1+0x3b74] ;  /* 0x003b740001067983 */ /* 0x000f240000100800 */
[----:B------:R-:W4:Y:S01]  /*519f0*/  LDL R7, [R1+0x3b78] ;  /* 0x003b780001077983 */ /* 0x000f220000100800 */
[----:B--2---:R-:W-:-:S02]  /*51a00*/  PRMT R31, RZ, 0x7610, R31 ;  /* 0x00007610ff1f7816 */ /* 0x004fc4000000001f */
[----:B----4-:R-:W-:-:S04]  /*51a10*/  @!P0 LOP3.LUT R7, R7, R6, RZ, 0x3c, !PT ;  /* 0x0000000607078212 */ /* 0x010fc800078e3cff */
[----:B------:R-:W-:-:S04]  /*51a20*/  @!P0 LOP3.LUT R6, R7, R6, RZ, 0x3c, !PT ;  /* 0x0000000607068212 */ /* 0x000fc800078e3cff */
[----:B------:R-:W-:-:S05]  /*51a30*/  @!P0 LOP3.LUT R7, R7, R6, RZ, 0x3c, !PT ;  /* 0x0000000607078212 */ /* 0x000fca00078e3cff */
[----:B------:R-:W2:Y:S04]  /*51a40*/  @!P0 LDG.E.U16 R31, [R6.64] ;  /* 0x00000004061f8981 */ /* 0x000ea8000c1e1500 */
[----:B--2---:R0:W-:Y:S04]  /*51a50*/  STL [R1+0x108], R31 ;  /* 0x0001081f01007387 */ /* 0x0041e80000100800 */
[----:B0-----:R-:W2:Y:S01]  /*51a60*/  LDL.LU R31, [R1+0x41c4] ;  /* 0x0041c400011f7983 */ /* 0x001ea20000300800 */
[----:B------:R-:W4:Y:S02]  /*51a70*/  LDL R6, [R1+0x3b6c] ;  /* 0x003b6c0001067983 */ /* 0x000f240000100800 */
[----:B------:R-:W4:Y:S01]  /*51a80*/  LDL R7, [R1+0x3b70] ;  /* 0x003b700001077983 */ /* 0x000f220000100800 */
[----:B---3--:R-:W-:-:S02]  /*51a90*/  PRMT R30, RZ, 0x7610, R30 ;  /* 0x00007610ff1e7816 */ /* 0x008fc4000000001e */
[----:B----4-:R-:W-:-:S04]  /*51aa0*/  @!P1 LOP3.LUT R7, R7, R6, RZ, 0x3c, !PT ;  /* 0x0000000607079212 */ /* 0x010fc800078e3cff */
        /* <DEDUP_REMOVED lines=142> */
[----:B------:R-:W-:-:S02]  /*52390*/  PRMT R4, RZ, 0x7610, R4 ;  /* 0x00007610ff047816 */ /* 0x000fc40000000004 */
[----:B----4-:R-:W-:-:S04]  /*523a0*/  @!P1 LOP3.LUT R7, R7, R6, RZ, 0x3c, !PT ;  /* 0x0000000607079212 */ /* 0x010fc800078e3cff */
[----:B------:R-:W-:-:S04]  /*523b0*/  @!P1 LOP3.LUT R6, R7, R6, RZ, 0x3c, !PT ;  /* 0x0000000607069212 */ /* 0x000fc800078e3cff */
[----:B------:R-:W-:-:S05]  /*523c0*/  @!P1 LOP3.LUT R7, R7, R6, RZ, 0x3c, !PT ;  /* 0x0000000607079212 */ /* 0x000fca00078e3cff */
[----:B------:R0:W4:Y:S04]  /*523d0*/  @!P1 LDG.E.U16 R4, [R6.64] ;  /* 0x0000000406049981 */ /* 0x000128000c1e1500 */
[----:B0-----:R-:W2:Y:S04]  /*523e0*/  LDL R6, [R1+0x39f4] ;  /* 0x0039f40001067983 */ /* 0x001ea80000100800 */
[----:B------:R-:W2:Y:S01]  /*523f0*/  LDL R7, [R1+0x39f8] ;  /* 0x0039f80001077983 */ /* 0x000ea20000100800 */
[----:B---3--:R-:W-:Y:S02]  /*52400*/  PRMT R30, RZ, 0x7610, R30 ;  /* 0x00007610ff1e7816 */ /* 0x008fe4000000001e */
[----:B--2---:R-:W-:-:S04]  /*52410*/  @!P0 LOP3.LUT R7, R7, R6, RZ, 0x3c, !PT ;  /* 0x0000000607078212 */ /* 0x004fc800078e3cff */
[----:B------:R-:W-:-:S04]  /*52420*/  @!P0 LOP3.LUT R6, R7, R6, RZ, 0x3c, !PT ;  /* 0x0000000607068212 */ /* 0x000fc800078e3cff */
[----:B------:R-:W-:-:S05]  /*52430*/  @!P0 LOP3.LUT R7, R7, R6, RZ, 0x3c, !PT ;  /* 0x0000000607078212 */ /* 0x000fca00078e3cff */
[----:B------:R-:W2:Y:S04]  /*52440*/  @!P0 LDG.E.U16 R30, [R6.64] ;  /* 0x00000004061e8981 */ /* 0x000ea8000c1e1500 */
[----:B----4-:R-:W-:Y:S04]  /*52450*/  STL [R1+0x40c0], R4 ;  /* 0x0040c00401007387 */ /* 0x010fe80000100800 */
        /* <DEDUP_REMOVED lines=38> */
[----:B------:R-:W-:Y:S02]  /*526c0*/  PRMT R5, RZ, 0x7610, R5 ;  /* 0x00007610ff057816 */ /* 0x000fe40000000005 */
[----:B--2---:R-:W-:-:S04]  /*526d0*/  @!P1 LOP3.LUT R7, R7, R6, RZ, 0x3c, !PT ;  /* 0x0000000607079212 */ /* 0x004fc800078e3cff */
[----:B------:R-:W-:-:S04]  /*526e0*/  @!P1 LOP3.LUT R6, R7, R6, RZ, 0x3c, !PT ;  /* 0x0000000607069212 */ /* 0x000fc800078e3cff */
[----:B------:R-:W-:Y:S01]  /*526f0*/  @!P1 LOP3.LUT R7, R7, R6, RZ, 0x3c, !PT ;  /* 0x0000000607079212 */ /* 0x000fe200078e3cff */
[----:B----4-:R-:W-:Y:S04]  /*52700*/  STL [R1+0x40c4], R2 ;  /* 0x0040c40201007387 */ /* 0x010fe80000100800 */
[----:B------:R0:W2:Y:S04]  /*52710*/  @!P1 LDG.E.U16 R5, [R6.64] ;  /* 0x0000000406059981 */ /* 0x0000a8000c1e1500 */
[----:B0-----:R-:W4:Y:S04]  /*52720*/  LDL R6, [R1+0x3974] ;  /* 0x0039740001067983 */ /* 0x001f280000100800 */
[----:B------:R-:W4:Y:S01]  /*52730*/  LDL R7, [R1+0x3978] ;  /* 0x0039780001077983 */ /* 0x000f220000100800 */
[----:B------:R-:W-:-:S02]  /*52740*/  PRMT R30, RZ, 0x7610, R30 ;  /* 0x00007610ff1e7816 */ /* 0x000fc4000000001e */
[----:B----4-:R-:W-:-:S04]  /*52750*/  @!P0 LOP3.LUT R7, R7, R6, RZ, 0x3c, !PT ;  /* 0x0000000607078212 */ /* 0x010fc800078e3cff */
[----:B------:R-:W-:-:S04]  /*52760*/  @!P0 LOP3.LUT R6, R7, R6, RZ, 0x3c, !PT ;  /* 0x0000000607068212 */ /* 0x000fc800078e3cff */
[----:B------:R-:W-:-:S05]  /*52770*/  @!P0 LOP3.LUT R7, R7, R6, RZ, 0x3c, !PT ;  /* 0x0000000607078212 */ /* 0x000fca00078e3cff */
[----:B------:R-:W4:Y:S04]  /*52780*/  @!P0 LDG.E.U16 R30, [R6.64] ;  /* 0x00000004061e8981 */ /* 0x000f28000c1e1500 */
[----:B--2---:R-:W-:Y:S04]  /*52790*/  STL [R1+0x40c8], R5 ;  /* 0x0040c80501007387 */ /* 0x004fe80000100800 */
[----:B----4-:R0:W-:Y:S04]  /*527a0*/  STL [R1+0xa4], R30 ;  /* 0x0000a41e01007387 */ /* 0x0101e80000100800 */
        /* <DEDUP_REMOVED lines=48> */
[----:B------:R-:W-:Y:S01]  /*52ab0*/  @!P0 LOP3.LUT R7, R7, R6, RZ, 0x3c, !PT ;  /* 0x0000000607078212 */ /* 0x000fe200078e3cff */
[----:B--2---:R-:W-:Y:S04]  /*52ac0*/  STL [R1+0x40d0], R0 ;  /* 0x0040d00001007387 */ /* 0x004fe80000100800 */
        /* <DEDUP_REMOVED lines=8> */
[----:B--2---:R0:W-:Y:S04]  /*52b50*/  STL [R1+0x84], R27 ;  /* 0x0000841b01007387 */ /* 0x0041e80000100800 */
[----:B0-----:R-:W2:Y:S04]  /*52b60*/  LDL R27, [R1+0x37f8] ;  /* 0x0037f800011b7983 */ /* 0x001ea80000100800 */
[----:B----4-:R0:W-:Y:S04]  /*52b70*/  STL [R1+0x80], R30 ;  /* 0x0000801e01007387 */ /* 0x0101e80000100800 */
[----:B0-----:R-:W4:Y:S01]  /*52b80*/  LDL.LU R30, [R1+0x4160] ;  /* 0x00416000011e7983 */ /* 0x001f220000300800 */
[----:B------:R-:W2:Y:S02]  /*52b90*/  LDL R6, [R1+0x38d4] ;  /* 0x0038d40001067983 */ /* 0x000ea40000100800 */
[----:B------:R-:W2:Y:S01]  /*52ba0*/  LDL R7, [R1+0x38d8] ;  /* 0x0038d80001077983 */ /* 0x000ea20000100800 */
[----:B---3--:R-:W-:-:S02]  /*52bb0*/  PRMT R31, RZ, 0x7610, R31 ;  /* 0x00007610ff1f7816 */ /* 0x008fc4000000001f */
[----:B--2---:R-:W-:-:S04]  /*52bc0*/  @!P0 LOP3.LUT R7, R7, R6, RZ, 0x3c, !PT ;  /* 0x0000000607078212 */ /* 0x004fc800078e3cff */
[----:B------:R-:W-:-:S04]  /*52bd0*/  @!P0 LOP3.LUT R6, R7, R6, RZ, 0x3c, !PT ;  /* 0x0000000607068212 */ /* 0x000fc800078e3cff */
[----:B------:R-:W-:-:S05]  /*52be0*/  @!P0 LOP3.LUT R7, R7, R6, RZ, 0x3c, !PT ;  /* 0x0000000607078212 */ /* 0x000fca00078e3cff */
[----:B------:R-:W2:Y:S04]  /*52bf0*/  @!P0 LDG.E.U16 R31, [R6.64] ;  /* 0x00000004061f8981 */ /* 0x000ea8000c1e1500 */
[----:B--2---:R0:W-:Y:S04]  /*52c00*/  STL [R1+0x7c], R31 ;  /* 0x00007c1f01007387 */ /* 0x0041e80000100800 */
[----:B0-----:R-:W2:Y:S01]  /*52c10*/  LDL.LU R31, [R1+0x415c] ;  /* 0x00415c00011f7983 */ /* 0x001ea20000300800 */
[----:B------:R-:W3:Y:S02]  /*52c20*/  LDL R6, [R1+0x38cc] ;  /* 0x0038cc0001067983 */ /* 0x000ee40000100800 */
[----:B------:R-:W3:Y:S01]  /*52c30*/  LDL R7, [R1+0x38d0] ;  /* 0x0038d00001077983 */ /* 0x000ee20000100800 */
[----:B----4-:R-:W-:-:S02]  /*52c40*/  PRMT R30, RZ, 0x7610, R30 ;  /* 0x00007610ff1e7816 */ /* 0x010fc4000000001e */
        /* <DEDUP_REMOVED lines=12> */
[----:B------:R0:W2:Y:S04]  /*52d10*/  @!P0 LDG.E.U16 R31, [R6.64] ;  /* 0x00000004061f8981 */ /* 0x0000a8000c1e1500 */
[----:B0-----:R-:W4:Y:S04]  /*52d20*/  LDL R6, [R1+0x386c] ;  /* 0x00386c0001067983 */ /* 0x001f280000100800 */
[----:B------:R-:W4:Y:S01]  /*52d30*/  LDL R7, [R1+0x3870] ;  /* 0x0038700001077983 */ /* 0x000f220000100800 */
[----:B---3--:R-:W-:Y:S02]  /*52d40*/  PRMT R30, RZ, 0x7610, R30 ;  /* 0x00007610ff1e7816 */ /* 0x008fe4000000001e */
[----:B----4-:R-:W-:-:S04]  /*52d50*/  @!P1 LOP3.LUT R7, R7, R6, RZ, 0x3c, !PT ;  /* 0x0000000607079212 */ /* 0x010fc800078e3cff */
[----:B------:R-:W-:-:S04]  /*52d60*/  @!P1 LOP3.LUT R6, R7, R6, RZ, 0x3c, !PT ;  /* 0x0000000607069212 */ /* 0x000fc800078e3cff */
[----:B------:R-:W-:-:S05]  /*52d70*/  @!P1 LOP3.LUT R7, R7, R6, RZ, 0x3c, !PT ;  /* 0x0000000607079212 */ /* 0x000fca00078e3cff */
[----:B------:R-:W3:Y:S04]  /*52d80*/  @!P1 LDG.E.U16 R30, [R6.64] ;  /* 0x00000004061e9981 */ /* 0x000ee8000c1e1500 */
[----:B--2---:R0:W-:Y:S04]  /*52d90*/  STL [R1+0x6c], R31 ;  /* 0x00006c1f01007387 */ /* 0x0041e80000100800 */
[----:B0-----:R-:W2:Y:S04]  /*52da0*/  LDL R31, [R1+0x3bb8] ;  /* 0x003bb800011f7983 */ /* 0x001ea80000100800 */
[----:B---3--:R0:W-:Y:S04]  /*52db0*/  STL [R1+0x68], R30 ;  /* 0x0000681e01007387 */ /* 0x0081e80000100800 */
[----:B0-----:R-:W3:Y:S01]  /*52dc0*/  LDL.LU R30, [R1+0x4154] ;  /* 0x00415400011e7983 */ /* 0x001ee20000300800 */
[----:B------:R-:W4:Y:S01]  /*52dd0*/  LDL R7, [R1+0x37f4] ;  /* 0x0037f40001077983 */ /* 0x000f220000100800 */
[----:B------:R-:W-:Y:S01]  /*52de0*/  PRMT R25, RZ, 0x7610, R25 ;  /* 0x00007610ff197816 */ /* 0x000fe20000000019 */
[----:B------:R-:W-:Y:S01]  /*52df0*/  @!P0 IMAD.MOV.U32 R6, RZ, RZ, R27 ;  /* 0x000000ffff068224 */ /* 0x000fe200078e001b */
[----:B------:R-:W-:Y:S01]  /*52e00*/  PRMT R59, RZ, 0x7610, R59 ;  /* 0x00007610ff3b7816 */ /* 0x000fe2000000003b */
[----:B------:R-:W2:Y:S04]  /*52e10*/  LDL R27, [R1+0x3c20] ;  /* 0x003c2000011b7983 */ /* 0x000ea80000100800 */
[----:B----4-:R0:W4:Y:S04]  /*52e20*/  @!P0 LDG.E.U16 R25, [R6.64] ;  /* 0x0000000406198981 */ /* 0x010128000c1e1500 */
[----:B0-----:R-:W2:Y:S04]  /*52e30*/  LDL R6, [R1+0x37ec] ;  /* 0x0037ec0001067983 */ /* 0x001ea80000100800 */
[----:B------:R-:W2:Y:S02]  /*52e40*/  LDL R7, [R1+0x37f0] ;  /* 0x0037f00001077983 */ /* 0x000ea40000100800 */
[----:B--2---:R-:W-:-:S04]  /*52e50*/  @!P1 LOP3.LUT R7, R7, R6, RZ, 0x3c, !PT ;  /* 0x0000000607079212 */ /* 0x004fc800078e3cff */
[----:B------:R-:W-:-:S04]  /*52e60*/  @!P1 LOP3.LUT R6, R7, R6, RZ, 0x3c, !PT ;  /* 0x0000000607069212 */ /* 0x000fc800078e3cff */
[----:B------:R-:W-:Y:S01]  /*52e70*/  @!P1 LOP3.LUT R7, R7, R6, RZ, 0x3c, !PT ;  /* 0x0000000607079212 */ /* 0x000fe200078e3cff */
[----:B----4-:R0:W-:Y:S04]  /*52e80*/  STL [R1+0x5c], R25 ;  /* 0x00005c1901007387 */ /* 0x0101e80000100800 */
[----:B------:R1:W2:Y:S01]  /*52e90*/  @!P1 LDG.E.U16 R59, [R6.64] ;  /* 0x00000004063b9981 */ /* 0x0002a2000c1e1500 */
[----:B------:R-:W-:-:S03]  /*52ea0*/  PRMT R54, RZ, 0x7610, R54 ;  /* 0x00007610ff367816 */ /* 0x000fc60000000036 */
[----:B0-----:R-:W4:Y:S04]  /*52eb0*/  LDL R25, [R1+0x3c2c] ;  /* 0x003c2c0001197983 */ /* 0x001f280000100800 */
[----:B-1----:R-:W2:Y:S04]  /*52ec0*/  LDL R6, [R1+0x17bc] ;  /* 0x0017bc0001067983 */ /* 0x002ea80000100800 */
[----:B------:R-:W2:Y:S02]  /*52ed0*/  LDL R7, [R1+0x3bbc] ;  /* 0x003bbc0001077983 */ /* 0x000ea40000100800 */
        /* <DEDUP_REMOVED lines=8> */
[----:B------:R-:W2:Y:S01]  /*52f60*/  LDL R7, [R1+0x3bb4] ;  /* 0x003bb40001077983 */ /* 0x000ea20000100800 */
[----:B---3--:R-:W-:Y:S01]  /*52f70*/  PRMT R30, RZ, 0x7610, R30 ;  /* 0x00007610ff1e7816 */ /* 0x008fe2000000001e */
[----:B------:R-:W-:Y:S01]  /*52f80*/  @!P1 IMAD.MOV.U32 R6, RZ, RZ, R31 ;  /* 0x000000ffff069224 */ /* 0x000fe200078e001f */
[----:B------:R-:W-:Y:S01]  /*52f90*/  PRMT R3, RZ, 0x7610, R3 ;  /* 0x00007610ff037816 */ /* 0x000fe20000000003 */
[----:B------:R-:W3:Y:S04]  /*52fa0*/  LDL R31, [R1+0x3d18] ;  /* 0x003d1800011f7983 */ /* 0x000ee80000100800 */
[----:B--2---:R0:W2:Y:S04]  /*52fb0*/  @!P1 LDG.E.U16 R30, [R6.64] ;  /* 0x00000004061e9981 */ /* 0x0040a8000c1e1500 */
[----:B0-----:R-:W2:Y:S04]  /*52fc0*/  LDL R6, [R1+0x3c18] ;  /* 0x003c180001067983 */ /* 0x001ea80000100800 */
[----:B------:R-:W2:Y:S01]  /*52fd0*/  LDL R7, [R1+0x3c24] ;  /* 0x003c240001077983 */ /* 0x000ea20000100800 */
[----:B------:R-:W-:-:S02]  /*52fe0*/  PRMT R54, RZ, 0x7610, R54 ;  /* 0x00007610ff367816 */ /* 0x000fc40000000036 */
[----:B--2---:R-:W-:-:S04]  /*52ff0*/  @!P0 LOP3.LUT R7, R7, R6, RZ, 0x3c, !PT ;  /* 0x0000000607078212 */ /* 0x004fc800078e3cff */
[----:B------:R-:W-:-:S04]  /*53000*/  @!P0 LOP3.LUT R6, R7, R6, RZ, 0x3c, !PT ;  /* 0x0000000607068212 */ /* 0x000fc800078e3cff */
[----:B------:R-:W-:-:S05]  /*53010*/  @!P0 LOP3.LUT R7, R7, R6, RZ, 0x3c, !PT ;  /* 0x0000000607078212 */ /* 0x000fca00078e3cff */
[----:B------:R4:W2:Y:S02]  /*53020*/  @!P0 LDG.E.U16 R54, [R6.64] ;  /* 0x0000000406368981 */ /* 0x0008a4000c1e1500 */
[----:B----4-:R-:W-:Y:S02]  /*53030*/  @!P1 IMAD.MOV.U32 R6, RZ, RZ, R25 ;  /* 0x000000ffff069224 */ /* 0x010fe400078e0019 */
[----:B------:R-:W-:-:S05]  /*53040*/  @!P1 IMAD.MOV.U32 R7, RZ, RZ, R27 ;  /* 0x000000ffff079224 */ /* 0x000fca00078e001b */
[----:B------:R-:W4:Y:S04]  /*53050*/  @!P1 LDG.E.U16 R3, [R6.64] ;  /* 0x0000000406039981 */ /* 0x000f28000c1e1500 */
[----:B------:R0:W-:Y:S04]  /*53060*/  STL [R1+0x48], R30 ;  /* 0x0000481e01007387 */ /* 0x0001e80000100800 */
[----:B0-----:R-:W3:Y:S04]  /*53070*/  LDL R30, [R1+0x3d24] ;  /* 0x003d2400011e7983 */ /* 0x001ee80000100800 */
[----:B--2---:R0:W-:Y:S04]  /*53080*/  STL [R1+0x3c], R54 ;  /* 0x00003c3601007387 */ /* 0x0041e80000100800 */
[----:B0-----:R-:W2:Y:S01]  /*53090*/  LDL.LU R54, [R1+0x414c] ;  /* 0x00414c0001367983 */ /* 0x001ea20000300800 */
[----:B------:R-:W2:Y:S02]  /*530a0*/  LDL R27, [R1+0x3d20] ;  /* 0x003d2000011b7983 */ /* 0x000ea40000100800 */
[----:B------:R-:W2:Y:S01]  /*530b0*/  LDL R25, [R1+0x3d2c] ;  /* 0x003d2c0001197983 */ /* 0x000ea20000100800 */
[----:B----4-:R-:W-:Y:S01]  /*530c0*/  STL [R1+0x38], R3 ;  /* 0x0000380301007387 */ /* 0x010fe20000100800 */
[----:B------:R-:W4:Y:S01]  /*530d0*/  LDL R7, [R1+0x3c98] ;  /* 0x003c980001077983 */ /* 0x000f220000100800 */
[----:B------:R-:W-:Y:S01]  /*530e0*/  PRMT R49, RZ, 0x7610, R49 ;  /* 0x00007610ff317816 */ /* 0x000fe20000000031 */
[----:B------:R-:W-:Y:S01]  /*530f0*/  @!P0 IMAD.MOV.U32 R6, RZ, RZ, R59 ;  /* 0x000000ffff068224 */ /* 0x000fe200078e003b */
[----:B------:R-:W-:-:S02]  /*53100*/  PRMT R61, RZ, 0x7610, R61 ;  /* 0x00007610ff3d7816 */ /* 0x000fc4000000003d */
[----:B------:R-:W-:Y:S02]  /*53110*/  PRMT R58, RZ, 0x7610, R58 ;  /* 0x00007610ff3a7816 */ /* 0x000fe4000000003a */
[----:B------:R-:W-:Y:S01]  /*53120*/  PRMT R57, RZ, 0x7610, R57 ;  /* 0x00007610ff397816 */ /* 0x000fe20000000039 */
[----:B------:R-:W2:Y:S04]  /*53130*/  LDL R59, [R1+0x3d98] ;  /* 0x003d9800013b7983 */ /* 0x000ea80000100800 */
[----:B----4-:R0:W4:Y:S04]  /*53140*/  @!P0 LDG.E.U16 R49, [R6.64] ;  /* 0x0000000406318981 */ /* 0x010128000c1e1500 */
[----:B0-----:R-:W2:Y:S04]  /*53150*/  LDL R6, [R1+0x3ca0] ;  /* 0x003ca00001067983 */ /* 0x001ea80000100800 */
[----:B------:R-:W2:Y:S02]  /*53160*/  LDL R7, [R1+0x3cac] ;  /* 0x003cac0001077983 */ /* 0x000ea40000100800 */
[----:B--2---:R-:W-:-:S04]  /*53170*/  @!P1 LOP3.LUT R7, R7, R6, RZ, 0x3c, !PT ;  /* 0x0000000607079212 */ /* 0x004fc800078e3cff */
[----:B------:R-:W-:-:S04]  /*53180*/  @!P1 LOP3.LUT R6, R7, R6, RZ, 0x3c, !PT ;  /* 0x0000000607069212 */ /* 0x000fc800078e3cff */
[----:B------:R-:W-:-:S05]  /*53190*/  @!P1 LOP3.LUT R7, R7, R6, RZ, 0x3c, !PT ;  /* 0x0000000607079212 */ /* 0x000fca00078e3cff */
[----:B------:R3:W2:Y:S02]  /*531a0*/  @!P1 LDG.E.U16 R61, [R6.64] ;  /* 0x00000004063d9981 */ /* 0x0006a4000c1e1500 */
[----:B---3--:R-:W-:Y:S02]  /*531b0*/  @!P0 IMAD.MOV.U32 R6, RZ, RZ, R30 ;  /* 0x000000ffff068224 */ /* 0x008fe400078e001e */
[----:B------:R-:W-:-:S05]  /*531c0*/  @!P0 IMAD.MOV.U32 R7, RZ, RZ, R31 ;  /* 0x000000ffff078224 */ /* 0x000fca00078e001f */
[----:B------:R0:W3:Y:S02]  /*531d0*/  @!P0 LDG.E.U16 R58, [R6.64] ;  /* 0x00000004063a8981 */ /* 0x0000e4000c1e1500 */
[----:B0-----:R-:W-:Y:S02]  /*531e0*/  @!P1 IMAD.MOV.U32 R6, RZ, RZ, R25 ;  /* 0x000000ffff069224 */ /* 0x001fe400078e0019 */
[----:B------:R-:W-:-:S05]  /*531f0*/  @!P1 IMAD.MOV.U32 R7, RZ, RZ, R27 ;  /* 0x000000ffff079224 */ /* 0x000fca00078e001b */
[----:B------:R0:W2:Y:S04]  /*53200*/  @!P1 LDG.E.U16 R57, [R6.64] ;  /* 0x0000000406399981 */ /* 0x0000a8000c1e1500 */
[----:B----4-:R1:W-:Y:S01]  /*53210*/  STL [R1+0xc], R49 ;  /* 0x00000c3101007387 */ /* 0x0103e20000100800 */
[----:B------:R-:W4:Y:S02]  /*53220*/  LDL R31, [R1+0x3da0] ;  /* 0x003da000011f7983 */ /* 0x000f240000100800 */
[----:B------:R-:W4:Y:S01]  /*53230*/  LDL R30, [R1+0x3dac] ;  /* 0x003dac00011e7983 */ /* 0x000f220000100800 */
[----:B-1----:R-:W4:Y:S01]  /*53240*/  LDL R49, [R1+0x3da4] ;  /* 0x003da40001317983 */ /* 0x002f220000100800 */
[----:B0-----:R-:W-:Y:S01]  /*53250*/  @!P0 IMAD.MOV.U32 R7, RZ, RZ, R59 ;  /* 0x000000ffff078224 */ /* 0x001fe200078e003b */
[----:B------:R-:W-:-:S02]  /*53260*/  PRMT R21, RZ, 0x7610, R21 ;  /* 0x00007610ff157816 */ /* 0x000fc40000000015 */
[----:B------:R-:W-:Y:S01]  /*53270*/  PRMT R20, RZ, 0x7610, R20 ;  /* 0x00007610ff147816 */ /* 0x000fe20000000014 */
[----:B---3--:R0:W-:Y:S01]  /*53280*/  STL [R1+0x40e0], R58 ;  /* 0x0040e03a01007387 */ /* 0x0081e20000100800 */
[----:B------:R-:W3:Y:S02]  /*53290*/  LDL R27, [R1+0x3e18] ;  /* 0x003e1800011b7983 */ /* 0x000ee40000100800 */
[----:B------:R-:W3:Y:S01]  /*532a0*/  LDL R25, [R1+0x3e24] ;  /* 0x003e240001197983 */ /* 0x000ee20000100800 */
[----:B--2---:R1:W-:Y:S01]  /*532b0*/  STL [R1+0x40e4], R57 ;  /* 0x0040e43901007387 */ /* 0x0043e20000100800 */
[----:B------:R-:W2:Y:S02]  /*532c0*/  LDL R59, [R1+0x3e20] ;  /* 0x003e2000013b7983 */ /* 0x000ea40000100800 */
[----:B0-----:R-:W2:Y:S01]  /*532d0*/  LDL R58, [R1+0x3e2c] ;  /* 0x003e2c00013a7983 */ /* 0x001ea20000100800 */
[----:B------:R-:W-:Y:S02]  /*532e0*/  PRMT R19, RZ, 0x7610, R19 ;  /* 0x00007610ff137816 */ /* 0x000fe40000000013 */
[----:B------:R-:W-:Y:S01]  /*532f0*/  PRMT R18, RZ, 0x7610, R18 ;  /* 0x00007610ff127816 */ /* 0x000fe20000000012 */
[----:B-1----:R-:W2:Y:S01]  /*53300*/  LDL R57, [R1+0x3e98] ;  /* 0x003e980001397983 */ /* 0x002ea20000100800 */
[----:B----4-:R-:W-:-:S02]  /*53310*/  @!P0 IMAD.MOV.U32 R6, RZ, RZ, R49 ;  /* 0x000000ffff068224 */ /* 0x010fc400078e0031 */
[----:B------:R-:W4:Y:S03]  /*53320*/  LDL R49, [R1+0x3ea4] ;  /* 0x003ea40001317983 */ /* 0x000f260000100800 */
[----:B------:R0:W4:Y:S02]  /*53330*/  @!P0 LDG.E.U16 R21, [R6.64] ;  /* 0x0000000406158981 */ /* 0x000124000c1e1500 */
[----:B0-----:R-:W-:Y:S02]  /*53340*/  @!P1 IMAD.MOV.U32 R6, RZ, RZ, R30 ;  /* 0x000000ffff069224 */ /* 0x001fe400078e001e */
[----:B------:R-:W-:-:S05]  /*53350*/  @!P1 IMAD.MOV.U32 R7, RZ, RZ, R31 ;  /* 0x000000ffff079224 */ /* 0x000fca00078e001f */
[----:B------:R3:W4:Y:S02]  /*53360*/  @!P1 LDG.E.U16 R20, [R6.64] ;  /* 0x0000000406149981 */ /* 0x000724000c1e1500 */
[----:B---3--:R-:W-:Y:S02]  /*53370*/  @!P0 IMAD.MOV.U32 R7, RZ, RZ, R27 ;  /* 0x000000ffff078224 */ /* 0x008fe400078e001b */
[----:B------:R-:W-:-:S05]  /*53380*/  @!P0 IMAD.MOV.U32 R6, RZ, RZ, R25 ;  /* 0x000000ffff068224 */ /* 0x000fca00078e0019 */
[----:B------:R2:W3:Y:S02]  /*53390*/  @!P0 LDG.E.U16 R19, [R6.64] ;  /* 0x0000000406138981 */ /* 0x0004e4000c1e1500 */
[----:B--2---:R-:W-:Y:S02]  /*533a0*/  @!P1 IMAD.MOV.U32 R7, RZ, RZ, R59 ;  /* 0x000000ffff079224 */ /* 0x004fe400078e003b */
[----:B------:R-:W-:-:S05]  /*533b0*/  @!P1 IMAD.MOV.U32 R6, RZ, RZ, R58 ;  /* 0x000000ffff069224 */ /* 0x000fca00078e003a */
[----:B------:R0:W2:Y:S04]  /*533c0*/  @!P1 LDG.E.U16 R18, [R6.64] ;  /* 0x0000000406129981 */ /* 0x0000a8000c1e1500 */
[----:B----4-:R1:W-:Y:S01]  /*533d0*/  STL [R1+0x40e8], R21 ;  /* 0x0040e81501007387 */ /* 0x0103e20000100800 */
[----:B------:R-:W4:Y:S02]  /*533e0*/  LDL R31, [R1+0x3ea0] ;  /* 0x003ea000011f7983 */ /* 0x000f240000100800 */
[----:B------:R-:W4:Y:S01]  /*533f0*/  LDL R30, [R1+0x3eac] ;  /* 0x003eac00011e7983 */ /* 0x000f220000100800 */
[----:B------:R-:W-:Y:S01]  /*53400*/  STL [R1+0x40ec], R20 ;  /* 0x0040ec1401007387 */ /* 0x000fe20000100800 */
[----:B------:R-:W4:Y:S02]  /*53410*/  LDL R27, [R1+0x3f18] ;  /* 0x003f1800011b7983 */ /* 0x000f240000100800 */
[----:B------:R-:W4:Y:S02]  /*53420*/  LDL R25, [R1+0x3f24] ;  /* 0x003f240001197983 */ /* 0x000f240000100800 */
[----:B------:R-:W-:Y:S01]  /*53430*/  STL [R1+0x8], R61 ;  /* 0x0000083d01007387 */ /* 0x000fe20000100800 */
[----:B------:R-:W-:Y:S01]  /*53440*/  PRMT R17, RZ, 0x7610, R17 ;  /* 0x00007610ff117816 */ /* 0x000fe20000000011 */
[----:B0-----:R-:W-:-:S02]  /*53450*/  @!P0 IMAD.MOV.U32 R6, RZ, RZ, R49 ;  /* 0x000000ffff068224 */ /* 0x001fc400078e0031 */
[----:B------:R-:W-:Y:S01]  /*53460*/  @!P0 IMAD.MOV.U32 R7, RZ, RZ, R57 ;  /* 0x000000ffff078224 */ /* 0x000fe200078e0039 */
[----:B------:R-:W-:-:S04]  /*53470*/  PRMT R16, RZ, 0x7610, R16 ;  /* 0x00007610ff107816 */ /* 0x000fc80000000010 */
[----:B------:R4:W4:Y:S01]  /*53480*/  @!P0 LDG.E.U16 R17, [R6.64] ;  /* 0x0000000406118981 */ /* 0x000922000c1e1500 */
[----:B------:R-:W-:-:S03]  /*53490*/  PRMT R15, RZ, 0x7610, R15 ;  /* 0x00007610ff0f7816 */ /* 0x000fc6000000000f */
[----:B---3--:R-:W-:Y:S04]  /*534a0*/  STL [R1+0x40f0], R19 ;  /* 0x0040f01301007387 */ /* 0x008fe80000100800 */
[----:B--2---:R0:W-:Y:S01]  /*534b0*/  STL [R1+0x40f4], R18 ;  /* 0x0040f41201007387 */ /* 0x0041e20000100800 */
[----:B-1----:R-:W2:Y:S03]  /*534c0*/  LDL R21, [R1+0x3f20] ;  /* 0x003f200001157983 */ /* 0x002ea60000100800 */
[----:B0-----:R-:W3:Y:S01]  /*534d0*/  LDL R18, [R1+0x3f2c] ;  /* 0x003f2c0001127983 */ /* 0x001ee20000100800 */
[----:B----4-:R-:W-:Y:S02]  /*534e0*/  @!P1 IMAD.MOV.U32 R6, RZ, RZ, R30 ;  /* 0x000000ffff069224 */ /* 0x010fe400078e001e */
[----:B------:R-:W-:-:S05]  /*534f0*/  @!P1 IMAD.MOV.U32 R7, RZ, RZ, R31 ;  /* 0x000000ffff079224 */ /* 0x000fca00078e001f */
[----:B------:R0:W4:Y:S02]  /*53500*/  @!P1 LDG.E.U16 R16, [R6.64] ;  /* 0x0000000406109981 */ /* 0x000124000c1e1500 */
[----:B0-----:R-:W-:Y:S02]  /*53510*/  @!P0 IMAD.MOV.U32 R6, RZ, RZ, R25 ;  /* 0x000000ffff068224 */ /* 0x001fe400078e0019 */
[----:B------:R-:W-:-:S05]  /*53520*/  @!P0 IMAD.MOV.U32 R7, RZ, RZ, R27 ;  /* 0x000000ffff078224 */ /* 0x000fca00078e001b */
[----:B------:R2:W4:Y:S01]  /*53530*/  @!P0 LDG.E.U16 R15, [R6.64] ;  /* 0x00000004060f8981 */ /* 0x000522000c1e1500 */
[----:B------:R-:W-:-:S03]  /*53540*/  PRMT R14, RZ, 0x7610, R14 ;  /* 0x00007610ff0e7816 */ /* 0x000fc6000000000e */
[----:B------:R0:W-:Y:S01]  /*53550*/  STL [R1+0x40f8], R17 ;  /* 0x0040f81101007387 */ /* 0x0001e20000100800 */
[----:B------:R-:W4:Y:S02]  /*53560*/  LDL R20, [R1+0x3854] ;  /* 0x0038540001147983 */ /* 0x000f240000100800 */
[----:B------:R-:W4:Y:S02]  /*53570*/  LDL R19, [R1+0x3858] ;  /* 0x0038580001137983 */ /* 0x000f240000100800 */
[----:B--2---:R-:W-:Y:S02]  /*53580*/  @!P1 IMAD.MOV.U32 R7, RZ, RZ, R21 ;  /* 0x000000ffff079224 */ /* 0x004fe400078e0015 */
[----:B---3--:R-:W-:-:S05]  /*53590*/  @!P1 IMAD.MOV.U32 R6, RZ, RZ, R18 ;  /* 0x000000ffff069224 */ /* 0x008fca00078e0012 */
[----:B------:R1:W2:Y:S04]  /*535a0*/  @!P1 LDG.E.U16 R14, [R6.64] ;  /* 0x00000004060e9981 */ /* 0x0002a8000c1e1500 */
[----:B----4-:R3:W-:Y:S01]  /*535b0*/  STL [R1+0x40fc], R16 ;  /* 0x0040fc1001007387 */ /* 0x0107e20000100800 */
[----:B------:R-:W4:Y:S02]  /*535c0*/  LDL R27, [R1+0x384c] ;  /* 0x00384c00011b7983 */ /* 0x000f240000100800 */
[----:B0-----:R-:W4:Y:S02]  /*535d0*/  LDL R17, [R1+0x37d8] ;  /* 0x0037d80001117983 */ /* 0x001f240000100800 */
[----:B------:R-:W4:Y:S01]  /*535e0*/  LDL R25, [R1+0x37d4] ;  /* 0x0037d40001197983 */ /* 0x000f220000100800 */
[----:B---3--:R-:W3:Y:S04]  /*535f0*/  LDL R16, [R1+0x3850] ;  /* 0x0038500001107983 */ /* 0x008ee80000100800 */
[----:B------:R0:W-:Y:S01]  /*53600*/  STL [R1+0x4100], R15 ;  /* 0x0041000f01007387 */ /* 0x0001e20000100800 */
[----:B------:R-:W3:Y:S02]  /*53610*/  LDL R21, [R1+0x37cc] ;  /* 0x0037cc0001157983 */ /* 0x000ee40000100800 */
[----:B------:R-:W3:Y:S01]  /*53620*/  LDL R18, [R1+0x37d0] ;  /* 0x0037d00001127983 */ /* 0x000ee20000100800 */
[----:B------:R-:W-:Y:S01]  /*53630*/  PRMT R28, RZ, 0x7610, R28 ;  /* 0x00007610ff1c7816 */ /* 0x000fe2000000001c */
[----:B-1----:R-:W-:-:S02]  /*53640*/  @!P0 IMAD.MOV.U32 R6, RZ, RZ, R19 ;  /* 0x000000ffff068224 */ /* 0x002fc400078e0013 */
[----:B------:R-:W-:Y:S01]  /*53650*/  @!P0 IMAD.MOV.U32 R7, RZ, RZ, R20 ;  /* 0x000000ffff078224 */ /* 0x000fe200078e0014 */
[----:B------:R-:W-:-:S04]  /*53660*/  PRMT R26, RZ, 0x7610, R26 ;  /* 0x00007610ff1a7816 */ /* 0x000fc8000000001a */
[----:B------:R4:W3:Y:S01]  /*53670*/  @!P0 LDG.E.U16 R28, [R6.64] ;  /* 0x00000004061c8981 */ /* 0x0008e2000c1e1500 */
[----:B------:R-:W-:-:S03]  /*53680*/  PRMT R24, RZ, 0x7610, R24 ;  /* 0x00007610ff187816 */ /* 0x000fc60000000018 */
[----:B--2---:R1:W-:Y:S01]  /*53690*/  STL [R1+0x4104], R14 ;  /* 0x0041040e01007387 */ /* 0x0043e20000100800 */
[----:B------:R-:W2:Y:S02]  /*536a0*/  LDL R20, [R1+0x3ba0] ;  /* 0x003ba00001147983 */ /* 0x000ea40000100800 */
[----:B------:R-:W2:Y:S02]  /*536b0*/  LDL R19, [R1+0x3bdc] ;  /* 0x003bdc0001137983 */ /* 0x000ea40000100800 */
[----:B0-----:R-:W2:Y:S02]  /*536c0*/  LDL R15, [R1+0x3bd8] ;  /* 0x003bd800010f7983 */ /* 0x001ea40000100800 */
[----:B----4-:R-:W-:Y:S01]  /*536d0*/  @!P1 IMAD.MOV.U32 R7, RZ, RZ, R27 ;  /* 0x000000ffff079224 */ /* 0x010fe200078e001b */
[----:B-1----:R-:W4:Y:S01]  /*536e0*/  LDL R14, [R1+0x3c44] ;  /* 0x003c4400010e7983 */ /* 0x002f220000100800 */
[----:B---3--:R-:W-:-:S03]  /*536f0*/  @!P1 IMAD.MOV.U32 R6, RZ, RZ, R16 ;  /* 0x000000ffff069224 */ /* 0x008fc600078e0010 */
[----:B------:R-:W3:Y:S04]  /*53700*/  LDL R16, [R1+0x3bd4] ;  /* 0x003bd40001107983 */ /* 0x000ee80000100800 */
[----:B------:R0:W3:Y:S02]  /*53710*/  @!P1 LDG.E.U16 R26, [R6.64] ;  /* 0x00000004061a9981 */ /* 0x0000e4000c1e1500 */
[----:B0-----:R-:W-:Y:S02]  /*53720*/  @!P0 IMAD.MOV.U32 R6, RZ, RZ, R17 ;  /* 0x000000ffff068224 */ /* 0x001fe400078e0011 */
[----:B------:R-:W-:Y:S01]  /*53730*/  @!P0 IMAD.MOV.U32 R7, RZ, RZ, R25 ;  /* 0x000000ffff078224 */ /* 0x000fe200078e0019 */
[----:B------:R-:W4:Y:S04]  /*53740*/  LDL R17, [R1+0x3c38] ;  /* 0x003c380001117983 */ /* 0x000f280000100800 */
[----:B------:R0:W4:Y:S02]  /*53750*/  @!P0 LDG.E.U16 R24, [R6.64] ;  /* 0x0000000406188981 */ /* 0x000124000c1e1500 */
[----:B0-----:R-:W-:-:S02]  /*53760*/  @!P1 IMAD.MOV.U32 R6, RZ, RZ, R18 ;  /* 0x000000ffff069224 */ /* 0x001fc400078e0012 */
[----:B------:R-:W-:Y:S01]  /*53770*/  @!P1 IMAD.MOV.U32 R7, RZ, RZ, R21 ;  /* 0x000000ffff079224 */ /* 0x000fe200078e0015 */
[----:B------:R-:W4:Y:S04]  /*53780*/  LDL R18, [R1+0x3c4c] ;  /* 0x003c4c0001127983 */ /* 0x000f280000100800 */
[----:B------:R-:W4:Y:S01]  /*53790*/  LDL R21, [R1+0x3c40] ;  /* 0x003c400001157983 */ /* 0x000f220000100800 */
[----:B------:R-:W-:Y:S02]  /*537a0*/  PRMT R23, RZ, 0x7610, R23 ;  /* 0x00007610ff177816 */ /* 0x000fe40000000017 */
[----:B------:R-:W-:-:S04]  /*537b0*/  PRMT R22, RZ, 0x7610, R22 ;  /* 0x00007610ff167816 */ /* 0x000fc80000000016 */
[----:B------:R2:W4:Y:S01]  /*537c0*/  @!P1 LDG.E.U16 R23, [R6.64] ;  /* 0x0000000406179981 */ /* 0x000522000c1e1500 */
[----:B------:R-:W-:Y:S02]  /*537d0*/  PRMT R0, RZ, 0x7610, R0 ;  /* 0x00007610ff007816 */ /* 0x000fe40000000000 */
[----:B------:R-:W-:Y:S02]  /*537e0*/  PRMT R60, RZ, 0x7610, R60 ;  /* 0x00007610ff3c7816 */ /* 0x000fe4000000003c */
[----:B------:R-:W-:Y:S01]  /*537f0*/  PRMT R5, RZ, 0x7610, R5 ;  /* 0x00007610ff057816 */ /* 0x000fe20000000005 */
[----:B--2---:R-:W-:Y:S02]  /*53800*/  @!P0 IMAD.MOV.U32 R7, RZ, RZ, R20 ;  /* 0x000000ffff078224 */ /* 0x004fe400078e0014 */
[----:B------:R-:W-:Y:S01]  /*53810*/  @!P0 IMAD.MOV.U32 R6, RZ, RZ, R19 ;  /* 0x000000ffff068224 */ /* 0x000fe200078e0013 */
[----:B------:R-:W2:Y:S04]  /*53820*/  LDL R20, [R1+0x3cb8] ;  /* 0x003cb80001147983 */ /* 0x000ea80000100800 */
[----:B------:R-:W2:Y:S04]  /*53830*/  LDL R19, [R1+0x3cc4] ;  /* 0x003cc40001137983 */ /* 0x000ea80000100800 */
[----:B------:R0:W2:Y:S02]  /*53840*/  @!P0 LDG.E.U16 R22, [R6.64] ;  /* 0x0000000406168981 */ /* 0x0000a4000c1e1500 */
[----:B0-----:R-:W-:-:S02]  /*53850*/  @!P1 IMAD.MOV.U32 R6, RZ, RZ, R15 ;  /* 0x000000ffff069224 */ /* 0x001fc400078e000f */
[----:B---3--:R-:W-:Y:S01]  /*53860*/  @!P1 IMAD.MOV.U32 R7, RZ, RZ, R16 ;  /* 0x000000ffff079224 */ /* 0x008fe200078e0010 */
[----:B------:R-:W-:Y:S01]  /*53870*/  PRMT R2, RZ, 0x7610, R2 ;  /* 0x00007610ff027816 */ /* 0x000fe20000000002 */
[----:B------:R-:W3:Y:S04]  /*53880*/  LDL R16, [R1+0x3cc0] ;  /* 0x003cc00001107983 */ /* 0x000ee80000100800 */
[----:B------:R4:W3:Y:S04]  /*53890*/  @!P1 LDG.E.U16 R0, [R6.64] ;  /* 0x0000000406009981 */ /* 0x0008e8000c1e1500 */
[----:B------:R-:W3:Y:S01]  /*538a0*/  LDL R15, [R1+0x3ccc] ;  /* 0x003ccc00010f7983 */ /* 0x000ee20000100800 */
[----:B----4-:R-:W-:-:S02]  /*538b0*/  @!P0 IMAD.MOV.U32 R6, RZ, RZ, R14 ;  /* 0x000000ffff068224 */ /* 0x010fc400078e000e */
[----:B------:R-:W-:-:S05]  /*538c0*/  @!P0 IMAD.MOV.U32 R7, RZ, RZ, R17 ;  /* 0x000000ffff078224 */ /* 0x000fca00078e0011 */
[----:B------:R0:W4:Y:S02]  /*538d0*/  @!P0 LDG.E.U16 R60, [R6.64] ;  /* 0x00000004063c8981 */ /* 0x000124000c1e1500 */
[----:B0-----:R-:W-:Y:S02]  /*538e0*/  @!P1 IMAD.MOV.U32 R6, RZ, RZ, R18 ;  /* 0x000000ffff069224 */ /* 0x001fe400078e0012 */
[----:B------:R-:W-:-:S05]  /*538f0*/  @!P1 IMAD.MOV.U32 R7, RZ, RZ, R21 ;  /* 0x000000ffff079224 */ /* 0x000fca00078e0015 */
[----:B------:R2:W4:Y:S02]  /*53900*/  @!P1 LDG.E.U16 R5, [R6.64] ;  /* 0x0000000406059981 */ /* 0x000524000c1e1500 */
[----:B--2---:R-:W-:Y:S02]  /*53910*/  @!P0 IMAD.MOV.U32 R7, RZ, RZ, R20 ;  /* 0x000000ffff078224 */ /* 0x004fe400078e0014 */
[----:B------:R-:W-:-:S05]  /*53920*/  @!P0 IMAD.MOV.U32 R6, RZ, RZ, R19 ;  /* 0x000000ffff068224 */ /* 0x000fca00078e0013 */
[----:B------:R0:W2:Y:S04]  /*53930*/  @!P0 LDG.E.U16 R2, [R6.64] ;  /* 0x0000000406028981 */ /* 0x0000a8000c1e1500 */
[----:B---3--:R-:W-:Y:S01]  /*53940*/  STL [R1+0x40d4], R0 ;  /* 0x0040d40001007387 */ /* 0x008fe20000100800 */
[----:B------:R-:W3:Y:S02]  /*53950*/  LDL R17, [R1+0x3d38] ;  /* 0x003d380001117983 */ /* 0x000ee40000100800 */
[----:B------:R-:W3:Y:S02]  /*53960*/  LDL R14, [R1+0x3d44] ;  /* 0x003d4400010e7983 */ /* 0x000ee40000100800 */
[----:B------:R-:W-:Y:S01]  /*53970*/  STL [R1+0x30], R28 ;  /* 0x0000301c01007387 */ /* 0x000fe20000100800 */
[----:B----4-:R-:W-:Y:S01]  /*53980*/  STL [R1+0x40d8], R60 ;  /* 0x0040d83c01007387 */ /* 0x010fe20000100800 */
[----:B------:R1:W-:Y:S03]  /*53990*/  STL [R1+0x24], R23 ;  /* 0x0000241701007387 */ /* 0x0003e60000100800 */
[----:B-1----:R-:W4:Y:S01]  /*539a0*/  LDL R23, [R1+0x3d40] ;  /* 0x003d400001177983 */ /* 0x002f220000100800 */
[----:B------:R-:W-:Y:S02]  /*539b0*/  STL [R1+0x2c], R26 ;  /* 0x00002c1a01007387 */ /* 0x000fe40000100800 */
[----:B------:R-:W4:Y:S01]  /*539c0*/  LDL R18, [R1+0x3d4c] ;  /* 0x003d4c0001127983 */ /* 0x000f220000100800 */
[----:B------:R-:W-:Y:S01]  /*539d0*/  STL [R1+0x40dc], R5 ;  /* 0x0040dc0501007387 */ /* 0x000fe20000100800 */
[----:B------:R-:W-:Y:S02]  /*539e0*/  STL [R1+0x28], R24 ;  /* 0x0000281801007387 */ /* 0x000fe40000100800 */
[----:B------:R1:W-:Y:S02]  /*539f0*/  STL [R1+0x20], R22 ;  /* 0x0000201601007387 */ /* 0x0003e40000100800 */
[----:B------:R-:W4:Y:S01]  /*53a00*/  LDL R21, [R1+0x3dc4] ;  /* 0x003dc40001157983 */ /* 0x000f220000100800 */
[----:B------:R-:W4:Y:S04]  /*53a10*/  LDL R20, [R1+0x3dc0] ;  /* 0x003dc00001147983 */ /* 0x000f280000100800 */
[----:B------:R-:W4:Y:S04]  /*53a20*/  LDL R0, [R1+0x3dcc] ;  /* 0x003dcc0001007983 */ /* 0x000f280000100800 */
[----:B-1----:R-:W4:Y:S01]  /*53a30*/  LDL R22, [R1+0x3db8] ;  /* 0x003db80001167983 */ /* 0x002f220000100800 */
[----:B------:R-:W-:Y:S01]  /*53a40*/  PRMT R4, RZ, 0x7610, R4 ;  /* 0x00007610ff047816 */ /* 0x000fe20000000004 */
[----:B0-----:R-:W-:-:S02]  /*53a50*/  @!P1 IMAD.MOV.U32 R6, RZ, RZ, R15 ;  /* 0x000000ffff069224 */ /* 0x001fc400078e000f */
[----:B------:R-:W-:Y:S01]  /*53a60*/  @!P1 IMAD.MOV.U32 R7, RZ, RZ, R16 ;  /* 0x000000ffff079224 */ /* 0x000fe200078e0010 */
[----:B------:R-:W-:-:S04]  /*53a70*/  PRMT R53, RZ, 0x7610, R53 ;  /* 0x00007610ff357816 */ /* 0x000fc80000000035 */
[----:B------:R3:W4:Y:S01]  /*53a80*/  @!P1 LDG.E.U16 R4, [R6.64] ;  /* 0x0000000406049981 */ /* 0x000722000c1e1500 */
[----:B------:R-:W-:Y:S02]  /*53a90*/  PRMT R51, RZ, 0x7610, R51 ;  /* 0x00007610ff337816 */ /* 0x000fe40000000033 */
[----:B------:R-:W-:Y:S01]  /*53aa0*/  PRMT R13, RZ, 0x7610, R13 ;  /* 0x00007610ff0d7816 */ /* 0x000fe2000000000d */
[----:B--2---:R-:W-:Y:S01]  /*53ab0*/  STL [R1+0x4130], R2 ;  /* 0x0041300201007387 */ /* 0x004fe20000100800 */
[----:B------:R-:W2:Y:S02]  /*53ac0*/  LDL R16, [R1+0x3e38] ;  /* 0x003e380001107983 */ /* 0x000ea40000100800 */
[----:B------:R-:W2:Y:S02]  /*53ad0*/  LDL R15, [R1+0x3e44] ;  /* 0x003e4400010f7983 */ /* 0x000ea40000100800 */
[----:B---3--:R-:W-:Y:S02]  /*53ae0*/  @!P0 IMAD.MOV.U32 R7, RZ, RZ, R17 ;  /* 0x000000ffff078224 */ /* 0x008fe400078e0011 */
[----:B------:R-:W-:-:S05]  /*53af0*/  @!P0 IMAD.MOV.U32 R6, RZ, RZ, R14 ;  /* 0x000000ffff068224 */ /* 0x000fca00078e000e */
[----:B------:R4:W3:Y:S02]  /*53b00*/  @!P0 LDG.E.U16 R53, [R6.64] ;  /* 0x0000000406358981 */ /* 0x0008e4000c1e1500 */
[----:B----4-:R-:W-:Y:S02]  /*53b10*/  @!P1 IMAD.MOV.U32 R7, RZ, RZ, R23 ;  /* 0x000000ffff079224 */ /* 0x010fe400078e0017 */
[----:B------:R-:W-:-:S05]  /*53b20*/  @!P1 IMAD.MOV.U32 R6, RZ, RZ, R18 ;  /* 0x000000ffff069224 */ /* 0x000fca00078e0012 */
[----:B------:R0:W4:Y:S02]  /*53b30*/  @!P1 LDG.E.U16 R51, [R6.64] ;  /* 0x0000000406339981 */ /* 0x000124000c1e1500 */
[----:B0-----:R-:W-:Y:S02]  /*53b40*/  @!P0 IMAD.MOV.U32 R6, RZ, RZ, R21 ;  /* 0x000000ffff068224 */ /* 0x001fe400078e0015 */
[----:B------:R-:W-:-:S05]  /*53b50*/  @!P0 IMAD.MOV.U32 R7, RZ, RZ, R22 ;  /* 0x000000ffff078224 */ /* 0x000fca00078e0016 */
[----:B------:R0:W4:Y:S01]  /*53b60*/  @!P0 LDG.E.U16 R13, [R6.64] ;  /* 0x00000004060d8981 */ /* 0x000122000c1e1500 */
[----:B------:R-:W-:Y:S02]  /*53b70*/  PRMT R12, RZ, 0x7610, R12 ;  /* 0x00007610ff0c7816 */ /* 0x000fe4000000000c */
[----:B------:R-:W-:Y:S01]  /*53b80*/  PRMT R11, RZ, 0x7610, R11 ;  /* 0x00007610ff0b7816 */ /* 0x000fe2000000000b */
[----:B0-----:R-:W-:Y:S02]  /*53b90*/  @!P1 IMAD.MOV.U32 R6, RZ, RZ, R0 ;  /* 0x000000ffff069224 */ /* 0x001fe400078e0000 */
[----:B------:R-:W-:-:S05]  /*53ba0*/  @!P1 IMAD.MOV.U32 R7, RZ, RZ, R20 ;  /* 0x000000ffff079224 */ /* 0x000fca00078e0014 */
[----:B------:R2:W4:Y:S04]  /*53bb0*/  @!P1 LDG.E.U16 R12, [R6.64] ;  /* 0x00000004060c9981 */ /* 0x000528000c1e1500 */
[----:B------:R0:W-:Y:S01]  /*53bc0*/  STL [R1+0x4134], R4 ;  /* 0x0041340401007387 */ /* 0x0001e20000100800 */
[----:B------:R-:W4:Y:S02]  /*53bd0*/  LDL R19, [R1+0x3e40] ;  /* 0x003e400001137983 */ /* 0x000f240000100800 */
[----:B------:R-:W4:Y:S02]  /*53be0*/  LDL R14, [R1+0x3e4c] ;  /* 0x003e4c00010e7983 */ /* 0x000f240000100800 */
[----:B------:R-:W4:Y:S02]  /*53bf0*/  LDL R17, [R1+0x3ec4] ;  /* 0x003ec40001117983 */ /* 0x000f240000100800 */
[----:B--2---:R-:W-:-:S02]  /*53c00*/  @!P0 IMAD.MOV.U32 R7, RZ, RZ, R16 ;  /* 0x000000ffff078224 */ /* 0x004fc400078e0010 */
[----:B------:R-:W-:-:S05]  /*53c10*/  @!P0 IMAD.MOV.U32 R6, RZ, RZ, R15 ;  /* 0x000000ffff068224 */ /* 0x000fca00078e000f */
[----:B------:R1:W2:Y:S04]  /*53c20*/  @!P0 LDG.E.U16 R11, [R6.64] ;  /* 0x00000004060b8981 */ /* 0x0002a8000c1e1500 */
[----:B---3--:R-:W-:Y:S01]  /*53c30*/  STL [R1+0x4138], R53 ;  /* 0x0041383501007387 */ /* 0x008fe20000100800 */
[----:B------:R-:W3:Y:S02]  /*53c40*/  LDL R18, [R1+0x3eb8] ;  /* 0x003eb80001127983 */ /* 0x000ee40000100800 */
[----:B------:R-:W3:Y:S02]  /*53c50*/  LDL R5, [R1+0x3ec0] ;  /* 0x003ec00001057983 */ /* 0x000ee40000100800 */
[----:B0-----:R-:W3:Y:S01]  /*53c60*/  LDL R4, [R1+0x3ecc] ;  /* 0x003ecc0001047983 */ /* 0x001ee20000100800 */
[----:B----4-:R-:W-:Y:S04]  /*53c70*/  STL [R1+0x413c], R51 ;  /* 0x00413c3301007387 */ /* 0x010fe80000100800 */
[----:B------:R0:W-:Y:S01]  /*53c80*/  STL [R1+0x4140], R13 ;  /* 0x0041400d01007387 */ /* 0x0001e20000100800 */
[----:B------:R-:W4:Y:S02]  /*53c90*/  LDL R2, [R1+0x3f38] ;  /* 0x003f380001027983 */ /* 0x000f240000100800 */
[----:B------:R-:W4:Y:S01]  /*53ca0*/  LDL R0, [R1+0x3f44] ;  /* 0x003f440001007983 */ /* 0x000f220000100800 */
[----:B------:R-:W-:Y:S01]  /*53cb0*/  PRMT R10, RZ, 0x7610, R10 ;  /* 0x00007610ff0a7816 */ /* 0x000fe2000000000a */
[----:B------:R0:W-:Y:S01]  /*53cc0*/  STL [R1+0x4144], R12 ;  /* 0x0041440c01007387 */ /* 0x0001e20000100800 */
[----:B------:R-:W4:Y:S02]  /*53cd0*/  LDL R16, [R1+0x3f40] ;  /* 0x003f400001107983 */ /* 0x000f240000100800 */
[----:B------:R-:W4:Y:S02]  /*53ce0*/  LDL R15, [R1+0x3f4c] ;  /* 0x003f4c00010f7983 */ /* 0x000f240000100800 */
[----:B-1----:R-:W-:-:S02]  /*53cf0*/  @!P1 IMAD.MOV.U32 R6, RZ, RZ, R14 ;  /* 0x000000ffff069224 */ /* 0x002fc400078e000e */
[----:B------:R-:W-:-:S05]  /*53d00*/  @!P1 IMAD.MOV.U32 R7, RZ, RZ, R19 ;  /* 0x000000ffff079224 */ /* 0x000fca00078e0013 */
[----:B------:R1:W4:Y:S02]  /*53d10*/  @!P1 LDG.E.U16 R10, [R6.64] ;  /* 0x00000004060a9981 */ /* 0x000324000c1e1500 */
[----:B-1----:R-:W-:Y:S01]  /*53d20*/  @!P0 IMAD.MOV.U32 R6, RZ, RZ, R17 ;  /* 0x000000ffff068224 */ /* 0x002fe200078e0011 */
[----:B------:R-:W-:Y:S01]  /*53d30*/  PRMT R8, RZ, 0x7610, R8 ;  /* 0x00007610ff087816 */ /* 0x000fe20000000008 */
[----:B--2---:R1:W-:Y:S01]  /*53d40*/  STL [R1+0x4148], R11 ;  /* 0x0041480b01007387 */ /* 0x0043e20000100800 */
[----:B------:R-:W2:Y:S02]  /*53d50*/  LDL R14, [R1+0x38b4] ;  /* 0x0038b400010e7983 */ /* 0x000ea40000100800 */
[----:B0-----:R-:W2:Y:S02]  /*53d60*/  LDL R13, [R1+0x38b8] ;  /* 0x0038b800010d7983 */ /* 0x001ea40000100800 */
[----:B------:R-:W2:Y:S01]  /*53d70*/  LDL R17, [R1+0x38b0] ;  /* 0x0038b00001117983 */ /* 0x000ea20000100800 */
[----:B------:R-:W2:Y:S01]  /*53d80*/  LDL R12, [R1+0x3834] ;  /* 0x00383400010c7983 */ /* 0x000ea20000100800 */
[----:B------:R-:W-:-:S02]  /*53d90*/  PRMT R9, RZ, 0x7610, R9 ;  /* 0x00007610ff097816 */ /* 0x000fc40000000009 */
[----:B------:R-:W-:Y:S02]  /*53da0*/  PRMT R47, RZ, 0x7610, R47 ;  /* 0x00007610ff2f7816 */ /* 0x000fe4000000002f */
[----:B------:R-:W-:Y:S02]  /*53db0*/  PRMT R45, RZ, 0x7610, R45 ;  /* 0x00007610ff2d7816 */ /* 0x000fe4000000002d */
[----:B------:R-:W-:Y:S02]  /*53dc0*/  PRMT R43, RZ, 0x7610, R43 ;  /* 0x00007610ff2b7816 */ /* 0x000fe4000000002b */
[----:B------:R-:W-:Y:S01]  /*53dd0*/  PRMT R41, RZ, 0x7610, R41 ;  /* 0x00007610ff297816 */ /* 0x000fe20000000029 */
[----:B-1----:R-:W2:Y:S01]  /*53de0*/  LDL R11, [R1+0x3838] ;  /* 0x00383800010b7983 */ /* 0x002ea20000100800 */
[----:B---3--:R-:W-:-:S03]  /*53df0*/  @!P0 IMAD.MOV.U32 R7, RZ, RZ, R18 ;  /* 0x000000ffff078224 */ /* 0x008fc600078e0012 */
[----:B------:R-:W3:Y:S01]  /*53e00*/  LDL R18, [R1+0x38ac] ;  /* 0x0038ac0001127983 */ /* 0x000ee20000100800 */
[----:B------:R-:W-:Y:S02]  /*53e10*/  @!P1 IMAD.MOV.U32 R30, RZ, RZ, R4 ;  /* 0x000000ffff1e9224 */ /* 0x000fe400078e0004 */
[----:B------:R-:W-:Y:S01]  /*53e20*/  @!P1 IMAD.MOV.U32 R31, RZ, RZ, R5 ;  /* 0x000000ffff1f9224 */ /* 0x000fe200078e0005 */
[----:B------:R-:W3:Y:S04]  /*53e30*/  LDL R4, [R1+0x3830] ;  /* 0x0038300001047983 */ /* 0x000ee80000100800 */
[----:B------:R-:W3:Y:S04]  /*53e40*/  LDL R5, [R1+0x382c] ;  /* 0x00382c0001057983 */ /* 0x000ee80000100800 */
[----:B------:R4:W3:Y:S04]  /*53e50*/  @!P1 LDG.E.U16 R8, [R30.64] ;  /* 0x000000041e089981 */ /* 0x0008e8000c1e1500 */
[----:B------:R0:W3:Y:S04]  /*53e60*/  @!P0 LDG.E.U16 R9, [R6.64] ;  /* 0x0000000406098981 */ /* 0x0000e8000c1e1500 */
[----:B------:R-:W3:Y:S04]  /*53e70*/  LDL R20, [R1+0x3cd8] ;  /* 0x003cd80001147983 */ /* 0x000ee80000100800 */
[----:B------:R-:W3:Y:S01]  /*53e80*/  LDL R19, [R1+0x3ce4] ;  /* 0x003ce40001137983 */ /* 0x000ee20000100800 */
[----:B----4-:R-:W-:-:S02]  /*53e90*/  @!P0 IMAD.MOV.U32 R31, RZ, RZ, R2 ;  /* 0x000000ffff1f8224 */ /* 0x010fc400078e0002 */
[----:B------:R-:W-:Y:S01]  /*53ea0*/  @!P0 IMAD.MOV.U32 R30, RZ, RZ, R0 ;  /* 0x000000ffff1e8224 */ /* 0x000fe200078e0000 */
[----:B------:R-:W4:Y:S04]  /*53eb0*/  LDL R2, [R1+0x37b4] ;  /* 0x0037b40001027983 */ /* 0x000f280000100800 */
[----:B------:R-:W4:Y:S01]  /*53ec0*/  LDL R0, [R1+0x37b8] ;  /* 0x0037b80001007983 */ /* 0x000f220000100800 */
[----:B0-----:R-:W-:Y:S02]  /*53ed0*/  PRMT R7, RZ, 0x7610, R7 ;  /* 0x00007610ff077816 */ /* 0x001fe40000000007 */
[----:B------:R-:W-:-:S04]  /*53ee0*/  PRMT R6, RZ, 0x7610, R6 ;  /* 0x00007610ff067816 */ /* 0x000fc80000000006 */
[----:B------:R0:W4:Y:S02]  /*53ef0*/  @!P0 LDG.E.U16 R7, [R30.64] ;  /* 0x000000041e078981 */ /* 0x000124000c1e1500 */
[----:B0-----:R-:W-:Y:S02]  /*53f00*/  @!P1 IMAD.MOV.U32 R30, RZ, RZ, R15 ;  /* 0x000000ffff1e9224 */ /* 0x001fe400078e000f */
[----:B------:R-:W-:Y:S01]  /*53f10*/  @!P1 IMAD.MOV.U32 R31, RZ, RZ, R16 ;  /* 0x000000ffff1f9224 */ /* 0x000fe200078e0010 */
[----:B------:R-:W4:Y:S04]  /*53f20*/  LDL R15, [R1+0x37b0] ;  /* 0x0037b000010f7983 */ /* 0x000f280000100800 */
[----:B------:R-:W4:Y:S04]  /*53f30*/  LDL R16, [R1+0x37a4] ;  /* 0x0037a40001107983 */ /* 0x000f280000100800 */
[----:B------:R2:W4:Y:S02]  /*53f40*/  @!P1 LDG.E.U16 R6, [R30.64] ;  /* 0x000000041e069981 */ /* 0x000524000c1e1500 */
[----:B--2---:R-:W-:-:S02]  /*53f50*/  @!P0 IMAD.MOV.U32 R31, RZ, RZ, R14 ;  /* 0x000000ffff1f8224 */ /* 0x004fc400078e000e */
        /* <DEDUP_REMOVED lines=10> */
[----:B0-----:R-:W-:-:S02]  /*54000*/  @!P0 IMAD.MOV.U32 R30, RZ, RZ, R11 ;  /* 0x000000ffff1e8224 */ /* 0x001fc400078e000b */
[----:B------:R-:W-:Y:S01]  /*54010*/  @!P0 IMAD.MOV.U32 R31, RZ, RZ, R12 ;  /* 0x000000ffff1f8224 */ /* 0x000fe200078e000c */
[----:B------:R-:W3:Y:S04]  /*54020*/  LDL R11, [R1+0x3bf8] ;  /* 0x003bf800010b7983 */ /* 0x000ee80000100800 */
[----:B------:R-:W3:Y:S04]  /*54030*/  LDL R12, [R1+0x3bf4] ;  /* 0x003bf400010c7983 */ /* 0x000ee80000100800 */
[----:B------:R0:W3:Y:S02]  /*54040*/  @!P0 LDG.E.U16 R43, [R30.64] ;  /* 0x000000041e2b8981 */ /* 0x0000e4000c1e1500 */
[----:B0-----:R-:W-:-:S02]  /*54050*/  @!P1 IMAD.MOV.U32 R30, RZ, RZ, R4 ;  /* 0x000000ffff1e9224 */ /* 0x001fc400078e0004 */
[----:B------:R-:W-:Y:S01]  /*54060*/  @!P1 IMAD.MOV.U32 R31, RZ, RZ, R5 ;  /* 0x000000ffff1f9224 */ /* 0x000fe200078e0005 */
[----:B------:R-:W3:Y:S04]  /*54070*/  LDL R4, [R1+0x3c64] ;  /* 0x003c640001047983 */ /* 0x000ee80000100800 */
[----:B------:R-:W3:Y:S04]  /*54080*/  LDL R5, [R1+0x3c58] ;  /* 0x003c580001057983 */ /* 0x000ee80000100800 */
[----:B------:R4:W3:Y:S02]  /*54090*/  @!P1 LDG.E.U16 R41, [R30.64] ;  /* 0x000000041e299981 */ /* 0x0008e4000c1e1500 */
[----:B----4-:R-:W-:-:S02]  /*540a0*/  @!P0 IMAD.MOV.U32 R30, RZ, RZ, R0 ;  /* 0x000000ffff1e8224 */ /* 0x010fc400078e0000 */
[----:B------:R-:W-:Y:S01]  /*540b0*/  @!P0 IMAD.MOV.U32 R31, RZ, RZ, R2 ;  /* 0x000000ffff1f8224 */ /* 0x000fe200078e0002 */
[----:B------:R-:W4:Y:S04]  /*540c0*/  LDL R0, [R1+0x3c6c] ;  /* 0x003c6c0001007983 */ /* 0x000f280000100800 */
[----:B------:R-:W4:Y:S01]  /*540d0*/  LDL R2, [R1+0x3c60] ;  /* 0x003c600001027983 */ /* 0x000f220000100800 */
[----:B------:R-:W-:-:S03]  /*540e0*/  PRMT R37, RZ, 0x7610, R37 ;  /* 0x00007610ff257816 */ /* 0x000fc60000000025 */
[----:B------:R0:W4:Y:S01]  /*540f0*/  @!P0 LDG.E.U16 R39, [R30.64] ;  /* 0x000000041e278981 */ /* 0x000122000c1e1500 */
[----:B------:R-:W-:Y:S02]  /*54100*/  PRMT R35, RZ, 0x7610, R35 ;  /* 0x00007610ff237816 */ /* 0x000fe40000000023 */
[----:B------:R-:W-:Y:S01]  /*54110*/  PRMT R33, RZ, 0x7610, R33 ;  /* 0x00007610ff217816 */ /* 0x000fe20000000021 */
[----:B0-----:R-:W-:Y:S02]  /*54120*/  @!P1 IMAD.MOV.U32 R30, RZ, RZ, R15 ;  /* 0x000000ffff1e9224 */ /* 0x001fe400078e000f */
[----:B------:R-:W-:Y:S01]  /*54130*/  @!P1 IMAD.MOV.U32 R31, RZ, RZ, R16 ;  /* 0x000000ffff1f9224 */ /* 0x000fe200078e0010 */
[----:B------:R-:W4:Y:S04]  /*54140*/  LDL R15, [R1+0x3d64] ;  /* 0x003d6400010f7983 */ /* 0x000f280000100800 */
[----:B------:R-:W4:Y:S04]  /*54150*/  LDL R16, [R1+0x3d58] ;  /* 0x003d580001107983 */ /* 0x000f280000100800 */
[----:B------:R2:W4:Y:S01]  /*54160*/  @!P1 LDG.E.U16 R37, [R30.64] ;  /* 0x000000041e259981 */ /* 0x000522000c1e1500 */
[----:B------:R-:W-:Y:S01]  /*54170*/  PRMT R29, RZ, 0x7610, R29 ;  /* 0x00007610ff1d7816 */ /* 0x000fe2000000001d */
[----:B--2---:R-:W-:-:S02]  /*54180*/  @!P0 IMAD.MOV.U32 R31, RZ, RZ, R14 ;  /* 0x000000ffff1f8224 */ /* 0x004fc400078e000e */
[----:B------:R-:W-:Y:S01]  /*54190*/  @!P0 IMAD.MOV.U32 R30, RZ, RZ, R13 ;  /* 0x000000ffff1e8224 */ /* 0x000fe200078e000d */
[----:B------:R-:W2:Y:S04]  /*541a0*/  LDL R14, [R1+0x3d60] ;  /* 0x003d6000010e7983 */ /* 0x000ea80000100800 */
[----:B------:R-:W2:Y:S04]  /*541b0*/  LDL R13, [R1+0x3d6c] ;  /* 0x003d6c00010d7983 */ /* 0x000ea80000100800 */
[----:B------:R3:W2:Y:S02]  /*541c0*/  @!P0 LDG.E.U16 R35, [R30.64] ;  /* 0x000000041e238981 */ /* 0x0006a4000c1e1500 */
[----:B---3--:R-:W-:-:S02]  /*541d0*/  @!P1 IMAD.MOV.U32 R30, RZ, RZ, R11 ;  /* 0x000000ffff1e9224 */ /* 0x008fc400078e000b */
        /* <DEDUP_REMOVED lines=13> */
[----:B------:R-:W-:Y:S02]  /*542b0*/  PRMT R32, RZ, 0x7610, R32 ;  /* 0x00007610ff207816 */ /* 0x000fe40000000020 */
[----:B------:R-:W-:-:S04]  /*542c0*/  PRMT R34, RZ, 0x7610, R34 ;  /* 0x00007610ff227816 */ /* 0x000fc80000000022 */
[----:B------:R0:W4:Y:S01]  /*542d0*/  @!P1 LDG.E.U16 R32, [R30.64] ;  /* 0x000000041e209981 */ /* 0x000122000c1e1500 */
[----:B------:R-:W-:Y:S01]  /*542e0*/  PRMT R36, RZ, 0x7610, R36 ;  /* 0x00007610ff247816 */ /* 0x000fe20000000024 */
[----:B0-----:R-:W-:Y:S02]  /*542f0*/  @!P0 IMAD.MOV.U32 R30, RZ, RZ, R19 ;  /* 0x000000ffff1e8224 */ /* 0x001fe400078e0013 */
[----:B------:R-:W-:-:S05]  /*54300*/  @!P0 IMAD.MOV.U32 R31, RZ, RZ, R20 ;  /* 0x000000ffff1f8224 */ /* 0x000fca00078e0014 */
[----:B------:R0:W4:Y:S01]  /*54310*/  @!P0 LDG.E.U16 R34, [R30.64] ;  /* 0x000000041e228981 */ /* 0x000122000c1e1500 */
[----:B------:R-:W-:Y:S01]  /*54320*/  PRMT R38, RZ, 0x7610, R38 ;  /* 0x00007610ff267816 */ /* 0x000fe20000000026 */
[----:B0-----:R-:W-:Y:S02]  /*54330*/  @!P1 IMAD.MOV.U32 R30, RZ, RZ, R17 ;  /* 0x000000ffff1e9224 */ /* 0x001fe400078e0011 */
[----:B------:R-:W-:Y:S01]  /*54340*/  @!P1 IMAD.MOV.U32 R31, RZ, RZ, R18 ;  /* 0x000000ffff1f9224 */ /* 0x000fe200078e0012 */
[----:B------:R-:W4:Y:S04]  /*54350*/  LDL R17, [R1+0x3e6c] ;  /* 0x003e6c0001117983 */ /* 0x000f280000100800 */
[----:B------:R-:W4:Y:S04]  /*54360*/  LDL R18, [R1+0x3e60] ;  /* 0x003e600001127983 */ /* 0x000f280000100800 */
[----:B------:R0:W4:Y:S01]  /*54370*/  @!P1 LDG.E.U16 R36, [R30.64] ;  /* 0x000000041e249981 */ /* 0x000122000c1e1500 */
[----:B------:R-:W-:Y:S01]  /*54380*/  PRMT R40, RZ, 0x7610, R40 ;  /* 0x00007610ff287816 */ /* 0x000fe20000000028 */
[----:B0-----:R-:W-:-:S02]  /*54390*/  @!P0 IMAD.MOV.U32 R30, RZ, RZ, R15 ;  /* 0x000000ffff1e8224 */ /* 0x001fc400078e000f */
[----:B------:R-:W-:Y:S01]  /*543a0*/  @!P0 IMAD.MOV.U32 R31, RZ, RZ, R16 ;  /* 0x000000ffff1f8224 */ /* 0x000fe200078e0010 */
[----:B------:R-:W4:Y:S04]  /*543b0*/  LDL R15, [R1+0x3ee4] ;  /* 0x003ee400010f7983 */ /* 0x000f280000100800 */
[----:B------:R-:W4:Y:S04]  /*543c0*/  LDL R16, [R1+0x3ed8] ;  /* 0x003ed80001107983 */ /* 0x000f280000100800 */
[----:B------:R2:W4:Y:S01]  /*543d0*/  @!P0 LDG.E.U16 R38, [R30.64] ;  /* 0x000000041e268981 */ /* 0x000522000c1e1500 */
[----:B------:R-:W-:-:S02]  /*543e0*/  PRMT R42, RZ, 0x7610, R42 ;  /* 0x00007610ff2a7816 */ /* 0x000fc4000000002a */
[----:B------:R-:W-:Y:S01]  /*543f0*/  PRMT R44, RZ, 0x7610, R44 ;  /* 0x00007610ff2c7816 */ /* 0x000fe2000000002c */
[----:B--2---:R-:W-:Y:S02]  /*54400*/  @!P1 IMAD.MOV.U32 R31, RZ, RZ, R14 ;  /* 0x000000ffff1f9224 */ /* 0x004fe400078e000e */
        /* <DEDUP_REMOVED lines=30> */
[----:B------:R-:W-:-:S02]  /*545f0*/  PRMT R46, RZ, 0x7610, R46 ;  /* 0x00007610ff2e7816 */ /* 0x000fc4000000002e */
[----:B------:R-:W-:-:S04]  /*54600*/  PRMT R48, RZ, 0x7610, R48 ;  /* 0x00007610ff307816 */ /* 0x000fc80000000030 */
[----:B------:R0:W4:Y:S01]  /*54610*/  @!P0 LDG.E.U16 R46, [R30.64] ;  /* 0x000000041e2e8981 */ /* 0x000122000c1e1500 */
[----:B------:R-:W-:Y:S02]  /*54620*/  PRMT R50, RZ, 0x7610, R50 ;  /* 0x00007610ff327816 */ /* 0x000fe40000000032 */
[----:B------:R-:W-:Y:S01]  /*54630*/  PRMT R52, RZ, 0x7610, R52 ;  /* 0x00007610ff347816 */ /* 0x000fe20000000034 */
[----:B0-----:R-:W-:Y:S02]  /*54640*/  @!P1 IMAD.MOV.U32 R30, RZ, RZ, R17 ;  /* 0x000000ffff1e9224 */ /* 0x001fe400078e0011 */
[----:B------:R-:W-:-:S05]  /*54650*/  @!P1 IMAD.MOV.U32 R31, RZ, RZ, R18 ;  /* 0x000000ffff1f9224 */ /* 0x000fca00078e0012 */
[----:B------:R0:W4:Y:S04]  /*54660*/  @!P1 LDG.E.U16 R48, [R30.64] ;  /* 0x000000041e309981 */ /* 0x000128000c1e1500 */
[----:B------:R-:W1:Y:S01]  /*54670*/  S2R R3, SR_TID.X ;  /* 0x0000000000037919 */ /* 0x000e620000002100 */
[----:B0-----:R-:W-:Y:S02]  /*54680*/  @!P0 IMAD.MOV.U32 R30, RZ, RZ, R15 ;  /* 0x000000ffff1e8224 */ /* 0x001fe400078e000f */
[----:B------:R-:W-:-:S05]  /*54690*/  @!P0 IMAD.MOV.U32 R31, RZ, RZ, R16 ;  /* 0x000000ffff1f8224 */ /* 0x000fca00078e0010 */
[----:B------:R2:W4:Y:S01]  /*546a0*/  @!P0 LDG.E.U16 R50, [R30.64] ;  /* 0x000000041e328981 */ /* 0x000522000c1e1500 */
[----:B------:R-:W-:Y:S02]  /*546b0*/  PRMT R54, RZ, 0x7610, R54 ;  /* 0x00007610ff367816 */ /* 0x000fe40000000036 */
[----:B------:R-:W-:Y:S02]  /*546c0*/  PRMT R55, RZ, 0x7610, R55 ;  /* 0x00007610ff377816 */ /* 0x000fe40000000037 */
[----:B------:R-:W-:Y:S02]  /*546d0*/  PRMT R56, RZ, 0x7610, R56 ;  /* 0x00007610ff387816 */ /* 0x000fe40000000038 */
[----:B-1----:R-:W-:-:S05]  /*546e0*/  LOP3.LUT R3, R3, 0x1f, RZ, 0xc0, !PT ;  /* 0x0000001f03037812 */ /* 0x002fca00078ec0ff */
[----:B------:R-:W-:Y:S02]  /*546f0*/  IMAD.SHL.U32 R3, R3, 0x2, RZ ;  /* 0x0000000203037824 */ /* 0x000fe400078e00ff */
[----:B--2---:R-:W-:Y:S02]  /*54700*/  @!P1 IMAD.MOV.U32 R31, RZ, RZ, R14 ;  /* 0x000000ffff1f9224 */ /* 0x004fe400078e000e */
[----:B------:R-:W-:-:S05]  /*54710*/  @!P1 IMAD.MOV.U32 R30, RZ, RZ, R13 ;  /* 0x000000ffff1e9224 */ /* 0x000fca00078e000d */
[----:B------:R3:W2:Y:S02]  /*54720*/  @!P1 LDG.E.U16 R52, [R30.64] ;  /* 0x000000041e349981 */ /* 0x0006a4000c1e1500 */
[----:B---3--:R-:W-:Y:S02]  /*54730*/  @!P4 IMAD.MOV.U32 R30, RZ, RZ, R11 ;  /* 0x000000ffff1ec224 */ /* 0x008fe400078e000b */
[----:B------:R-:W-:-:S05]  /*54740*/  @!P4 IMAD.MOV.U32 R31, RZ, RZ, R12 ;  /* 0x000000ffff1fc224 */ /* 0x000fca00078e000c */
[----:B------:R0:W3:Y:S02]  /*54750*/  @!P4 LDG.E.U16 R54, [R30.64] ;  /* 0x000000041e36c981 */ /* 0x0000e4000c1e1500 */
[----:B0-----:R-:W-:Y:S02]  /*54760*/  @!P2 IMAD.MOV.U32 R30, RZ, RZ, R4 ;  /* 0x000000ffff1ea224 */ /* 0x001fe400078e0004 */
[----:B------:R-:W-:-:S05]  /*54770*/  @!P2 IMAD.MOV.U32 R31, RZ, RZ, R5 ;  /* 0x000000ffff1fa224 */ /* 0x000fca00078e0005 */
[----:B------:R4:W2:Y:S02]  /*54780*/  @!P2 LDG.E.U16 R55, [R30.64] ;  /* 0x000000041e37a981 */ /* 0x0008a4000c1e1500 */
[----:B----4-:R-:W-:Y:S02]  /*54790*/  @!P3 IMAD.MOV.U32 R30, RZ, RZ, R0 ;  /* 0x000000ffff1eb224 */ /* 0x010fe400078e0000 */
[----:B------:R-:W-:-:S05]  /*547a0*/  @!P3 IMAD.MOV.U32 R31, RZ, RZ, R2 ;  /* 0x000000ffff1fb224 */ /* 0x000fca00078e0002 */
[----:B------:R0:W4:Y:S04]  /*547b0*/  @!P3 LDG.E.U16 R56, [R30.64] ;  /* 0x000000041e38b981 */ /* 0x000128000c1e1500 */
        /* <DEDUP_REMOVED lines=13> */
[C---:B------:R-:W-:Y:S01]  /*54890*/  LOP3.LUT R31, R3.reuse, 0x30, RZ, 0x3c, !PT ;  /* 0x00000030031f7812 */ /* 0x040fe200078e3cff */
[----:B------:R-:W4:Y:S02]  /*548a0*/  LDL.LU R16, [R1+0x30c] ;  /* 0x00030c0001107983 */ /* 0x000f240000300800 */
[----:B------:R-:W4:Y:S01]  /*548b0*/  LDL.LU R17, [R1+0x308] ;  /* 0x0003080001117983 */ /* 0x000f220000300800 */
[----:B------:R-:W4:Y:S01]  /*548c0*/  LDL.LU R18, [R1+0x304] ;  /* 0x0003040001127983 */ /* 0x000f220000300800 */
[----:B------:R-:W4:Y:S02]  /*548d0*/  LDL.LU R19, [R1+0x300] ;  /* 0x0003000001137983 */ /* 0x000f240000300800 */
[----:B------:R-:W4:Y:S01]  /*548e0*/  LDL.LU R20, [R1+0x2fc] ;  /* 0x0002fc0001147983 */ /* 0x000f220000300800 */
        /* <DEDUP_REMOVED lines=25> */
[----:B--2---:R-:W-:Y:S01]  /*54a80*/  STS.U16 [R31+0xfe40], R30 ;  /* 0x00fe401e1f007388 */ /* 0x004fe20000000400 */
[----:B---3--:R0:W-:Y:S02]  /*54a90*/  STS.U16 [R31+0xfe00], R11 ;  /* 0x00fe000b1f007388 */ /* 0x0081e40000000400 */
[----:B----4-:R1:W-:Y:S01]  /*54aa0*/  STS.U16 [R31+0xfec0], R12 ;  /* 0x00fec00c1f007388 */ /* 0x0103e20000000400 */
[----:B------:R2:W-:Y:S04]  /*54ab0*/  STS.U16 [R31+0xfe80], R13 ;  /* 0x00fe800d1f007388 */ /* 0x0005e80000000400 */
[----:B------:R3:W-:Y:S01]  /*54ac0*/  STS.U16 [R31+0xff40], R51 ;  /* 0x00ff40331f007388 */ /* 0x0007e20000000400 */
[----:B------:R3:W-:Y:S02]  /*54ad0*/  STS.U16 [R31+0xff00], R53 ;  /* 0x00ff00351f007388 */ /* 0x0007e40000000400 */
[----:B------:R3:W-:Y:S01]  /*54ae0*/  STS.U16 [R31+0xffc0], R4 ;  /* 0x00ffc0041f007388 */ /* 0x0007e20000000400 */
[----:B0-----:R-:W4:Y:S04]  /*54af0*/  LDL.LU R11, [R1+0x2bc] ;  /* 0x0002bc00010b7983 */ /* 0x001f280000300800 */
[----:B-1----:R-:W4:Y:S01]  /*54b00*/  LDL.LU R12, [R1+0x2b8] ;  /* 0x0002b800010c7983 */ /* 0x002f220000300800 */
[----:B--2---:R-:W2:Y:S02]  /*54b10*/  LDL.LU R13, [R1+0x228] ;  /* 0x00022800010d7983 */ /* 0x004ea40000300800 */
[----:B---3--:R-:W3:Y:S01]  /*54b20*/  LDL.LU R51, [R1+0x224] ;  /* 0x0002240001337983 */ /* 0x008ee20000300800 */
[----:B------:R-:W3:Y:S04]  /*54b30*/  LDL.LU R53, [R1+0x214] ;  /* 0x0002140001357983 */ /* 0x000ee80000300800 */
[----:B------:R0:W-:Y:S01]  /*54b40*/  STS.U16 [R31+0xff80], R2 ;  /* 0x00ff80021f007388 */ /* 0x0001e20000000400 */
[----:B------:R-:W3:Y:S03]  /*54b50*/  LDL.LU R4, [R1+0x17c] ;  /* 0x00017c0001047983 */ /* 0x000ee60000300800 */
[----:B0-----:R-:W3:Y:S04]  /*54b60*/  LDL.LU R2, [R1+0x160] ;  /* 0x0001600001027983 */ /* 0x001ee80000300800 */
        /* <DEDUP_REMOVED lines=46> */
[----:B0-----:R-:W3:Y:S04]  /*54e50*/  LDL.LU R58, [R1+0x10] ;  /* 0x00001000013a7983 */ /* 0x001ee80000300800 */
[----:B----4-:R0:W-:Y:S04]  /*54e60*/  STS.U16 [R3+0x12cc0], R11 ;  /* 0x012cc00b03007388 */ /* 0x0101e80000000400 */
[----:B------:R1:W-:Y:S04]  /*54e70*/  STS.U16 [R3+0x12c80], R12 ;  /* 0x012c800c03007388 */ /* 0x0003e80000000400 */
[----:B--2---:R2:W-:Y:S04]  /*54e80*/  STS.U16 [R3+0x13080], R13 ;  /* 0x0130800d03007388 */ /* 0x0045e80000000400 */
[----:B---3--:R4:W-:Y:S04]  /*54e90*/  STS.U16 [R3+0x130c0], R51 ;  /* 0x0130c03303007388 */ /* 0x0089e80000000400 */
[----:B------:R4:W-:Y:S04]  /*54ea0*/  STS.U16 [R3+0x134c0], R53 ;  /* 0x0134c03503007388 */ /* 0x0009e80000000400 */
[----:B------:R4:W-:Y:S04]  /*54eb0*/  STS.U16 [R3+0x13480], R4 ;  /* 0x0134800403007388 */ /* 0x0009e80000000400 */
[----:B0-----:R-:W3:Y:S01]  /*54ec0*/  LDL.LU R11, [R1+0x4148] ;  /* 0x00414800010b7983 */ /* 0x001ee20000300800 */
[----:B-1----:R-:W3:Y:S02]  /*54ed0*/  LDL.LU R12, [R1+0x4144] ;  /* 0x00414400010c7983 */ /* 0x002ee40000300800 */
[----:B--2---:R-:W2:Y:S01]  /*54ee0*/  LDL.LU R13, [R1+0x4140] ;  /* 0x00414000010d7983 */ /* 0x004ea20000300800 */
[----:B----4-:R-:W4:Y:S04]  /*54ef0*/  LDL.LU R51, [R1+0x413c] ;  /* 0x00413c0001337983 */ /* 0x010f280000300800 */
[----:B------:R-:W2:Y:S01]  /*54f00*/  LDL.LU R53, [R1+0x4138] ;  /* 0x0041380001357983 */ /* 0x000ea20000300800 */
[----:B------:R-:W2:Y:S03]  /*54f10*/  LDL.LU R4, [R1+0x4134] ;  /* 0x0041340001047983 */ /* 0x000ea60000300800 */
[----:B------:R0:W-:Y:S04]  /*54f20*/  STS.U16 [R3+0x13880], R2 ;  /* 0x0138800203007388 */ /* 0x0001e80000000400 */
[----:B0-----:R-:W2:Y:S04]  /*54f30*/  LDL.LU R2, [R1+0x4130] ;  /* 0x0041300001027983 */ /* 0x001ea80000300800 */
[----:B------:R0:W-:Y:S04]  /*54f40*/  STS.U16 [R3+0x138c0], R22 ;  /* 0x0138c01603007388 */ /* 0x0001e80000000400 */
[----:B------:R1:W-:Y:S04]  /*54f50*/  STS.U16 [R3+0x13cc0], R23 ;  /* 0x013cc01703007388 */ /* 0x0003e80000000400 */
[----:B------:R1:W-:Y:S04]  /*54f60*/  STS.U16 [R3+0x13c80], R24 ;  /* 0x013c801803007388 */ /* 0x0003e80000000400 */
[----:B------:R1:W-:Y:S04]  /*54f70*/  STS.U16 [R3+0x10000], R25 ;  /* 0x0100001903007388 */ /* 0x0003e80000000400 */
[----:B0-----:R-:W2:Y:S01]  /*54f80*/  LDL.LU R22, [R1+0x412c] ;  /* 0x00412c0001167983 */ /* 0x001ea20000300800 */
        /* <DEDUP_REMOVED lines=41> */
[----:B0-----:R-:W4:Y:S01]  /*55220*/  LDL.LU R57, [R1+0x1fc] ;  /* 0x0001fc0001397983 */ /* 0x001f220000300800 */
[----:B-1----:R-:W4:Y:S03]  /*55230*/  LDL.LU R58, [R1+0x1f0] ;  /* 0x0001f000013a7983 */ /* 0x002f260000300800 */
[----:B--2---:R-:W-:Y:S04]  /*55240*/  STS.U16 [R3+0x13c00], R22 ;  /* 0x013c001603007388 */ /* 0x004fe80000000400 */
[----:B---3--:R-:W-:Y:S04]  /*55250*/  STS.U16 [R3+0x13800], R25 ;  /* 0x0138001903007388 */ /* 0x008fe80000000400 */
[----:B------:R-:W-:Y:S04]  /*55260*/  STS.U16 [R3+0x13840], R24 ;  /* 0x0138401803007388 */ /* 0x000fe80000000400 */
[----:B------:R-:W-:Y:S04]  /*55270*/  STS.U16 [R3+0x13c40], R23 ;  /* 0x013c401703007388 */ /* 0x000fe80000000400 */
[----:B----4-:R-:W-:Y:S04]  /*55280*/  STS.U16 [R3+0x13400], R26 ;  /* 0x0134001a03007388 */ /* 0x010fe80000000400 */
[----:B------:R-:W-:Y:S04]  /*55290*/  STS.U16 [R3+0x13040], R28 ;  /* 0x0130401c03007388 */ /* 0x000fe80000000400 */
[----:B------:R-:W-:Y:S04]  /*552a0*/  STS.U16 [R3+0x12c00], R59 ;  /* 0x012c003b03007388 */ /* 0x000fe80000000400 */
[----:B------:R0:W-:Y:S04]  /*552b0*/  STS.U16 [R3+0x12c40], R61 ;  /* 0x012c403d03007388 */ /* 0x0001e80000000400 */
[----:B------:R1:W-:Y:S04]  /*552c0*/  STS.U16 [R3+0x13440], R27 ;  /* 0x0134401b03007388 */ /* 0x0003e80000000400 */
[----:B------:R2:W-:Y:S04]  /*552d0*/  STS.U16 [R3+0x13000], R49 ;  /* 0x0130003103007388 */ /* 0x0005e80000000400 */
[----:B0-----:R-:W3:Y:S01]  /*552e0*/  LDL.LU R61, [R1+0x298] ;  /* 0x00029800013d7983 */ /* 0x001ee20000300800 */
[----:B------:R-:W4:Y:S02]  /*552f0*/  LDL.LU R59, [R1+0x2a0] ;  /* 0x0002a000013b7983 */ /* 0x000f240000300800 */
[----:B------:R-:W3:Y:S02]  /*55300*/  LDL.LU R28, [R1+0x2ac] ;  /* 0x0002ac00011c7983 */ /* 0x000ee40000300800 */
[----:B-1----:R-:W3:Y:S01]  /*55310*/  LDL.LU R27, [R1+0x220] ;  /* 0x00022000011b7983 */ /* 0x002ee20000300800 */
[----:B------:R-:W3:Y:S01]  /*55320*/  LDL.LU R26, [R1+0x178] ;  /* 0x00017800011a7983 */ /* 0x000ee20000300800 */
[----:B------:R-:W3:Y:S02]  /*55330*/  LDL.LU R25, [R1+0x158] ;  /* 0x0001580001197983 */ /* 0x000ee40000300800 */
[----:B------:R-:W3:Y:S01]  /*55340*/  LDL.LU R24, [R1+0x13c] ;  /* 0x00013c0001187983 */ /* 0x000ee20000300800 */
[----:B--2---:R-:W-:Y:S01]  /*55350*/  LOP3.LUT R49, R3, 0x10, RZ, 0x3c, !PT ;  /* 0x0000001003317812 */ /* 0x004fe200078e3cff */
[----:B------:R-:W2:Y:S01]  /*55360*/  LDL.LU R23, [R1+0x2d0] ;  /* 0x0002d00001177983 */ /* 0x000ea20000300800 */
[----:B------:R-:W2:Y:S03]  /*55370*/  LDL.LU R3, [R1+0x2d4] ;  /* 0x0002d40001037983 */ /* 0x000ea60000300800 */
[----:B--2---:R-:W-:Y:S01]  /*55380*/  STS.U16 [R49+0x10180], R3 ;  /* 0x0101800331007388 */ /* 0x004fe20000000400 */
[----:B------:R-:W-:Y:S02]  /*55390*/  STS.U16 [R49+0x101c0], R23 ;  /* 0x0101c01731007388 */ /* 0x000fe40000000400 */
[----:B---3--:R-:W-:Y:S02]  /*553a0*/  STS.U16 [R49+0x13dc0], R24 ;  /* 0x013dc01831007388 */ /* 0x008fe40000000400 */
[----:B------:R0:W-:Y:S01]  /*553b0*/  STS.U16 [R49+0x13980], R25 ;  /* 0x0139801931007388 */ /* 0x0001e20000000400 */
[----:B------:R-:W-:Y:S01]  /*553c0*/  STS.U16 [R49+0x135c0], R26 ;  /* 0x0135c01a31007388 */ /* 0x000fe20000000400 */
[----:B------:R-:W-:Y:S02]  /*553d0*/  STS.U16 [R49+0x13180], R27 ;  /* 0x0131801b31007388 */ /* 0x000fe40000000400 */
[----:B------:R-:W-:Y:S02]  /*553e0*/  STS.U16 [R49+0x12dc0], R28 ;  /* 0x012dc01c31007388 */ /* 0x000fe40000000400 */
[----:B----4-:R-:W-:Y:S01]  /*553f0*/  STS.U16 [R49+0x12980], R59 ;  /* 0x0129803b31007388 */ /* 0x010fe20000000400 */
[----:B------:R-:W-:Y:S01]  /*55400*/  STS.U16 [R49+0x125c0], R61 ;  /* 0x0125c03d31007388 */ /* 0x000fe20000000400 */
[----:B------:R-:W-:Y:S02]  /*55410*/  STS.U16 [R49+0x12180], R30 ;  /* 0x0121801e31007388 */ /* 0x000fe40000000400 */
[----:B------:R-:W-:Y:S02]  /*55420*/  STS.U16 [R49+0x11dc0], R5 ;  /* 0x011dc00531007388 */ /* 0x000fe40000000400 */
[----:B------:R1:W-:Y:S01]  /*55430*/  STS.U16 [R49+0x11980], R60 ;  /* 0x0119803c31007388 */ /* 0x0003e20000000400 */
[----:B0-----:R-:W2:Y:S04]  /*55440*/  LDL.LU R25, [R1+0x1e4] ;  /* 0x0001e40001197983 */ /* 0x001ea80000300800 */
[----:B------:R0:W-:Y:S04]  /*55450*/  STS.U16 [R49+0x115c0], R0 ;  /* 0x0115c00031007388 */ /* 0x0001e80000000400 */
[----:B-1----:R-:W3:Y:S01]  /*55460*/  LDL.LU R60, [R1+0x1d8] ;  /* 0x0001d800013c7983 */ /* 0x002ee20000300800 */
[----:B------:R-:W4:Y:S02]  /*55470*/  LDL.LU R30, [R1+0x180] ;  /* 0x00018000011e7983 */ /* 0x000f240000300800 */
[----:B0-----:R-:W4:Y:S02]  /*55480*/  LDL.LU R0, [R1+0x18c] ;  /* 0x00018c0001007983 */ /* 0x001f240000300800 */
[----:B------:R-:W4:Y:S01]  /*55490*/  LDL.LU R26, [R1+0x1c4] ;  /* 0x0001c400011a7983 */ /* 0x000f220000300800 */
[----:B------:R0:W-:Y:S04]  /*554a0*/  STS.U16 [R49+0x11180], R14 ;  /* 0x0111800e31007388 */ /* 0x0001e80000000400 */
[----:B------:R-:W4:Y:S01]  /*554b0*/  LDL.LU R27, [R1+0x1b8] ;  /* 0x0001b800011b7983 */ /* 0x000f220000300800 */
[----:B------:R1:W-:Y:S02]  /*554c0*/  STS.U16 [R49+0x10dc0], R15 ;  /* 0x010dc00f31007388 */ /* 0x0003e40000000400 */
[----:B------:R1:W-:Y:S02]  /*554d0*/  STS.U16 [R49+0x10980], R16 ;  /* 0x0109801031007388 */ /* 0x0003e40000000400 */
[----:B------:R1:W-:Y:S01]  /*554e0*/  STS.U16 [R49+0x105c0], R17 ;  /* 0x0105c01131007388 */ /* 0x0003e20000000400 */
[----:B------:R1:W-:Y:S04]  /*554f0*/  STS.U16 [R49+0x13d80], R18 ;  /* 0x013d801231007388 */ /* 0x0003e80000000400 */
[----:B0-----:R-:W4:Y:S01]  /*55500*/  LDL.LU R14, [R1+0x1ac] ;  /* 0x0001ac00010e7983 */ /* 0x001f220000300800 */
[----:B------:R-:W4:Y:S02]  /*55510*/  LDL.LU R28, [R1+0x1a4] ;  /* 0x0001a400011c7983 */ /* 0x000f240000300800 */
[----:B-1----:R-:W4:Y:S01]  /*55520*/  LDL.LU R15, [R1+0x194] ;  /* 0x00019400010f7983 */ /* 0x002f220000300800 */
[----:B------:R-:W4:Y:S04]  /*55530*/  LDL.LU R16, [R1+0x108] ;  /* 0x0001080001107983 */ /* 0x000f280000300800 */
[----:B------:R-:W4:Y:S04]  /*55540*/  LDL.LU R17, [R1+0x104] ;  /* 0x0001040001117983 */ /* 0x000f280000300800 */
[----:B------:R0:W-:Y:S01]  /*55550*/  STS.U16 [R49+0x139c0], R19 ;  /* 0x0139c01331007388 */ /* 0x0001e20000000400 */
[----:B------:R-:W4:Y:S02]  /*55560*/  LDL.LU R18, [R1+0xf0] ;  /* 0x0000f00001127983 */ /* 0x000f240000300800 */
[----:B------:R1:W-:Y:S02]  /*55570*/  STS.U16 [R49+0x13580], R20 ;  /* 0x0135801431007388 */ /* 0x0003e40000000400 */
[----:B------:R1:W-:Y:S01]  /*55580*/  STS.U16 [R49+0x131c0], R21 ;  /* 0x0131c01531007388 */ /* 0x0003e20000000400 */
[----:B------:R1:W-:Y:S01]  /*55590*/  STS.U16 [R49+0x12d80], R57 ;  /* 0x012d803931007388 */ /* 0x0003e20000000400 */
[----:B------:R1:W-:Y:S03]  /*555a0*/  STS.U16 [R49+0x129c0], R58 ;  /* 0x0129c03a31007388 */ /* 0x0003e60000000400 */
[----:B0-----:R-:W4:Y:S01]  /*555b0*/  LDL.LU R19, [R1+0xec] ;  /* 0x0000ec0001137983 */ /* 0x001f220000300800 */
[----:B-1----:R-:W4:Y:S03]  /*555c0*/  LDL.LU R20, [R1+0xd8] ;  /* 0x0000d80001147983 */ /* 0x002f260000300800 */
[----:B------:R-:W4:Y:S04]  /*555d0*/  LDL.LU R21, [R1+0xd4] ;  /* 0x0000d40001157983 */ /* 0x000f280000300800 */
[----:B------:R-:W4:Y:S01]  /*555e0*/  LDL.LU R57, [R1+0xc0] ;  /* 0x0000c00001397983 */ /* 0x000f220000300800 */
[----:B------:R-:W4:Y:S02]  /*555f0*/  LDL.LU R58, [R1+0xbc] ;  /* 0x0000bc00013a7983 */ /* 0x000f240000300800 */
[----:B------:R-:W4:Y:S02]  /*55600*/  LDL.LU R3, [R1+0xa4] ;  /* 0x0000a40001037983 */ /* 0x000f240000300800 */
[----:B------:R-:W4:Y:S01]  /*55610*/  LDL.LU R59, [R1+0xa0] ;  /* 0x0000a000013b7983 */ /* 0x000f220000300800 */
[----:B------:R-:W4:Y:S01]  /*55620*/  LDL.LU R61, [R1+0x84] ;  /* 0x00008400013d7983 */ /* 0x000f220000300800 */
[----:B------:R-:W4:Y:S03]  /*55630*/  LDL.LU R5, [R1+0x80] ;  /* 0x0000800001057983 */ /* 0x000f260000300800 */
[----:B--2---:R-:W-:Y:S04]  /*55640*/  STS.U16 [R49+0x12580], R25 ;  /* 0x0125801931007388 */ /* 0x004fe80000000400 */
[----:B---3--:R0:W-:Y:S01]  /*55650*/  STS.U16 [R49+0x121c0], R60 ;  /* 0x0121c03c31007388 */ /* 0x0081e20000000400 */
[----:B----4-:R1:W-:Y:S03]  /*55660*/  STS.U16 [R49+0x11d80], R30 ;  /* 0x011d801e31007388 */ /* 0x0103e60000000400 */
[----:B------:R2:W-:Y:S04]  /*55670*/  STS.U16 [R49+0x119c0], R0 ;  /* 0x0119c00031007388 */ /* 0x0005e80000000400 */
[----:B0-----:R-:W3:Y:S01]  /*55680*/  LDL.LU R60, [R1+0x6c] ;  /* 0x00006c00013c7983 */ /* 0x001ee20000300800 */
[----:B------:R-:W4:Y:S02]  /*55690*/  LDL.LU R22, [R1+0x68] ;  /* 0x0000680001167983 */ /* 0x000f240000300800 */
[----:B------:R-:W4:Y:S01]  /*556a0*/  LDL.LU R23, [R1+0x5c] ;  /* 0x00005c0001177983 */ /* 0x000f220000300800 */
[----:B-1----:R-:W4:Y:S04]  /*556b0*/  LDL.LU R30, [R1+0x58] ;  /* 0x00005800011e7983 */ /* 0x002f280000300800 */
[----:B--2---:R-:W2:Y:S01]  /*556c0*/  LDL.LU R0, [R1+0x4c] ;  /* 0x00004c0001007983 */ /* 0x004ea20000300800 */
        /* <DEDUP_REMOVED lines=12> */
[----:B------:R-:W2:Y:S02]  /*55790*/  LDL.LU R15, [R1+0x4100] ;  /* 0x00410000010f7983 */ /* 0x000ea40000300800 */
[----:B------:R-:W2:Y:S02]  /*557a0*/  LDL.LU R16, [R1+0x40fc] ;  /* 0x0040fc0001107983 */ /* 0x000ea40000300800 */
[----:B------:R0:W-:Y:S01]  /*557b0*/  STS.U16 [R49+0x10140], R17 ;  /* 0x0101401131007388 */ /* 0x0001e20000000400 */
[----:B------:R1:W-:Y:S01]  /*557c0*/  STS.U16 [R49+0x10540], R18 ;  /* 0x0105401231007388 */ /* 0x0003e20000000400 */
[----:B------:R1:W-:Y:S02]  /*557d0*/  STS.U16 [R49+0x10500], R19 ;  /* 0x0105001331007388 */ /* 0x0003e40000000400 */
[----:B------:R1:W-:Y:S02]  /*557e0*/  STS.U16 [R49+0x10900], R20 ;  /* 0x0109001431007388 */ /* 0x0003e40000000400 */
[----:B------:R1:W-:Y:S01]  /*557f0*/  STS.U16 [R49+0x10940], R21 ;  /* 0x0109401531007388 */ /* 0x0003e20000000400 */
[----:B------:R1:W-:Y:S04]  /*55800*/  STS.U16 [R49+0x10d40], R57 ;  /* 0x010d403931007388 */ /* 0x0003e80000000400 */
[----:B0-----:R-:W2:Y:S01]  /*55810*/  LDL.LU R17, [R1+0x40f8] ;  /* 0x0040f80001117983 */ /* 0x001ea20000300800 */
[----:B-1----:R-:W2:Y:S03]  /*55820*/  LDL.LU R18, [R1+0x40f4] ;  /* 0x0040f40001127983 */ /* 0x002ea60000300800 */
[----:B------:R-:W2:Y:S01]  /*55830*/  LDL.LU R19, [R1+0x40f0] ;  /* 0x0040f00001137983 */ /* 0x000ea20000300800 */
[----:B------:R-:W2:Y:S03]  /*55840*/  LDL.LU R20, [R1+0x40ec] ;  /* 0x0040ec0001147983 */ /* 0x000ea60000300800 */
[----:B------:R-:W2:Y:S01]  /*55850*/  LDL.LU R21, [R1+0x40e8] ;  /* 0x0040e80001157983 */ /* 0x000ea20000300800 */
[----:B------:R-:W2:Y:S03]  /*55860*/  LDL.LU R57, [R1+0x40e4] ;  /* 0x0040e40001397983 */ /* 0x000ea60000300800 */
[----:B------:R0:W-:Y:S01]  /*55870*/  STS.U16 [R49+0x10d00], R58 ;  /* 0x010d003a31007388 */ /* 0x0001e20000000400 */
[----:B------:R-:W-:Y:S02]  /*55880*/  STS.U16 [R49+0x11100], R3 ;  /* 0x0111000331007388 */ /* 0x000fe40000000400 */
[----:B------:R1:W-:Y:S01]  /*55890*/  STS.U16 [R49+0x11140], R59 ;  /* 0x0111403b31007388 */ /* 0x0003e20000000400 */
[----:B0-----:R-:W2:Y:S01]  /*558a0*/  LDL.LU R58, [R1+0x40e0] ;  /* 0x0040e000013a7983 */ /* 0x001ea20000300800 */
[----:B------:R0:W-:Y:S02]  /*558b0*/  STS.U16 [R49+0x11540], R61 ;  /* 0x0115403d31007388 */ /* 0x0001e40000000400 */
[----:B------:R0:W-:Y:S02]  /*558c0*/  STS.U16 [R49+0x11500], R5 ;  /* 0x0115000531007388 */ /* 0x0001e40000000400 */
[----:B-1----:R-:W2:Y:S01]  /*558d0*/  LDL.LU R59, [R1+0x100] ;  /* 0x00010000013b7983 */ /* 0x002ea20000300800 */
[----:B0-----:R-:W2:Y:S01]  /*558e0*/  LDL.LU R61, [R1+0xfc] ;  /* 0x0000fc00013d7983 */ /* 0x001ea20000300800 */
[----:B------:R-:W2:Y:S03]  /*558f0*/  LDL.LU R5, [R1+0x230] ;  /* 0x0002300001057983 */ /* 0x000ea60000300800 */
[----:B---3--:R0:W-:Y:S01]  /*55900*/  STS.U16 [R49+0x11900], R60 ;  /* 0x0119003c31007388 */ /* 0x0081e20000000400 */
[----:B----4-:R-:W-:Y:S03]  /*55910*/  STS.U16 [R49+0x11940], R22 ;  /* 0x0119401631007388 */ /* 0x010fe60000000400 */
[----:B------:R-:W-:Y:S01]  /*55920*/  STS.U16 [R49+0x11d40], R23 ;  /* 0x011d401731007388 */ /* 0x000fe20000000400 */
[----:B------:R1:W-:Y:S03]  /*55930*/  STS.U16 [R49+0x11d00], R30 ;  /* 0x011d001e31007388 */ /* 0x0003e60000000400 */
[----:B--2---:R2:W-:Y:S04]  /*55940*/  STS.U16 [R49+0x12100], R0 ;  /* 0x0121000031007388 */ /* 0x0045e80000000400 */
[----:B0-----:R-:W3:Y:S01]  /*55950*/  LDL.LU R60, [R1+0x10c] ;  /* 0x00010c00013c7983 */ /* 0x001ee20000300800 */
[----:B-1----:R-:W4:Y:S03]  /*55960*/  LDL.LU R30, [R1+0xe8] ;  /* 0x0000e800011e7983 */ /* 0x002f260000300800 */
[----:B--2---:R-:W2:Y:S04]  /*55970*/  LDL.LU R0, [R1+0xe4] ;  /* 0x0000e40001007983 */ /* 0x004ea80000300800 */
[----:B------:R-:W0:Y:S01]  /*55980*/  S2R R3, SR_TID.X ;  /* 0x0000000000037919 */ /* 0x000e220000002100 */
[----:B------:R1:W-:Y:S02]  /*55990*/  STS.U16 [R49+0x12140], R24 ;  /* 0x0121401831007388 */ /* 0x0003e40000000400 */
[----:B------:R-:W-:Y:S02]  /*559a0*/  STS.U16 [R49+0x12540], R25 ;  /* 0x0125401931007388 */ /* 0x000fe40000000400 */
[----:B------:R1:W-:Y:S01]  /*559b0*/  STS.U16 [R49+0x12500], R26 ;  /* 0x0125001a31007388 */ /* 0x0003e20000000400 */
[----:B------:R1:W-:Y:S01]  /*559c0*/  STS.U16 [R49+0x12900], R27 ;  /* 0x0129001b31007388 */ /* 0x0003e20000000400 */
[----:B------:R1:W-:Y:S03]  /*559d0*/  STS.U16 [R49+0x12940], R28 ;  /* 0x0129401c31007388 */ /* 0x0003e60000000400 */
[----:B-1----:R-:W2:Y:S01]  /*559e0*/  LDL.LU R24, [R1+0x23c] ;  /* 0x00023c0001187983 */ /* 0x002ea20000300800 */
[----:B------:R-:W2:Y:S02]  /*559f0*/  LDL.LU R26, [R1+0x198] ;  /* 0x00019800011a7983 */ /* 0x000ea40000300800 */
[----:B------:R-:W2:Y:S01]  /*55a00*/  LDL.LU R27, [R1+0xd0] ;  /* 0x0000d000011b7983 */ /* 0x000ea20000300800 */
[----:B------:R-:W2:Y:S01]  /*55a10*/  LDL.LU R28, [R1+0xcc] ;  /* 0x0000cc00011c7983 */ /* 0x000ea20000300800 */
[----:B0-----:R-:W-:-:S05]  /*55a20*/  LOP3.LUT R3, R3, 0x1f, RZ, 0xc0, !PT ;  /* 0x0000001f03037812 */ /* 0x001fca00078ec0ff */
[----:B------:R-:W-:Y:S01]  /*55a30*/  IMAD.SHL.U32 R3, R3, 0x2, RZ ;  /* 0x0000000203037824 */ /* 0x000fe200078e00ff */
[----:B------:R-:W-:Y:S01]  /*55a40*/  STS.U16 [R49+0x12d40], R58 ;  /* 0x012d403a31007388 */ /* 0x000fe20000000400 */
[----:B------:R-:W-:Y:S02]  /*55a50*/  STS.U16 [R49+0x12d00], R57 ;  /* 0x012d003931007388 */ /* 0x000fe40000000400 */
[----:B------:R-:W-:Y:S02]  /*55a60*/  STS.U16 [R49+0x13100], R21 ;  /* 0x0131001531007388 */ /* 0x000fe40000000400 */
[----:B------:R-:W-:Y:S01]  /*55a70*/  STS.U16 [R49+0x13140], R20 ;  /* 0x0131401431007388 */ /* 0x000fe20000000400 */
[----:B------:R0:W-:Y:S01]  /*55a80*/  STS.U16 [R49+0x13540], R19 ;  /* 0x0135401331007388 */ /* 0x0001e20000000400 */
[----:B------:R-:W-:Y:S02]  /*55a90*/  STS.U16 [R49+0x13500], R18 ;  /* 0x0135001231007388 */ /* 0x000fe40000000400 */
[----:B------:R-:W-:Y:S02]  /*55aa0*/  STS.U16 [R49+0x13900], R17 ;  /* 0x0139001131007388 */ /* 0x000fe40000000400 */
[----:B------:R-:W-:Y:S01]  /*55ab0*/  STS.U16 [R49+0x13940], R16 ;  /* 0x0139401031007388 */ /* 0x000fe20000000400 */
[----:B------:R-:W-:Y:S01]  /*55ac0*/  STS.U16 [R49+0x13d40], R15 ;  /* 0x013d400f31007388 */ /* 0x000fe20000000400 */
[----:B------:R1:W-:Y:S01]  /*55ad0*/  STS.U16 [R49+0x13d00], R14 ;  /* 0x013d000e31007388 */ /* 0x0003e20000000400 */
[----:B0-----:R-:W-:-:S05]  /*55ae0*/  LOP3.LUT R19, R3, 0x20, RZ, 0x3c, !PT ;  /* 0x0000002003137812 */ /* 0x001fca00078e3cff */
[----:B------:R-:W-:Y:S01]  /*55af0*/  STS.U16 [R19+0x10200], R59 ;  /* 0x0102003b13007388 */ /* 0x000fe20000000400 */
[----:B------:R-:W-:Y:S03]  /*55b00*/  STS.U16 [R19+0x10240], R61 ;  /* 0x0102403d13007388 */ /* 0x000fe60000000400 */
[----:B-1----:R-:W2:Y:S01]  /*55b10*/  LDL.LU R49, [R1+0x248] ;  /* 0x0002480001317983 */ /* 0x002ea20000300800 */
[----:B------:R0:W-:Y:S03]  /*55b20*/  STS.U16 [R19+0x10280], R5 ;  /* 0x0102800513007388 */ /* 0x0001e60000000400 */
[----:B0-----:R-:W2:Y:S04]  /*55b30*/  LDL.LU R5, [R1+0x1a0] ;  /* 0x0001a00001057983 */ /* 0x001ea80000300800 */
[----:B---3--:R0:W-:Y:S01]  /*55b40*/  STS.U16 [R19+0x102c0], R60 ;  /* 0x0102c03c13007388 */ /* 0x0081e20000000400 */
[----:B----4-:R-:W-:Y:S03]  /*55b50*/  STS.U16 [R19+0x10640], R30 ;  /* 0x0106401e13007388 */ /* 0x010fe60000000400 */
[----:B--2---:R1:W-:Y:S04]  /*55b60*/  STS.U16 [R19+0x10600], R0 ;  /* 0x0106000013007388 */ /* 0x0043e80000000400 */
[----:B0-----:R-:W2:Y:S01]  /*55b70*/  LDL.LU R60, [R1+0xb8] ;  /* 0x0000b800013c7983 */ /* 0x001ea20000300800 */
[----:B------:R-:W3:Y:S02]  /*55b80*/  LDL.LU R59, [R1+0xb4] ;  /* 0x0000b400013b7983 */ /* 0x000ee40000300800 */
[----:B------:R-:W4:Y:S01]  /*55b90*/  LDL.LU R61, [R1+0x254] ;  /* 0x00025400013d7983 */ /* 0x000f220000300800 */
[----:B-1----:R-:W4:Y:S01]  /*55ba0*/  LDL.LU R0, [R1+0x1b0] ;  /* 0x0001b00001007983 */ /* 0x002f220000300800 */
[----:B------:R-:W4:Y:S02]  /*55bb0*/  LDL.LU R3, [R1+0x9c] ;  /* 0x00009c0001037983 */ /* 0x000f240000300800 */
[----:B------:R-:W4:Y:S02]  /*55bc0*/  LDL.LU R25, [R1+0x98] ;  /* 0x0000980001197983 */ /* 0x000f240000300800 */
[----:B------:R-:W4:Y:S01]  /*55bd0*/  LDL.LU R30, [R1+0x260] ;  /* 0x00026000011e7983 */ /* 0x000f220000300800 */
[----:B------:R-:W4:Y:S04]  /*55be0*/  LDL.LU R14, [R1+0x1bc] ;  /* 0x0001bc00010e7983 */ /* 0x000f280000300800 */
[----:B------:R-:W-:Y:S01]  /*55bf0*/  STS.U16 [R19+0x106c0], R24 ;  /* 0x0106c01813007388 */ /* 0x000fe20000000400 */
[----:B------:R-:W4:Y:S02]  /*55c00*/  LDL.LU R15, [R1+0x7c] ;  /* 0x00007c00010f7983 */ /* 0x000f240000300800 */
        /* <DEDUP_REMOVED lines=12> */
[----:B------:R-:W4:Y:S03]  /*55cd0*/  LDL.LU R23, [R1+0x1d0] ;  /* 0x0001d00001177983 */ /* 0x000f260000300800 */
[----:B------:R0:W-:Y:S01]  /*55ce0*/  STS.U16 [R19+0x10a40], R28 ;  /* 0x010a401c13007388 */ /* 0x0001e20000000400 */
[----:B------:R-:W4:Y:S03]  /*55cf0*/  LDL.LU R24, [R1+0x20] ;  /* 0x0000200001187983 */ /* 0x000f260000300800 */
[----:B0-----:R-:W4:Y:S04]  /*55d00*/  LDL.LU R28, [R1+0x290] ;  /* 0x00029000011c7983 */ /* 0x001f280000300800 */
[----:B------:R0:W-:Y:S04]  /*55d10*/  STS.U16 [R19+0x10a80], R49 ;  /* 0x010a803113007388 */ /* 0x0001e80000000400 */
[----:B0-----:R-:W4:Y:S04]  /*55d20*/  LDL.LU R49, [R1+0x1dc] ;  /* 0x0001dc0001317983 */ /* 0x001f280000300800 */
[----:B------:R0:W-:Y:S04]  /*55d30*/  STS.U16 [R19+0x10ac0], R5 ;  /* 0x010ac00513007388 */ /* 0x0001e80000000400 */
[----:B0-----:R-:W4:Y:S04]  /*55d40*/  LDL.LU R5, [R1+0x40dc] ;  /* 0x0040dc0001057983 */ /* 0x001f280000300800 */
[----:B--2---:R0:W-:Y:S01]  /*55d50*/  STS.U16 [R19+0x10e40], R60 ;  /* 0x010e403c13007388 */ /* 0x0041e20000000400 */
[----:B---3--:R1:W-:Y:S02]  /*55d60*/  STS.U16 [R19+0x10e00], R59 ;  /* 0x010e003b13007388 */ /* 0x0083e40000000400 */
[----:B----4-:R2:W-:Y:S01]  /*55d70*/  STS.U16 [R19+0x10ec0], R61 ;  /* 0x010ec03d13007388 */ /* 0x0105e20000000400 */
[----:B------:R3:W-:Y:S04]  /*55d80*/  STS.U16 [R19+0x10e80], R0 ;  /* 0x010e800013007388 */ /* 0x0007e80000000400 */
[----:B0-----:R-:W4:Y:S01]  /*55d90*/  LDL.LU R60, [R1+0x40d8] ;  /* 0x0040d800013c7983 */ /* 0x001f220000300800 */
[----:B-1----:R-:W4:Y:S03]  /*55da0*/  LDL.LU R59, [R1+0x29c] ;  /* 0x00029c00013b7983 */ /* 0x002f260000300800 */
[----:B--2---:R-:W4:Y:S04]  /*55db0*/  LDL.LU R61, [R1+0x1e8] ;  /* 0x0001e800013d7983 */ /* 0x004f280000300800 */
[----:B---3--:R-:W3:Y:S01]  /*55dc0*/  LDL.LU R0, [R1+0x40d4] ;  /* 0x0040d40001007983 */ /* 0x008ee20000300800 */
[----:B------:R-:W-:Y:S02]  /*55dd0*/  STS.U16 [R19+0x11200], R3 ;  /* 0x0112000313007388 */ /* 0x000fe40000000400 */
[----:B------:R0:W-:Y:S02]  /*55de0*/  STS.U16 [R19+0x11240], R25 ;  /* 0x0112401913007388 */ /* 0x0001e40000000400 */
[----:B------:R1:W-:Y:S01]  /*55df0*/  STS.U16 [R19+0x11280], R30 ;  /* 0x0112801e13007388 */ /* 0x0003e20000000400 */
[----:B------:R-:W-:Y:S01]  /*55e00*/  STS.U16 [R19+0x112c0], R14 ;  /* 0x0112c00e13007388 */ /* 0x000fe20000000400 */
[----:B------:R-:W-:Y:S02]  /*55e10*/  STS.U16 [R19+0x11640], R15 ;  /* 0x0116400f13007388 */ /* 0x000fe40000000400 */
[----:B------:R-:W-:Y:S02]  /*55e20*/  STS.U16 [R19+0x11600], R16 ;  /* 0x0116001013007388 */ /* 0x000fe40000000400 */
[----:B------:R1:W-:Y:S01]  /*55e30*/  STS.U16 [R19+0x116c0], R26 ;  /* 0x0116c01a13007388 */ /* 0x0003e20000000400 */
[----:B0-----:R-:W4:Y:S01]  /*55e40*/  LDL.LU R25, [R1+0x2a4] ;  /* 0x0002a40001197983 */ /* 0x001f220000300800 */
[----:B-1----:R-:W4:Y:S03]  /*55e50*/  LDL.LU R30, [R1+0x1f4] ;  /* 0x0001f400011e7983 */ /* 0x002f260000300800 */
[----:B------:R-:W-:Y:S01]  /*55e60*/  STS.U16 [R19+0x11680], R17 ;  /* 0x0116801113007388 */ /* 0x000fe20000000400 */
[----:B------:R0:W-:Y:S02]  /*55e70*/  STS.U16 [R19+0x11a00], R27 ;  /* 0x011a001b13007388 */ /* 0x0001e40000000400 */
[----:B------:R-:W-:Y:S02]  /*55e80*/  STS.U16 [R19+0x11a40], R18 ;  /* 0x011a401213007388 */ /* 0x000fe40000000400 */
[----:B------:R-:W-:Y:S01]  /*55e90*/  STS.U16 [R19+0x11a80], R20 ;  /* 0x011a801413007388 */ /* 0x000fe20000000400 */
[----:B------:R-:W-:Y:S01]  /*55ea0*/  STS.U16 [R19+0x11ac0], R21 ;  /* 0x011ac01513007388 */ /* 0x000fe20000000400 */
[----:B------:R-:W-:Y:S02]  /*55eb0*/  STS.U16 [R19+0x11e40], R57 ;  /* 0x011e403913007388 */ /* 0x000fe40000000400 */
[----:B------:R-:W-:Y:S01]  /*55ec0*/  STS.U16 [R19+0x11e00], R58 ;  /* 0x011e003a13007388 */ /* 0x000fe20000000400 */
[----:B------:R-:W4:Y:S01]  /*55ed0*/  LDL.LU R26, [R1+0x2b0] ;  /* 0x0002b000011a7983 */ /* 0x000f220000300800 */
[----:B------:R-:W-:Y:S02]  /*55ee0*/  STS.U16 [R19+0x11ec0], R22 ;  /* 0x011ec01613007388 */ /* 0x000fe40000000400 */
[----:B------:R-:W-:Y:S02]  /*55ef0*/  STS.U16 [R19+0x11e80], R23 ;  /* 0x011e801713007388 */ /* 0x000fe40000000400 */
[----:B------:R-:W-:Y:S01]  /*55f00*/  STS.U16 [R19+0x12200], R24 ;  /* 0x0122001813007388 */ /* 0x000fe20000000400 */
[----:B0-----:R-:W4:Y:S04]  /*55f10*/  LDL.LU R27, [R1+0x200] ;  /* 0x00020000011b7983 */ /* 0x001f280000300800 */
[----:B---3--:R0:W-:Y:S01]  /*55f20*/  STS.U16 [R19+0x12240], R0 ;  /* 0x0122400013007388 */ /* 0x0081e20000000400 */
[----:B------:R1:W-:Y:S02]  /*55f30*/  STS.U16 [R19+0x12280], R28 ;  /* 0x0122801c13007388 */ /* 0x0003e40000000400 */
[----:B------:R3:W-:Y:S01]  /*55f40*/  STS.U16 [R19+0x122c0], R49 ;  /* 0x0122c03113007388 */ /* 0x0007e20000000400 */
[----:B0-----:R-:W2:Y:S01]  /*55f50*/  LDL.LU R0, [R1+0x40d0] ;  /* 0x0040d00001007983 */ /* 0x001ea20000300800 */
[----:B-1----:R-:W2:Y:S02]  /*55f60*/  LDL.LU R28, [R1+0x21c] ;  /* 0x00021c00011c7983 */ /* 0x002ea40000300800 */
[----:B---3--:R-:W3:Y:S02]  /*55f70*/  LDL.LU R49, [R1+0x20c] ;  /* 0x00020c0001317983 */ /* 0x008ee40000300800 */
[----:B----4-:R0:W-:Y:S01]  /*55f80*/  STS.U16 [R19+0x12640], R60 ;  /* 0x0126403c13007388 */ /* 0x0101e20000000400 */
[----:B------:R1:W-:Y:S01]  /*55f90*/  STS.U16 [R19+0x12600], R5 ;  /* 0x0126000513007388 */ /* 0x0003e20000000400 */
[----:B------:R4:W-:Y:S02]  /*55fa0*/  STS.U16 [R19+0x126c0], R59 ;  /* 0x0126c03b13007388 */ /* 0x0009e40000000400 */
[----:B------:R-:W-:Y:S02]  /*55fb0*/  STS.U16 [R19+0x12680], R61 ;  /* 0x0126803d13007388 */ /* 0x000fe40000000400 */
[----:B------:R4:W-:Y:S01]  /*55fc0*/  STS.U16 [R19+0x12a00], R2 ;  /* 0x012a000213007388 */ /* 0x0009e20000000400 */
[----:B0-----:R-:W3:Y:S01]  /*55fd0*/  LDL.LU R60, [R1+0x40cc] ;  /* 0x0040cc00013c7983 */ /* 0x001ee20000300800 */
[----:B-1----:R-:W3:Y:S02]  /*55fe0*/  LDL.LU R5, [R1+0x40c8] ;  /* 0x0040c80001057983 */ /* 0x002ee40000300800 */
[----:B----4-:R-:W4:Y:S01]  /*55ff0*/  LDL.LU R59, [R1+0x170] ;  /* 0x00017000013b7983 */ /* 0x010f220000300800 */
[----:B------:R-:W4:Y:S01]  /*56000*/  LDL.LU R2, [R1+0x40c4] ;  /* 0x0040c40001027983 */ /* 0x000f220000300800 */
[----:B------:R-:W4:Y:S03]  /*56010*/  LDL.LU R61, [R1+0x16c] ;  /* 0x00016c00013d7983 */ /* 0x000f260000300800 */
[----:B------:R0:W-:Y:S01]  /*56020*/  STS.U16 [R19+0x12a40], R4 ;  /* 0x012a400413007388 */ /* 0x0001e20000000400 */
[----:B------:R-:W-:Y:S02]  /*56030*/  STS.U16 [R19+0x12a80], R25 ;  /* 0x012a801913007388 */ /* 0x000fe40000000400 */
[----:B------:R1:W-:Y:S01]  /*56040*/  STS.U16 [R19+0x12ac0], R30 ;  /* 0x012ac01e13007388 */ /* 0x0003e20000000400 */
[----:B0-----:R-:W4:Y:S01]  /*56050*/  LDL.LU R4, [R1+0x40c0] ;  /* 0x0040c00001047983 */ /* 0x001f220000300800 */
[----:B-1----:R-:W4:Y:S02]  /*56060*/  LDL.LU R30, [R1+0x150] ;  /* 0x00015000011e7983 */ /* 0x002f240000300800 */
[----:B------:R-:W4:Y:S02]  /*56070*/  LDL.LU R17, [R1+0x14c] ;  /* 0x00014c0001117983 */ /* 0x000f240000300800 */
[----:B------:R-:W4:Y:S01]  /*56080*/  LDL.LU R18, [R1+0x134] ;  /* 0x0001340001127983 */ /* 0x000f220000300800 */
[----:B------:R-:W4:Y:S01]  /*56090*/  LDL.LU R24, [R1+0x130] ;  /* 0x0001300001187983 */ /* 0x000f220000300800 */
[----:B------:R-:W4:Y:S02]  /*560a0*/  LDL.LU R20, [R1+0xf8] ;  /* 0x0000f80001147983 */ /* 0x000f240000300800 */
[----:B------:R-:W4:Y:S01]  /*560b0*/  LDL.LU R21, [R1+0xf4] ;  /* 0x0000f40001157983 */ /* 0x000f220000300800 */
[----:B------:R-:W-:Y:S01]  /*560c0*/  STS.U16 [R19+0x12e40], R53 ;  /* 0x012e403513007388 */ /* 0x000fe20000000400 */
[----:B------:R-:W4:Y:S02]  /*560d0*/  LDL.LU R25, [R1+0x234] ;  /* 0x0002340001197983 */ /* 0x000f240000300800 */
[----:B------:R-:W-:Y:S02]  /*560e0*/  STS.U16 [R19+0x12e00], R51 ;  /* 0x012e003313007388 */ /* 0x000fe40000000400 */
[----:B------:R-:W4:Y:S01]  /*560f0*/  LDL.LU R57, [R1+0x110] ;  /* 0x0001100001397983 */ /* 0x000f220000300800 */
[----:B------:R0:W-:Y:S04]  /*56100*/  STS.U16 [R19+0x12ec0], R26 ;  /* 0x012ec01a13007388 */ /* 0x0001e80000000400 */
[----:B------:R-:W4:Y:S01]  /*56110*/  LDL.LU R58, [R1+0xe0] ;  /* 0x0000e000013a7983 */ /* 0x000f220000300800 */
[----:B------:R1:W-:Y:S02]  /*56120*/  STS.U16 [R19+0x12e80], R27 ;  /* 0x012e801b13007388 */ /* 0x0003e40000000400 */
[----:B------:R-:W-:Y:S02]  /*56130*/  STS.U16 [R19+0x13200], R13 ;  /* 0x0132000d13007388 */ /* 0x000fe40000000400 */
[----:B------:R-:W-:Y:S01]  /*56140*/  STS.U16 [R19+0x13240], R12 ;  /* 0x0132400c13007388 */ /* 0x000fe20000000400 */
[----:B0-----:R-:W4:Y:S01]  /*56150*/  LDL.LU R26, [R1+0xdc] ;  /* 0x0000dc00011a7983 */ /* 0x001f220000300800 */
[----:B------:R-:W4:Y:S02]  /*56160*/  LDL.LU R22, [R1+0x240] ;  /* 0x0002400001167983 */ /* 0x000f240000300800 */
[----:B------:R-:W4:Y:S02]  /*56170*/  LDL.LU R23, [R1+0x19c] ;  /* 0x00019c0001177983 */ /* 0x000f240000300800 */
[----:B-1----:R-:W4:Y:S01]  /*56180*/  LDL.LU R27, [R1+0xc8] ;  /* 0x0000c800011b7983 */ /* 0x002f220000300800 */
[----:B--2---:R0:W-:Y:S01]  /*56190*/  STS.U16 [R19+0x13280], R28 ;  /* 0x0132801c13007388 */ /* 0x0041e20000000400 */
[----:B---3--:R1:W-:Y:S03]  /*561a0*/  STS.U16 [R19+0x132c0], R49 ;  /* 0x0132c03113007388 */ /* 0x0083e60000000400 */
[----:B0-----:R-:W2:Y:S04]  /*561b0*/  LDL.LU R28, [R1+0x24c] ;  /* 0x00024c00011c7983 */ /* 0x001ea80000300800 */
[----:B-1----:R-:W3:Y:S01]  /*561c0*/  LDL.LU R49, [R1+0x1a8] ;  /* 0x0001a80001317983 */ /* 0x002ee20000300800 */
[----:B------:R-:W-:Y:S02]  /*561d0*/  STS.U16 [R19+0x13640], R11 ;  /* 0x0136400b13007388 */ /* 0x000fe40000000400 */
[----:B------:R-:W-:Y:S01]  /*561e0*/  STS.U16 [R19+0x13600], R10 ;  /* 0x0136000a13007388 */ /* 0x000fe20000000400 */
[----:B----4-:R0:W-:Y:S01]  /*561f0*/  STS.U16 [R19+0x136c0], R59 ;  /* 0x0136c03b13007388 */ /* 0x0101e20000000400 */
[----:B------:R1:W-:Y:S03]  /*56200*/  STS.U16 [R19+0x13680], R61 ;  /* 0x0136803d13007388 */ /* 0x0003e60000000400 */
[----:B0-----:R-:W4:Y:S01]  /*56210*/  LDL.LU R59, [R1+0x258] ;  /* 0x00025800013b7983 */ /* 0x001f220000300800 */
[----:B-1----:R-:W4:Y:S02]  /*56220*/  LDL.LU R61, [R1+0x1b4] ;  /* 0x0001b400013d7983 */ /* 0x002f240000300800 */
[----:B------:R-:W-:Y:S02]  /*56230*/  STS.U16 [R19+0x13a00], R9 ;  /* 0x013a000913007388 */ /* 0x000fe40000000400 */
[----:B------:R-:W-:Y:S01]  /*56240*/  STS.U16 [R19+0x13a40], R8 ;  /* 0x013a400813007388 */ /* 0x000fe20000000400 */
[----:B------:R0:W-:Y:S01]  /*56250*/  STS.U16 [R19+0x13a80], R30 ;  /* 0x013a801e13007388 */ /* 0x0001e20000000400 */
[----:B------:R-:W-:Y:S02]  /*56260*/  STS.U16 [R19+0x13ac0], R17 ;  /* 0x013ac01113007388 */ /* 0x000fe40000000400 */
[----:B------:R-:W-:Y:S02]  /*56270*/  STS.U16 [R19+0x13e40], R7 ;  /* 0x013e400713007388 */ /* 0x000fe40000000400 */
[----:B------:R-:W-:Y:S01]  /*56280*/  STS.U16 [R19+0x13e00], R6 ;  /* 0x013e000613007388 */ /* 0x000fe20000000400 */
[----:B------:R-:W-:Y:S01]  /*56290*/  STS.U16 [R19+0x13ec0], R18 ;  /* 0x013ec01213007388 */ /* 0x000fe20000000400 */
[----:B------:R1:W-:Y:S02]  /*562a0*/  STS.U16 [R19+0x13e80], R24 ;  /* 0x013e801813007388 */ /* 0x0003e40000000400 */
[----:B------:R-:W-:Y:S02]  /*562b0*/  STS.U16 [R31+0x10300], R20 ;  /* 0x010300141f007388 */ /* 0x000fe40000000400 */
[----:B------:R-:W-:Y:S01]  /*562c0*/  STS.U16 [R31+0x10340], R21 ;  /* 0x010340151f007388 */ /* 0x000fe20000000400 */
[----:B------:R1:W-:Y:S01]  /*562d0*/  STS.U16 [R31+0x10380], R25 ;  /* 0x010380191f007388 */ /* 0x0003e20000000400 */
[----:B------:R-:W-:Y:S02]  /*562e0*/  STS.U16 [R31+0x103c0], R57 ;  /* 0x0103c0391f007388 */ /* 0x000fe40000000400 */
[----:B------:R-:W-:Y:S01]  /*562f0*/  STS.U16 [R31+0x10740], R58 ;  /* 0x0107403a1f007388 */ /* 0x000fe20000000400 */
[----:B0-----:R-:W4:Y:S04]  /*56300*/  LDL.LU R30, [R1+0x264] ;  /* 0x00026400011e7983 */ /* 0x001f280000300800 */
[----:B-1----:R-:W4:Y:S01]  /*56310*/  LDL.LU R24, [R1+0x270] ;  /* 0x0002700001187983 */ /* 0x002f220000300800 */
[----:B------:R-:W4:Y:S03]  /*56320*/  LDL.LU R25, [R1+0x27c] ;  /* 0x00027c0001197983 */ /* 0x000f260000300800 */
[----:B------:R0:W-:Y:S01]  /*56330*/  STS.U16 [R31+0x10700], R26 ;  /* 0x0107001a1f007388 */ /* 0x0001e20000000400 */
[----:B------:R-:W-:Y:S02]  /*56340*/  STS.U16 [R31+0x107c0], R22 ;  /* 0x0107c0161f007388 */ /* 0x000fe40000000400 */
[----:B------:R-:W-:Y:S02]  /*56350*/  STS.U16 [R31+0x10780], R23 ;  /* 0x010780171f007388 */ /* 0x000fe40000000400 */
[----:B------:R1:W-:Y:S01]  /*56360*/  STS.U16 [R31+0x10b00], R27 ;  /* 0x010b001b1f007388 */ /* 0x0003e20000000400 */
[----:B------:R1:W-:Y:S04]  /*56370*/  STS.U16 [R31+0x10b40], R4 ;  /* 0x010b40041f007388 */ /* 0x0003e80000000400 */
[----:B0-----:R-:W4:Y:S01]  /*56380*/  LDL.LU R26, [R1+0x288] ;  /* 0x00028800011a7983 */ /* 0x001f220000300800 */
[----:B-1----:R-:W4:Y:S03]  /*56390*/  LDL.LU R27, [R1+0x294] ;  /* 0x00029400011b7983 */ /* 0x002f260000300800 */
[----:B------:R-:W4:Y:S04]  /*563a0*/  LDL.LU R4, [R1+0x40bc] ;  /* 0x0040bc0001047983 */ /* 0x000f280000300800 */
[----:B--2---:R0:W-:Y:S04]  /*563b0*/  STS.U16 [R31+0x10b80], R28 ;  /* 0x010b801c1f007388 */ /* 0x0041e80000000400 */
[----:B---3--:R-:W-:Y:S01]  /*563c0*/  STS.U16 [R31+0x10bc0], R49 ;  /* 0x010bc0311f007388 */ /* 0x008fe20000000400 */
[----:B------:R1:W-:Y:S03]  /*563d0*/  STS.U16 [R31+0x10f40], R2 ;  /* 0x010f40021f007388 */ /* 0x0003e60000000400 */
[----:B0-----:R-:W2:Y:S04]  /*563e0*/  LDL.LU R28, [R1+0x22c] ;  /* 0x00022c00011c7983 */ /* 0x001ea80000300800 */
[----:B-1----:R-:W3:Y:S01]  /*563f0*/  LDL.LU R2, [R1+0x40b8] ;  /* 0x0040b80001027983 */ /* 0x002ee20000300800 */
[----:B------:R0:W-:Y:S03]  /*56400*/  STS.U16 [R31+0x10f00], R5 ;  /* 0x010f00051f007388 */ /* 0x0001e60000000400 */
[----:B----4-:R-:W-:Y:S01]  /*56410*/  STS.U16 [R31+0x10fc0], R59 ;  /* 0x010fc03b1f007388 */ /* 0x010fe20000000400 */
[----:B------:R-:W-:Y:S02]  /*56420*/  STS.U16 [R31+0x10f80], R61 ;  /* 0x010f803d1f007388 */ /* 0x000fe40000000400 */
[----:B------:R1:W-:Y:S01]  /*56430*/  STS.U16 [R31+0x11300], R60 ;  /* 0x0113003c1f007388 */ /* 0x0003e20000000400 */
[----:B0-----:R-:W4:Y:S01]  /*56440*/  LDL.LU R5, [R1+0x40b4] ;  /* 0x0040b40001057983 */ /* 0x001f220000300800 */
[----:B------:R-:W2:Y:S03]  /*56450*/  LDL.LU R49, [R1+0x2a8] ;  /* 0x0002a80001317983 */ /* 0x000ea60000300800 */
[----:B-1----:R-:W2:Y:S01]  /*56460*/  LDL.LU R60, [R1+0x40b0] ;  /* 0x0040b000013c7983 */ /* 0x002ea20000300800 */
[----:B------:R0:W-:Y:S03]  /*56470*/  STS.U16 [R31+0x11340], R0 ;  /* 0x011340001f007388 */ /* 0x0001e60000000400 */
[----:B------:R-:W-:Y:S04]  /*56480*/  STS.U16 [R31+0x11380], R30 ;  /* 0x0113801e1f007388 */ /* 0x000fe80000000400 */
[----:B0-----:R-:W4:Y:S01]  /*56490*/  LDL.LU R0, [R1+0x40ac] ;  /* 0x0040ac0001007983 */ /* 0x001f220000300800 */
[----:B------:R-:W4:Y:S03]  /*564a0*/  LDL.LU R59, [R1+0x2b4] ;  /* 0x0002b400013b7983 */ /* 0x000f260000300800 */
[----:B---3--:R0:W-:Y:S04]  /*564b0*/  STS.U16 [R31+0x113c0], R2 ;  /* 0x0113c0021f007388 */ /* 0x0081e80000000400 */
[----:B0-----:R-:W3:Y:S01]  /*564c0*/  LDL.LU R2, [R1+0x40a8] ;  /* 0x0040a80001027983 */ /* 0x001ee20000300800 */
[----:B------:R-:W-:Y:S02]  /*564d0*/  STS.U16 [R31+0x11740], R47 ;  /* 0x0117402f1f007388 */ /* 0x000fe40000000400 */
[----:B------:R-:W-:Y:S02]  /*564e0*/  STS.U16 [R31+0x11700], R45 ;  /* 0x0117002d1f007388 */ /* 0x000fe40000000400 */
[----:B------:R-:W3:Y:S01]  /*564f0*/  LDL.LU R61, [R1+0x218] ;  /* 0x00021800013d7983 */ /* 0x000ee20000300800 */
[----:B------:R-:W-:Y:S04]  /*56500*/  STS.U16 [R31+0x117c0], R24 ;  /* 0x0117c0181f007388 */ /* 0x000fe80000000400 */
[----:B------:R-:W3:Y:S04]  /*56510*/  LDL.LU R30, [R1+0x210] ;  /* 0x00021000011e7983 */ /* 0x000ee80000300800 */
[----:B--2---:R0:W-:Y:S04]  /*56520*/  STS.U16 [R31+0x11780], R60 ;  /* 0x0117803c1f007388 */ /* 0x0041e80000000400 */
[----:B0-----:R-:W2:Y:S01]  /*56530*/  LDL.LU R60, [R1+0x40a4] ;  /* 0x0040a400013c7983 */ /* 0x001ea20000300800 */
[----:B------:R-:W-:Y:S02]  /*56540*/  STS.U16 [R31+0x11b00], R43 ;  /* 0x011b002b1f007388 */ /* 0x000fe40000000400 */
[----:B------:R-:W-:Y:S02]  /*56550*/  STS.U16 [R31+0x11b40], R41 ;  /* 0x011b40291f007388 */ /* 0x000fe40000000400 */
[----:B------:R-:W-:Y:S01]  /*56560*/  STS.U16 [R31+0x11b80], R25 ;  /* 0x011b80191f007388 */ /* 0x000fe20000000400 */
[----:B----4-:R0:W-:Y:S01]  /*56570*/  STS.U16 [R31+0x11bc0], R0 ;  /* 0x011bc0001f007388 */ /* 0x0101e20000000400 */
[----:B------:R-:W-:Y:S02]  /*56580*/  STS.U16 [R31+0x11f40], R39 ;  /* 0x011f40271f007388 */ /* 0x000fe40000000400 */
[----:B------:R-:W-:Y:S02]  /*56590*/  STS.U16 [R31+0x11f00], R37 ;  /* 0x011f00251f007388 */ /* 0x000fe40000000400 */
[----:B------:R-:W-:Y:S01]  /*565a0*/  STS.U16 [R31+0x11fc0], R26 ;  /* 0x011fc01a1f007388 */ /* 0x000fe20000000400 */
[----:B0-----:R-:W4:Y:S04]  /*565b0*/  LDL.LU R0, [R1+0x40a0] ;  /* 0x0040a00001007983 */ /* 0x001f280000300800 */
[----:B---3--:R0:W-:Y:S04]  /*565c0*/  STS.U16 [R31+0x11f80], R2 ;  /* 0x011f80021f007388 */ /* 0x0081e80000000400 */
[----:B0-----:R-:W3:Y:S01]  /*565d0*/  LDL.LU R2, [R1+0x409c] ;  /* 0x00409c0001027983 */ /* 0x001ee20000300800 */
[----:B------:R-:W-:Y:S02]  /*565e0*/  STS.U16 [R31+0x12300], R35 ;  /* 0x012300231f007388 */ /* 0x000fe40000000400 */
[----:B------:R-:W-:Y:S02]  /*565f0*/  STS.U16 [R31+0x12340], R33 ;  /* 0x012340211f007388 */ /* 0x000fe40000000400 */
[----:B------:R-:W-:Y:S01]  /*56600*/  STS.U16 [R31+0x12380], R27 ;  /* 0x0123801b1f007388 */ /* 0x000fe20000000400 */
        /* <DEDUP_REMOVED lines=20> */
[----:B------:R-:W-:Y:S01]  /*56750*/  STS.U16 [R31+0x133c0], R30 ;  /* 0x0133c01e1f007388 */ /* 0x000fe20000000400 */
[----:B------:R-:W-:Y:S02]  /*56760*/  STS.U16 [R31+0x13740], R46 ;  /* 0x0137402e1f007388 */ /* 0x000fe40000000400 */
[----:B------:R-:W-:Y:S01]  /*56770*/  STS.U16 [R31+0x13700], R48 ;  /* 0x013700301f007388 */ /* 0x000fe20000000400 */
[----:B------:R-:W0:Y:S04]  /*56780*/  S2R R3, SR_TID.X ;  /* 0x0000000000037919 */ /* 0x000e280000002100 */
[----:B---3--:R1:W-:Y:S01]  /*56790*/  STS.U16 [R31+0x137c0], R2 ;  /* 0x0137c0021f007388 */ /* 0x0083e20000000400 */
[----:B----4-:R3:W-:Y:S03]  /*567a0*/  STS.U16 [R31+0x13780], R0 ;  /* 0x013780001f007388 */ /* 0x0107e60000000400 */
[----:B-1----:R1:W5:Y:S01]  /*567b0*/  LDL.LU R2, [R1+0x4088] ;  /* 0x0040880001027983 */ /* 0x0023620000300800 */
[----:B---3--:R1:W5:Y:S02]  /*567c0*/  LDL.LU R0, [R1+0x4084] ;  /* 0x0040840001007983 */ /* 0x0083640000300800 */
[----:B------:R-:W-:Y:S02]  /*567d0*/  STS.U16 [R31+0x13b00], R50 ;  /* 0x013b00321f007388 */ /* 0x000fe40000000400 */
[----:B------:R-:W-:Y:S01]  /*567e0*/  STS.U16 [R31+0x13b40], R52 ;  /* 0x013b40341f007388 */ /* 0x000fe20000000400 */
[----:B--2---:R2:W-:Y:S01]  /*567f0*/  STS.U16 [R31+0x13b80], R60 ;  /* 0x013b803c1f007388 */ /* 0x0045e20000000400 */
[----:B------:R1:W-:Y:S02]  /*56800*/  STS.U16 [R31+0x13bc0], R54 ;  /* 0x013bc0361f007388 */ /* 0x0003e40000000400 */
[----:B------:R1:W-:Y:S02]  /*56810*/  STS.U16 [R31+0x13f40], R5 ;  /* 0x013f40051f007388 */ /* 0x0003e40000000400 */
[----:B------:R1:W-:Y:S01]  /*56820*/  STS.U16 [R31+0x13f00], R4 ;  /* 0x013f00041f007388 */ /* 0x0003e20000000400 */
[----:B------:R1:W-:Y:S01]  /*56830*/  STS.U16 [R31+0x13fc0], R55 ;  /* 0x013fc0371f007388 */ /* 0x0003e20000000400 */
[----:B------:R1:W-:Y:S01]  /*56840*/  STS.U16 [R31+0x13f80], R56 ;  /* 0x013f80381f007388 */ /* 0x0003e20000000400 */
[----:B0-----:R-:W-:Y:S01]  /*56850*/  LOP3.LUT R3, R3, 0x1f, RZ, 0xc0, !PT ;  /* 0x0000001f03037812 */ /* 0x001fe200078ec0ff */
[----:B--2---:R-:W-:-:S04]  /*56860*/  IMAD.MOV.U32 R60, RZ, RZ, c[0x0][0x188] ;  /* 0x00006200ff3c7624 */ /* 0x004fc800078e00ff */
[----:B------:R-:W-:Y:S02]  /*56870*/  IMAD.SHL.U32 R60, R60, 0x80, RZ ;  /* 0x000000803c3c7824 */ /* 0x000fe400078e00ff */
[----:B------:R-:W-:Y:S02]  /*56880*/  IMAD.SHL.U32 R3, R3, 0x2, RZ ;  /* 0x0000000203037824 */ /* 0x000fe400078e00ff */
[----:B------:R-:W-:Y:S02]  /*56890*/  IMAD.SHL.U32 R60, R60, 0x2, RZ ;  /* 0x000000023c3c7824 */ /* 0x000fe400078e00ff */
[----:B-1----:R-:W0:Y:S04]  /*568a0*/  S2R R31, SR_TID.X ;  /* 0x00000000001f7919 */ /* 0x002e280000002100 */
[----:B------:R-:W1:Y:S04]  /*568b0*/  S2R R30, SR_TID.X ;  /* 0x00000000001e7919 */ /* 0x000e680000002100 */
[----:B------:R-:W2:Y:S04]  /*568c0*/  LDL R6, [R1+0xd00] ;  /* 0x000d000001067983 */ /* 0x000ea80000100800 */
[----:B------:R-:W-:Y:S06]  /*568d0*/  BAR.SYNC.DEFER_BLOCKING 0x0 ;  /* 0x0000000000007b1d */ /* 0x000fec0000010000 */
[----:B------:R-:W3:Y:S04]  /*568e0*/  LDL.LU.64 R52, [R1+0xd70] ;  /* 0x000d700001347983 */ /* 0x000ee80000300a00 */
[----:B------:R-:W3:Y:S01]  /*568f0*/  LDL.LU.64 R54, [R1+0xd78] ;  /* 0x000d780001367983 */ /* 0x000ee20000300a00 */
[----:B0-----:R-:W-:-:S03]  /*56900*/  LOP3.LUT R31, R31, 0x7, RZ, 0xc0, !PT ;  /* 0x000000071f1f7812 */ /* 0x001fc600078ec0ff */
[----:B------:R-:W4:Y:S01]  /*56910*/  LDL.LU.64 R44, [R1+0xd60] ;  /* 0x000d6000012c7983 */ /* 0x000f220000300a00 */
[----:B-1----:R-:W-:Y:S02]  /*56920*/  IMAD.SHL.U32 R30, R30, 0x2, RZ ;  /* 0x000000021e1e7824 */ /* 0x002fe400078e00ff */
[----:B------:R-:W-:Y:S01]  /*56930*/  IMAD R31, R31, 0x110, RZ ;  /* 0x000001101f1f7824 */ /* 0x000fe200078e02ff */
[----:B------:R-:W4:Y:S04]  /*56940*/  LDL.LU.64 R46, [R1+0xd68] ;  /* 0x000d6800012e7983 */ /* 0x000f280000300a00 */
[----:B------:R-:W-:-:S05]  /*56950*/  LOP3.LUT R7, R31, 0x30, R30, 0x78, !PT ;  /* 0x000000301f077812 */ /* 0x000fca00078e781e */
[----:B------:R-:W0:Y:S04]  /*56960*/  LDSM.16.M88.4 R36, [R7+0x10000] ;  /* 0x010000000724783b */ /* 0x000e280000000200 */
[----:B------:R-:W1:Y:S04]  /*56970*/  LDSM.16.M88.4 R32, [R7+0x10800] ;  /* 0x010800000720783b */ /* 0x000e680000000200 */
[----:B------:R-:W1:Y:S04]  /*56980*/  LDSM.16.M88.4 R28, [R7+0x11000] ;  /* 0x01100000071c783b */ /* 0x000e680000000200 */
[----:B------:R-:W1:Y:S04]  /*56990*/  LDSM.16.M88.4 R20, [R7+0x11800] ;  /* 0x011800000714783b */ /* 0x000e680000000200 */
[----:B------:R-:W1:Y:S04]  /*569a0*/  LDSM.16.M88.4 R24, [R7+0x12000] ;  /* 0x012000000718783b */ /* 0x000e680000000200 */
[----:B------:R-:W1:Y:S04]  /*569b0*/  LDSM.16.M88.4 R16, [R7+0x12800] ;  /* 0x012800000710783b */ /* 0x000e680000000200 */
[----:B------:R-:W1:Y:S04]  /*569c0*/  LDSM.16.M88.4 R12, [R7+0x13000] ;  /* 0x01300000070c783b */ /* 0x000e680000000200 */
[----:B-----5:R-:W-:Y:S04]  /*569d0*/  STL [R1+0x40f8], R0 ;  /* 0x0040f80001007387 */ /* 0x020fe80000100800 */
[----:B------:R-:W-:Y:S04]  /*569e0*/  STL [R1+0x4084], R2 ;  /* 0x0040840201007387 */ /* 0x000fe80000100800 */
[----:B------:R-:W1:Y:S04]  /*569f0*/  LDSM.16.M88.4 R8, [R7+0x13800] ;  /* 0x013800000708783b */ /* 0x000e680000000200 */
[----:B0-----:R-:W-:Y:S04]  /*56a00*/  STL [R1+0x6294], R38 ;  /* 0x0062942601007387 */ /* 0x001fe80000100800 */
[----:B------:R-:W-:Y:S04]  /*56a10*/  STL [R1+0x6290], R39 ;  /* 0x0062902701007387 */ /* 0x000fe80000100800 */
[----:B-1----:R-:W-:Y:S04]  /*56a20*/  STL [R1+0x627c], R34 ;  /* 0x00627c2201007387 */ /* 0x002fe80000100800 */
        /* <DEDUP_REMOVED lines=11> */
[----:B------:R-:W4:Y:S04]  /*56ae0*/  LDL.LU.64 R56, [R1+0xcf0] ;  /* 0x000cf00001387983 */ /* 0x000f280000300a00 */
[----:B------:R-:W4:Y:S04]  /*56af0*/  LDL.LU.64 R58, [R1+0xcf8] ;  /* 0x000cf800013a7983 */ /* 0x000f280000300a00 */
[----:B------:R-:W4:Y:S04]  /*56b00*/  LDL.LU.64 R48, [R1+0xce0] ;  /* 0x000ce00001307983 */ /* 0x000f280000300a00 */
[----:B------:R-:W4:Y:S04]  /*56b10*/  LDL.LU.64 R50, [R1+0xce8] ;  /* 0x000ce80001327983 */ /* 0x000f280000300a00 */
[----:B------:R-:W-:Y:S04]  /*56b20*/  STL [R1+0x6248], R10 ;  /* 0x0062480a01007387 */ /* 0x000fe80000100800 */
[----:B------:R-:W-:Y:S04]  /*56b30*/  STL [R1+0x623c], R11 ;  /* 0x00623c0b01007387 */ /* 0x000fe80000100800 */
[----:B--2---:R-:W3:Y:S04]  /*56b40*/  LDSM.16.MT88.4 R40, [R6] ;  /* 0x000000000628783b */ /* 0x004ee80000004200 */
[----:B------:R-:W0:Y:S01]  /*56b50*/  LDSM.16.MT88.4 R4, [R6+0x80] ;  /* 0x000080000604783b */ /* 0x000e220000004200 */
[C---:B---3--:R-:W-:Y:S08]  /*56b60*/  HMMA.16816.F32.BF16 R52, R40.reuse, R36, R52 ;  /* 0x000000242834723c */ /* 0x048ff00000041834 */
[----:B----4-:R-:W-:Y:S11]  /*56b70*/  HMMA.16816.F32.BF16 R44, R40, R32, R44 ;  /* 0x00000020282c723c */ /* 0x010ff6000004182c */
[----:B------:R-:W-:Y:S04]  /*56b80*/  @!UPT UIADD3 URZ, URZ, URZ, URZ ;  /* 0x0000003f3f3ff290 */ /* 0x000fe8000fffe03f */
[----:B------:R1:W-:Y:S04]  /*56b90*/  STL.64 [R1+0xc0], R52 ;  /* 0x0000c03401007387 */ /* 0x0003e80000100a00 */
[----:B------:R2:W-:Y:S05]  /*56ba0*/  STL.64 [R1+0xc8], R54 ;  /* 0x0000c83601007387 */ /* 0x0005ea0000100a00 */
[----:B------:R-:W-:Y:S02]  /*56bb0*/  IMAD.MOV.U32 R34, RZ, RZ, R44 ;  /* 0x000000ffff227224 */ /* 0x000fe400078e002c */
[----:B------:R-:W-:Y:S01]  /*56bc0*/  IMAD.MOV.U32 R35, RZ, RZ, R45 ;  /* 0x000000ffff237224 */ /* 0x000fe200078e002d */
[----:B-1----:R-:W3:Y:S01]  /*56bd0*/  LDL.LU.64 R52, [R1+0x710] ;  /* 0x0007100001347983 */ /* 0x002ee20000300a00 */
[----:B------:R-:W-:-:S02]  /*56be0*/  IMAD.MOV.U32 R31, RZ, RZ, R46 ;  /* 0x000000ffff1f7224 */ /* 0x000fc400078e002e */
[----:B------:R-:W-:Y:S01]  /*56bf0*/  IMAD.MOV.U32 R27, RZ, RZ, R47 ;  /* 0x000000ffff1b7224 */ /* 0x000fe200078e002f */
[----:B--2---:R-:W3:Y:S04]  /*56c00*/  LDL.LU.64 R54, [R1+0x718] ;  /* 0x0007180001367983 */ /* 0x004ee80000300a00 */
[----:B------:R-:W2:Y:S04]  /*56c10*/  LDL.LU.64 R44, [R1+0x6f0] ;  /* 0x0006f000012c7983 */ /* 0x000ea80000300a00 */
[----:B------:R-:W2:Y:S04]  /*56c20*/  LDL.LU.64 R46, [R1+0x6f8] ;  /* 0x0006f800012e7983 */ /* 0x000ea80000300a00 */
[----:B------:R1:W-:Y:S04]  /*56c30*/  STL [R1+0x62d4], R27 ;  /* 0x0062d41b01007387 */ /* 0x0003e80000100800 */
[----:B------:R-:W-:Y:S04]  /*56c40*/  STL [R1+0x62d0], R31 ;  /* 0x0062d01f01007387 */ /* 0x000fe80000100800 */
[----:B------:R-:W-:Y:S04]  /*56c50*/  STL [R1+0x62cc], R35 ;  /* 0x0062cc2301007387 */ /* 0x000fe80000100800 */
[----:B------:R-:W-:Y:S01]  /*56c60*/  STL [R1+0x62c8], R34 ;  /* 0x0062c82201007387 */ /* 0x000fe20000100800 */
[C---:B------:R-:W-:Y:S08]  /*56c70*/  HMMA.16816.F32.BF16 R56, R40.reuse, R28, R56 ;  /* 0x0000001c2838723c */ /* 0x040ff00000041838 */
[----:B------:R-:W-:Y:S11]  /*56c80*/  HMMA.16816.F32.BF16 R48, R40, R20, R48 ;  /* 0x000000142830723c */ /* 0x000ff60000041830 */
[----:B------:R-:W-:Y:S04]  /*56c90*/  @!UPT UIADD3 URZ, URZ, URZ, URZ ;  /* 0x0000003f3f3ff290 */ /* 0x000fe8000fffe03f */
[----:B------:R4:W-:Y:S04]  /*56ca0*/  STL.64 [R1+0xa0], R56 ;  /* 0x0000a03801007387 */ /* 0x0009e80000100a00 */
[----:B------:R0:W-:Y:S04]  /*56cb0*/  STL.64 [R1+0xa8], R58 ;  /* 0x0000a83a01007387 */ /* 0x0001e80000100a00 */
[----:B------:R0:W-:Y:S01]  /*56cc0*/  STL.64 [R1+0x90], R48 ;  /* 0x0000903001007387 */ /* 0x0001e20000100a00 */
[----:B-1----:R-:W-:-:S03]  /*56cd0*/  IMAD.MOV.U32 R27, RZ, RZ, R50 ;  /* 0x000000ffff1b7224 */ /* 0x002fc600078e0032 */
[----:B----4-:R-:W4:Y:S01]  /*56ce0*/  LDL.LU.64 R56, [R1+0x5c0] ;  /* 0x0005c00001387983 */ /* 0x010f220000300a00 */
[----:B------:R-:W-:-:S03]  /*56cf0*/  IMAD.MOV.U32 R31, RZ, RZ, R51 ;  /* 0x000000ffff1f7224 */ /* 0x000fc600078e0033 */
[----:B0-----:R-:W4:Y:S04]  /*56d00*/  LDL.LU.64 R58, [R1+0x5c8] ;  /* 0x0005c800013a7983 */ /* 0x001f280000300a00 */
[----:B------:R-:W4:Y:S04]  /*56d10*/  LDL.LU.64 R48, [R1+0x5b0] ;  /* 0x0005b00001307983 */ /* 0x000f280000300a00 */
[----:B------:R-:W4:Y:S04]  /*56d20*/  LDL.LU.64 R50, [R1+0x5b8] ;  /* 0x0005b80001327983 */ /* 0x000f280000300a00 */
[----:B------:R-:W-:Y:S04]  /*56d30*/  STL [R1+0x64b0], R31 ;  /* 0x0064b01f01007387 */ /* 0x000fe80000100800 */
[----:B------:R0:W-:Y:S04]  /*56d40*/  STL [R1+0x6398], R27 ;  /* 0x0063981b01007387 */ /* 0x0001e80000100800 */
[----:B0-----:R-:W4:Y:S01]  /*56d50*/  LDL R27, [R1+0xd00] ;  /* 0x000d0000011b7983 */ /* 0x001f220000100800 */
[C---:B---3--:R-:W-:Y:S08]  /*56d60*/  HMMA.16816.F32.BF16 R52, R40.reuse, R24, R52 ;  /* 0x000000182834723c */ /* 0x048ff00000041834 */
[----:B--2---:R-:W-:Y:S11]  /*56d70*/  HMMA.16816.F32.BF16 R44, R40, R16, R44 ;  /* 0x00000010282c723c */ /* 0x004ff6000004182c */
[----:B------:R-:W-:Y:S05]  /*56d80*/  @!UPT UIADD3 URZ, URZ, URZ, URZ ;  /* 0x0000003f3f3ff290 */ /* 0x000fea000fffe03f */
[----:B------:R-:W-:Y:S02]  /*56d90*/  IMAD.MOV.U32 R35, RZ, RZ, R52 ;  /* 0x000000ffff237224 */ /* 0x000fe400078e0034 */
[----:B------:R-:W-:Y:S02]  /*56da0*/  IMAD.MOV.U32 R34, RZ, RZ, R53 ;  /* 0x000000ffff227224 */ /* 0x000fe400078e0035 */
[----:B------:R-:W-:Y:S01]  /*56db0*/  IMAD.MOV.U32 R26, RZ, RZ, R54 ;  /* 0x000000ffff1a7224 */ /* 0x000fe200078e0036 */
[----:B------:R-:W2:Y:S01]  /*56dc0*/  LDL.LU.64 R52, [R1+0xc10] ;  /* 0x000c100001347983 */ /* 0x000ea20000300a00 */
[----:B------:R-:W-:Y:S02]  /*56dd0*/  IMAD.MOV.U32 R22, RZ, RZ, R55 ;  /* 0x000000ffff167224 */ /* 0x000fe400078e0037 */
[----:B------:R-:W-:Y:S01]  /*56de0*/  IMAD.MOV.U32 R23, RZ, RZ, R44 ;  /* 0x000000ffff177224 */ /* 0x000fe200078e002c */
[----:B------:R-:W2:Y:S01]  /*56df0*/  LDL.LU.64 R54, [R1+0xc18] ;  /* 0x000c180001367983 */ /* 0x000ea20000300a00 */
[----:B------:R-:W-:-:S02]  /*56e00*/  IMAD.MOV.U32 R30, RZ, RZ, R45 ;  /* 0x000000ffff1e7224 */ /* 0x000fc400078e002d */
[----:B------:R-:W-:Y:S01]  /*56e10*/  IMAD.MOV.U32 R38, RZ, RZ, R46 ;  /* 0x000000ffff267224 */ /* 0x000fe200078e002e */
[----:B------:R-:W3:Y:S01]  /*56e20*/  LDL.LU.64 R44, [R1+0xc00] ;  /* 0x000c0000012c7983 */ /* 0x000ee20000300a00 */
[----:B------:R-:W-:-:S03]  /*56e30*/  IMAD.MOV.U32 R39, RZ, RZ, R47 ;  /* 0x000000ffff277224 */ /* 0x000fc600078e002f */
[----:B------:R-:W3:Y:S01]  /*56e40*/  LDL.LU.64 R46, [R1+0xc08] ;  /* 0x000c0800012e7983 */ /* 0x000ee20000300a00 */
[C---:B----4-:R-:W-:Y:S08]  /*56e50*/  HMMA.16816.F32.BF16 R56, R40.reuse, R12, R56 ;  /* 0x0000000c2838723c */ /* 0x050ff00000041838 */
[----:B------:R-:W-:Y:S11]  /*56e60*/  HMMA.16816.F32.BF16 R48, R40, R8, R48 ;  /* 0x000000082830723c */ /* 0x000ff60000041830 */
[----:B------:R-:W-:Y:S04]  /*56e70*/  @!UPT UIADD3 URZ, URZ, URZ, URZ ;  /* 0x0000003f3f3ff290 */ /* 0x000fe8000fffe03f */
[----:B------:R-:W-:Y:S04]  /*56e80*/  STL.64 [R1+0x5c0], R56 ;  /* 0x0005c03801007387 */ /* 0x000fe80000100a00 */
[----:B------:R-:W-:Y:S05]  /*56e90*/  STL.64 [R1+0x5c8], R58 ;  /* 0x0005c83a01007387 */ /* 0x000fea0000100a00 */
[----:B------:R-:W-:Y:S02]  /*56ea0*/  IMAD.MOV.U32 R60, RZ, RZ, R48 ;  /* 0x000000ffff3c7224 */ /* 0x000fe400078e0030 */
[----:B------:R-:W-:-:S02]  /*56eb0*/  IMAD.MOV.U32 R3, RZ, RZ, R49 ;  /* 0x000000ffff037224 */ /* 0x000fc400078e0031 */
[----:B------:R-:W-:Y:S01]  /*56ec0*/  IMAD.MOV.U32 R2, RZ, RZ, R50 ;  /* 0x000000ffff027224 */ /* 0x000fe200078e0032 */
[----:B------:R-:W4:Y:S01]  /*56ed0*/  LDL.LU.64 R48, [R1+0xbf0] ;  /* 0x000bf00001307983 */ /* 0x000f220000300a00 */
[----:B------:R-:W-:-:S03]  /*56ee0*/  IMAD.MOV.U32 R0, RZ, RZ, R51 ;  /* 0x000000ffff007224 */ /* 0x000fc600078e0033 */
[----:B------:R-:W4:Y:S04]  /*56ef0*/  LDL.LU.64 R50, [R1+0xbf8] ;  /* 0x000bf80001327983 */ /* 0x000f280000300a00 */
[----:B------:R0:W-:Y:S04]  /*56f00*/  STL [R1+0x6258], R3 ;  /* 0x0062580301007387 */ /* 0x0001e80000100800 */
[----:B------:R1:W-:Y:S04]  /*56f10*/  STL [R1+0x6254], R60 ;  /* 0x0062543c01007387 */ /* 0x0003e80000100800 */
[----:B------:R-:W4:Y:S04]  /*56f20*/  LDL.LU.64 R40, [R1+0xbe0] ;  /* 0x000be00001287983 */ /* 0x000f280000300a00 */
[----:B------:R-:W4:Y:S01]  /*56f30*/  LDL.LU.64 R42, [R1+0xbe8] ;  /* 0x000be800012a7983 */ /* 0x000f220000300a00 */
[C---:B--2---:R-:W-:Y:S08]  /*56f40*/  HMMA.16816.F32.BF16 R52, R4.reuse, R36, R52 ;  /* 0x000000240434723c */ /* 0x044ff00000041834 */
[----:B---3--:R-:W-:Y:S11]  /*56f50*/  HMMA.16816.F32.BF16 R44, R4, R32, R44 ;  /* 0x00000020042c723c */ /* 0x008ff6000004182c */
[----:B------:R-:W-:Y:S04]  /*56f60*/  @!UPT UIADD3 URZ, URZ, URZ, URZ ;  /* 0x0000003f3f3ff290 */ /* 0x000fe8000fffe03f */
[----:B------:R2:W-:Y:S04]  /*56f70*/  STL.64 [R1+0x710], R52 ;  /* 0x0007103401007387 */ /* 0x0005e80000100a00 */
[----:B------:R2:W-:Y:S04]  /*56f80*/  STL.64 [R1+0x718], R54 ;  /* 0x0007183601007387 */ /* 0x0005e80000100a00 */
[----:B------:R-:W3:Y:S01]  /*56f90*/  LDL R31, [R1+0xd0c] ;  /* 0x000d0c00011f7983 */ /* 0x000ee20000100800 */
[----:B0-----:R-:W-:Y:S02]  /*56fa0*/  IMAD.MOV.U32 R3, RZ, RZ, R44 ;  /* 0x000000ffff037224 */ /* 0x001fe400078e002c */
[----:B-1----:R-:W-:-:S02]  /*56fb0*/  IMAD.MOV.U32 R60, RZ, RZ, R45 ;  /* 0x000000ffff3c7224 */ /* 0x002fc400078e002d */
[----:B------:R-:W-:Y:S01]  /*56fc0*/  IMAD.MOV.U32 R18, RZ, RZ, R46 ;  /* 0x000000ffff127224 */ /* 0x000fe200078e002e */
[----:B------:R-:W3:Y:S01]  /*56fd0*/  LDL.LU.64 R44, [R1+0x6c0] ;  /* 0x0006c000012c7983 */ /* 0x000ee20000300a00 */
[----:B------:R-:W-:-:S03]  /*56fe0*/  IMAD.MOV.U32 R19, RZ, RZ, R47 ;  /* 0x000000ffff137224 */ /* 0x000fc600078e002f */
[----:B------:R-:W3:Y:S01]  /*56ff0*/  LDL.LU.64 R46, [R1+0x6c8] ;  /* 0x0006c800012e7983 */ /* 0x000ee20000300a00 */
[----:B----4-:R-:W-:Y:S11]  /*57000*/  HMMA.16816.F32.BF16 R48, R4, R28, R48 ;  /* 0x0000001c0430723c */ /* 0x010ff60000041830 */
[----:B------:R-:W-:Y:S11]  /*57010*/  @!UPT UIADD3 URZ, URZ, URZ, URZ ;  /* 0x0000003f3f3ff290 */ /* 0x000ff6000fffe03f */
[----:B------:R-:W-:Y:S02]  /*57020*/  @!UPT UIADD3 URZ, URZ, URZ, URZ ;  /* 0x0000003f3f3ff290 */ /* 0x000fe4000fffe03f */
[----:B------:R-:W-:Y:S02]  /*57030*/  IMAD.MOV.U32 R10, RZ, RZ, R48 ;  /* 0x000000ffff0a7224 */ /* 0x000fe400078e0030 */
[----:B------:R-:W-:Y:S02]  /*57040*/  IMAD.MOV.U32 R14, RZ, RZ, R49 ;  /* 0x000000ffff0e7224 */ /* 0x000fe400078e0031 */
[----:B------:R-:W-:Y:S01]  /*57050*/  IMAD.MOV.U32 R15, RZ, RZ, R50 ;  /* 0x000000ffff0f7224 */ /* 0x000fe200078e0032 */
[----:B------:R-:W4:Y:S01]  /*57060*/  LDL.LU.64 R48, [R1+0x6b0] ;  /* 0x0006b00001307983 */ /* 0x000f220000300a00 */
[----:B------:R-:W-:-:S03]  /*57070*/  IMAD.MOV.U32 R11, RZ, RZ, R51 ;  /* 0x000000ffff0b7224 */ /* 0x000fc600078e0033 */
[----:B------:R-:W4:Y:S04]  /*57080*/  LDL.LU.64 R50, [R1+0x6b8] ;  /* 0x0006b80001327983 */ /* 0x000f280000300a00 */
[----:B--2---:R-:W2:Y:S04]  /*57090*/  LDL.LU.64 R52, [R1+0x890] ;  /* 0x0008900001347983 */ /* 0x004ea80000300a00 */
[----:B------:R-:W2:Y:S01]  /*570a0*/  LDL.LU.64 R54, [R1+0x898] ;  /* 0x0008980001367983 */ /* 0x000ea20000300a00 */
[C---:B------:R-:W-:Y:S03]  /*570b0*/  HMMA.16816.F32.BF16 R40, R4.reuse, R20, R40 ;  /* 0x000000140428723c */ /* 0x040fe60000041828 */
[----:B------:R-:W2:Y:S04]  /*570c0*/  LDL.LU.64 R56, [R1+0x860] ;  /* 0x0008600001387983 */ /* 0x000ea80000300a00 */
[----:B------:R-:W2:Y:S11]  /*570d0*/  LDL.LU.64 R58, [R1+0x868] ;  /* 0x00086800013a7983 */ /* 0x000eb60000300a00 */
[----:B------:R-:W-:Y:S05]  /*570e0*/  @!UPT UIADD3 URZ, URZ, URZ, URZ ;  /* 0x0000003f3f3ff290 */ /* 0x000fea000fffe03f */
[----:B------:R-:W-:Y:S04]  /*570f0*/  STL.64 [R1+0x6e0], R40 ;  /* 0x0006e02801007387 */ /* 0x000fe80000100a00 */
[----:B------:R-:W-:Y:S04]  /*57100*/  STL.64 [R1+0x6e8], R42 ;  /* 0x0006e82a01007387 */ /* 0x000fe80000100a00 */
[----:B------:R-:W-:Y:S04]  /*57110*/  STL.64 [R1+0x6590], R22 ;  /* 0x0065901601007387 */ /* 0x000fe80000100a00 */
[----:B------:R3:W-:Y:S04]  /*57120*/  STL.64 [R1+0x6588], R20 ;  /* 0x0065881401007387 */ /* 0x0007e80000100a00 */
[----:B------:R-:W-:Y:S01]  /*57130*/  LDSM.16.MT88.4 R40, [R27+0x100] ;  /* 0x000100001b28783b */ /* 0x000fe20000004200 */
[C---:B---3--:R-:W-:Y:S03]  /*57140*/  HMMA.16816.F32.BF16 R20, R4.reuse, R24, R44 ;  /* 0x000000180414723c */ /* 0x048fe6000004182c */
[----:B------:R-:W0:Y:S04]  /*57150*/  LDSM.16.MT88.4 R44, [R27+0x180] ;  /* 0x000180001b2c783b */ /* 0x000e280000004200 */
[----:B0-----:R-:W-:Y:S11]  /*57160*/  STL.64 [R1+0x6580], R46 ;  /* 0x0065802e01007387 */ /* 0x001ff60000100a00 */
[----:B------:R-:W-:Y:S05]  /*57170*/  @!UPT UIADD3 URZ, URZ, URZ, URZ ;  /* 0x0000003f3f3ff290 */ /* 0x000fea000fffe03f */
[----:B------:R-:W-:Y:S04]  /*57180*/  STL.64 [R1+0x6d0], R20 ;  /* 0x0006d01401007387 */ /* 0x000fe80000100a00 */
[----:B------:R4:W-:Y:S02]  /*57190*/  STL.64 [R1+0x6d8], R22 ;  /* 0x0006d81601007387 */ /* 0x0009e40000100a00 */
[C---:B----4-:R-:W-:Y:S02]  /*571a0*/  HMMA.16816.F32.BF16 R20, R4.reuse, R16, R48 ;  /* 0x000000100414723c */ /* 0x050fe40000041830 */
[----:B------:R-:W0:Y:S04]  /*571b0*/  LDSM.16.MT88.4 R48, [R31] ;  /* 0x000000001f30783b */ /* 0x000e280000004200 */
[----:B------:R-:W-:Y:S04]  /*571c0*/  STL.64 [R1+0x6578], R44 ;  /* 0x0065782c01007387 */ /* 0x000fe80000100a00 */
[----:B0-----:R-:W-:Y:S11]  /*571d0*/  STL.64 [R1+0x6560], R50 ;  /* 0x0065603201007387 */ /* 0x001ff60000100a00 */
[----:B------:R-:W-:Y:S02]  /*571e0*/  @!UPT UIADD3 URZ, URZ, URZ, URZ ;  /* 0x0000003f3f3ff290 */ /* 0x000fe4000fffe03f */
[----:B------:R-:W-:Y:S04]  /*571f0*/  STL.64 [R1+0x6c0], R20 ;  /* 0x0006c01401007387 */ /* 0x000fe80000100a00 */
[----:B------:R2:W-:Y:S02]  /*57200*/  STL.64 [R1+0x6c8], R22 ;  /* 0x0006c81601007387 */ /* 0x0005e40000100a00 */
[C---:B--2---:R-:W-:Y:S02]  /*57210*/  HMMA.16816.F32.BF16 R20, R4.reuse, R12, R52 ;  /* 0x0000000c0414723c */ /* 0x044fe40000041834 */
[----:B------:R-:W0:Y:S04]  /*57220*/  LDSM.16.MT88.4 R52, [R31+0x80] ;  /* 0x000080001f34783b */ /* 0x000e280000004200 */
[----:B------:R1:W-:Y:S04]  /*57230*/  STL.64 [R1+0x6558], R48 ;  /* 0x0065583001007387 */ /* 0x0003e80000100a00 */
[----:B-1----:R-:W2:Y:S04]  /*57240*/  LDL.LU.64 R48, [R1+0xb10] ;  /* 0x000b100001307983 */ /* 0x002ea80000300a00 */
[----:B------:R-:W2:Y:S04]  /*57250*/  LDL.LU.64 R50, [R1+0xb18] ;  /* 0x000b180001327983 */ /* 0x000ea80000300a00 */
[----:B------:R-:W3:Y:S04]  /*57260*/  LDL.LU.64 R44, [R1+0xb00] ;  /* 0x000b0000012c7983 */ /* 0x000ee80000300a00 */
[----:B------:R-:W3:Y:S04]  /*57270*/  LDL.LU.64 R46, [R1+0xb08] ;  /* 0x000b0800012e7983 */ /* 0x000ee80000300a00 */
[----:B------:R1:W-:Y:S04]  /*57280*/  STL.64 [R1+0x6b0], R20 ;  /* 0x0006b01401007387 */ /* 0x0003e80000100a00 */
[----:B------:R4:W-:Y:S04]  /*57290*/  STL.64 [R1+0x6b8], R22 ;  /* 0x0006b81601007387 */ /* 0x0009e80000100a00 */
[----:B0-----:R-:W-:Y:S04]  /*572a0*/  STL.64 [R1+0x6500], R54 ;  /* 0x0065003601007387 */ /* 0x001fe80000100a00 */
[----:B------:R0:W-:Y:S04]  /*572b0*/  STL.64 [R1+0x64f8], R52 ;  /* 0x0064f83401007387 */ /* 0x0001e80000100a00 */
[----:B-1----:R-:W3:Y:S04]  /*572c0*/  LDL.LU.64 R20, [R1+0xaf0] ;  /* 0x000af00001147983 */ /* 0x002ee80000300a00 */
[----:B----4-:R-:W4:Y:S01]  /*572d0*/  LDL.LU.64 R22, [R1+0xaf8] ;  /* 0x000af80001167983 */ /* 0x010f220000300a00 */
[----:B------:R-:W-:Y:S11]  /*572e0*/  HMMA.16816.F32.BF16 R4, R4, R8, R56 ;  /* 0x000000080404723c */ /* 0x000ff60000041838 */
[----:B------:R-:W-:Y:S11]  /*572f0*/  @!UPT UIADD3 URZ, URZ, URZ, URZ ;  /* 0x0000003f3f3ff290 */ /* 0x000ff6000fffe03f */
[----:B------:R-:W-:Y:S01]  /*57300*/  @!UPT UIADD3 URZ, URZ, URZ, URZ ;  /* 0x0000003f3f3ff290 */ /* 0x000fe2000fffe03f */
[----:B------:R-:W-:Y:S04]  /*57310*/  STL.64 [R1+0x530], R4 ;  /* 0x0005300401007387 */ /* 0x000fe80000100a00 */
[----:B------:R-:W-:Y:S04]  /*57320*/  STL.64 [R1+0x538], R6 ;  /* 0x0005380601007387 */ /* 0x000fe80000100a00 */
[----:B------:R-:W1:Y:S04]  /*57330*/  LDSM.16.MT88.4 R4, [R31+0x100] ;  /* 0x000100001f04783b */ /* 0x000e680000004200 */
[----:B------:R-:W4:Y:S04]  /*57340*/  LDL.LU.64 R56, [R1+0xae0] ;  /* 0x000ae00001387983 */ /* 0x000f280000300a00 */
[----:B------:R-:W4:Y:S04]  /*57350*/  LDL.LU.64 R58, [R1+0xae8] ;  /* 0x000ae800013a7983 */ /* 0x000f280000300a00 */
[----:B0-----:R-:W4:Y:S04]  /*57360*/  LDL.LU.64 R52, [R1+0x790] ;  /* 0x0007900001347983 */ /* 0x001f280000300a00 */
[----:B------:R-:W4:Y:S04]  /*57370*/  LDL.LU.64 R54, [R1+0x798] ;  /* 0x0007980001367983 */ /* 0x000f280000300a00 */
[----:B-1----:R-:W-:Y:S04]  /*57380*/  STL.64 [R1+0x64e0], R6 ;  /* 0x0064e00601007387 */ /* 0x002fe80000100a00 */
[----:B------:R2:W-:Y:S02]  /*57390*/  STL.64 [R1+0x64d8], R4 ;  /* 0x0064d80401007387 */ /* 0x0005e40000100a00 */
[C---:B--2---:R-:W-:Y:S02]  /*573a0*/  HMMA.16816.F32.BF16 R4, R40.reuse, R36, R48 ;  /* 0x000000242804723c */ /* 0x044fe40000041830 */
[----:B------:R-:W2:Y:S04]  /*573b0*/  LDL.LU.64 R48, [R1+0x770] ;  /* 0x0007700001307983 */ /* 0x000ea80000300a00 */
[----:B------:R-:W2:Y:S02]  /*573c0*/  LDL.LU.64 R50, [R1+0x778] ;  /* 0x0007780001327983 */ /* 0x000ea40000300a00 */
[C---:B---3--:R-:W-:Y:S08]  /*573d0*/  HMMA.16816.F32.BF16 R44, R40.reuse, R32, R44 ;  /* 0x00000020282c723c */ /* 0x048ff0000004182c */
[C---:B----4-:R-:W-:Y:S07]  /*573e0*/  HMMA.16816.F32.BF16 R20, R40.reuse, R28, R20 ;  /* 0x0000001c2814723c */ /* 0x050fee0000041814 */
[----:B------:R0:W-:Y:S04]  /*573f0*/  STL.64 [R1+0x500], R4 ;  /* 0x0005000401007387 */ /* 0x0001e80000100a00 */
[----:B------:R1:W-:Y:S04]  /*57400*/  STL.64 [R1+0x508], R6 ;  /* 0x0005080601007387 */ /* 0x0003e80000100a00 */
[----:B0-----:R-:W3:Y:S04]  /*57410*/  LDL.LU.64 R4, [R1+0x6a0] ;  /* 0x0006a00001047983 */ /* 0x001ee80000300a00 */
[----:B-1----:R-:W3:Y:S04]  /*57420*/  LDL.LU.64 R6, [R1+0x6a8] ;  /* 0x0006a80001067983 */ /* 0x002ee80000300a00 */
[----:B------:R0:W-:Y:S04]  /*57430*/  STL.64 [R1+0x4f0], R44 ;  /* 0x0004f02c01007387 */ /* 0x0001e80000100a00 */
[----:B------:R1:W-:Y:S04]  /*57440*/  STL.64 [R1+0x4f8], R46 ;  /* 0x0004f82e01007387 */ /* 0x0003e80000100a00 */
[----:B0-----:R-:W4:Y:S04]  /*57450*/  LDL.LU.64 R44, [R1+0x680] ;  /* 0x00068000012c7983 */ /* 0x001f280000300a00 */
[----:B-1----:R-:W4:Y:S04]  /*57460*/  LDL.LU.64 R46, [R1+0x688] ;  /* 0x00068800012e7983 */ /* 0x002f280000300a00 */
[----:B------:R-:W-:Y:S04]  /*57470*/  STL.64 [R1+0x6570], R34 ;  /* 0x0065702201007387 */ /* 0x000fe80000100a00 */
[----:B------:R0:W-:Y:S04]  /*57480*/  STL.64 [R1+0x6568], R32 ;  /* 0x0065682001007387 */ /* 0x0001e80000100a00 */
[----:B0-----:R-:W4:Y:S04]  /*57490*/  LDL.LU.64 R32, [R1+0xa10] ;  /* 0x000a100001207983 */ /* 0x001f280000300a00 */
[----:B------:R-:W4:Y:S04]  /*574a0*/  LDL.LU.64 R34, [R1+0xa18] ;  /* 0x000a180001227983 */ /* 0x000f280000300a00 */
[----:B------:R-:W-:Y:S04]  /*574b0*/  STL.64 [R1+0x4e0], R20 ;  /* 0x0004e01401007387 */ /* 0x000fe80000100a00 */
[----:B------:R0:W-:Y:S04]  /*574c0*/  STL.64 [R1+0x4e8], R22 ;  /* 0x0004e81601007387 */ /* 0x0001e80000100a00 */
[----:B0-----:R-:W4:Y:S04]  /*574d0*/  LDL.LU.64 R22, [R1+0x6590] ;  /* 0x0065900001167983 */ /* 0x001f280000300a00 */
[----:B------:R-:W4:Y:S01]  /*574e0*/  LDL.LU.64 R20, [R1+0x6588] ;  /* 0x0065880001147983 */ /* 0x000f220000300a00 */
[C---:B------:R-:W-:Y:S08]  /*574f0*/  HMMA.16816.F32.BF16 R52, R40.reuse, R24, R52 ;  /* 0x000000182834723c */ /* 0x040ff00000041834 */
[C---:B--2---:R-:W-:Y:S08]  /*57500*/  HMMA.16816.F32.BF16 R48, R40.reuse, R16, R48 ;  /* 0x000000102830723c */ /* 0x044ff00000041830 */
[C---:B---3--:R-:W-:Y:S08]  /*57510*/  HMMA.16816.F32.BF16 R4, R40.reuse, R12, R4 ;  /* 0x0000000c2804723c */ /* 0x048ff00000041804 */
[C---:B----4-:R-:W-:Y:S08]  /*57520*/  HMMA.16816.F32.BF16 R56, R40.reuse, R20, R56 ;  /* 0x000000142838723c */ /* 0x050ff00000041838 */
[----:B------:R-:W-:Y:S11]  /*57530*/  HMMA.16816.F32.BF16 R40, R40, R8, R44 ;  /* 0x000000082828723c */ /* 0x000ff6000004182c */
[----:B------:R-:W-:Y:S04]  /*57540*/  @!UPT UIADD3 URZ, URZ, URZ, URZ ;  /* 0x0000003f3f3ff290 */ /* 0x000fe8000fffe03f */
[----:B------:R0:W-:Y:S04]  /*57550*/  STL.64 [R1+0x4d0], R56 ;  /* 0x0004d03801007387 */ /* 0x0001e80000100a00 */
[----:B------:R1:W-:Y:S04]  /*57560*/  STL.64 [R1+0x4d8], R58 ;  /* 0x0004d83a01007387 */ /* 0x0003e80000100a00 */
[----:B0-----:R-:W2:Y:S04]  /*57570*/  LDL.LU.64 R56, [R1+0x9f0] ;  /* 0x0009f00001387983 */ /* 0x001ea80000300a00 */
[----:B-1----:R-:W2:Y:S04]  /*57580*/  LDL.LU.64 R58, [R1+0x9f8] ;  /* 0x0009f800013a7983 */ /* 0x002ea80000300a00 */
        /* <DEDUP_REMOVED lines=8> */
[----:B------:R0:W-:Y:S04]  /*57610*/  STL.64 [R1+0x4a0], R4 ;  /* 0x0004a00401007387 */ /* 0x0001e80000100a00 */
[----:B------:R1:W-:Y:S04]  /*57620*/  STL.64 [R1+0x4a8], R6 ;  /* 0x0004a80601007387 */ /* 0x0003e80000100a00 */
[----:B0-----:R-:W2:Y:S04]  /*57630*/  LDL.LU.64 R4, [R1+0x610] ;  /* 0x0006100001047983 */ /* 0x001ea80000300a00 */
[----:B-1----:R-:W2:Y:S04]  /*57640*/  LDL.LU.64 R6, [R1+0x618] ;  /* 0x0006180001067983 */ /* 0x002ea80000300a00 */
[----:B------:R-:W2:Y:S04]  /*57650*/  LDL.LU.64 R46, [R1+0x6580] ;  /* 0x00658000012e7983 */ /* 0x000ea80000300a00 */
[----:B------:R-:W2:Y:S04]  /*57660*/  LDL.LU.64 R44, [R1+0x6578] ;  /* 0x00657800012c7983 */ /* 0x000ea80000300a00 */
[----:B------:R0:W-:Y:S04]  /*57670*/  STL.64 [R1+0x2d0], R40 ;  /* 0x0002d02801007387 */ /* 0x0001e80000100a00 */
[----:B------:R1:W-:Y:S04]  /*57680*/  STL.64 [R1+0x2d8], R42 ;  /* 0x0002d82a01007387 */ /* 0x0003e80000100a00 */
[----:B0-----:R-:W3:Y:S04]  /*57690*/  LDL.LU.64 R40, [R1+0xa00] ;  /* 0x000a000001287983 */ /* 0x001ee80000300a00 */
[----:B-1----:R-:W3:Y:S01]  /*576a0*/  LDL.LU.64 R42, [R1+0xa08] ;  /* 0x000a0800012a7983 */ /* 0x002ee20000300a00 */
[C---:B--2---:R-:W-:Y:S11]  /*576b0*/  HMMA.16816.F32.BF16 R32, R44.reuse, R36, R32 ;  /* 0x000000242c20723c */ /* 0x044ff60000041820 */
[----:B------:R-:W-:Y:S11]  /*576c0*/  @!UPT UIADD3 URZ, URZ, URZ, URZ ;  /* 0x0000003f3f3ff290 */ /* 0x000ff6000fffe03f */
[----:B------:R-:W-:Y:S01]  /*576d0*/  @!UPT UIADD3 URZ, URZ, URZ, URZ ;  /* 0x0000003f3f3ff290 */ /* 0x000fe2000fffe03f */
[----:B------:R-:W-:Y:S04]  /*576e0*/  STL.64 [R1+0x2b0], R32 ;  /* 0x0002b02001007387 */ /* 0x000fe80000100a00 */
[----:B------:R0:W-:Y:S04]  /*576f0*/  STL.64 [R1+0x2b8], R34 ;  /* 0x0002b82201007387 */ /* 0x0001e80000100a00 */
[----:B0-----:R-:W2:Y:S04]  /*57700*/  LDL.LU.64 R34, [R1+0x6570] ;  /* 0x0065700001227983 */ /* 0x001ea80000300a00 */
[----:B------:R-:W3:Y:S01]  /*57710*/  LDL.LU.64 R32, [R1+0x6568] ;  /* 0x0065680001207983 */ /* 0x000ee20000300a00 */
[C---:B------:R-:W-:Y:S08]  /*57720*/  HMMA.16816.F32.BF16 R4, R44.reuse, R16, R4 ;  /* 0x000000102c04723c */ /* 0x040ff00000041804 */
[C---:B---3--:R-:W-:Y:S11]  /*57730*/  HMMA.16816.F32.BF16 R40, R44.reuse, R32, R40 ;  /* 0x000000202c28723c */ /* 0x048ff60000041828 */
[----:B------:R-:W-:Y:S11]  /*57740*/  @!UPT UIADD3 URZ, URZ, URZ, URZ ;  /* 0x0000003f3f3ff290 */ /* 0x000ff6000fffe03f */
[----:B------:R-:W-:Y:S01]  /*57750*/  @!UPT UIADD3 URZ, URZ, URZ, URZ ;  /* 0x0000003f3f3ff290 */ /* 0x000fe2000fffe03f */
[----:B------:R-:W-:Y:S04]  /*57760*/  STL.64 [R1+0x2a0], R40 ;  /* 0x0002a02801007387 */ /* 0x000fe80000100a00 */
[----:B------:R-:W-:Y:S04]  /*57770*/  STL [R1+0x2a8], R42 ;  /* 0x0002a82a01007387 */ /* 0x000fe80000100800 */
[----:B--2---:R-:W-:Y:S04]  /*57780*/  STL.64 [R1+0x6550], R34 ;  /* 0x0065502201007387 */ /* 0x004fe80000100a00 */
[----:B------:R0:W-:Y:S02]  /*57790*/  STL.64 [R1+0x6548], R32 ;  /* 0x0065482001007387 */ /* 0x0001e40000100a00 */
[----:B0-----:R-:W-:Y:S01]  /*577a0*/  HMMA.16816.F32.BF16 R32, R44, R28, R56 ;  /* 0x0000001c2c20723c */ /* 0x001fe20000041838 */
[----:B------:R-:W-:-:S05]  /*577b0*/  IMAD.MOV.U32 R61, RZ, RZ, R43 ;  /* 0x000000ffff3d7224 */ /* 0x000fca00078e002b */
[----:B------:R-:W-:Y:S04]  /*577c0*/  STL [R1+0x6238], R61 ;  /* 0x0062383d01007387 */ /* 0x000fe80000100800 */
[----:B------:R-:W-:Y:S04]  /*577d0*/  STL.64 [R1+0x6540], R30 ;  /* 0x0065401e01007387 */ /* 0x000fe80000100a00 */
[----:B------:R0:W-:Y:S09]  /*577e0*/  STL.64 [R1+0x6538], R28 ;  /* 0x0065381c01007387 */ /* 0x0001f20000100a00 */
[----:B------:R-:W-:Y:S01]  /*577f0*/  STL.64 [R1+0x290], R32 ;  /* 0x0002902001007387 */ /* 0x000fe20000100a00 */
[C---:B0-----:R-:W-:Y:S03]  /*57800*/  HMMA.16816.F32.BF16 R28, R44.reuse, R20, R52 ;  /* 0x000000142c1c723c */ /* 0x041fe60000041834 */
[----:B------:R-:W-:Y:S04]  /*57810*/  STL.64 [R1+0x298], R34 ;  /* 0x0002982201007387 */ /* 0x000fe80000100a00 */
[----:B------:R-:W-:Y:S04]  /*57820*/  STL.64 [R1+0x6530], R22 ;  /* 0x0065301601007387 */ /* 0x000fe80000100a00 */
[----:B------:R4:W-:Y:S02]  /*57830*/  STL.64 [R1+0x6528], R20 ;  /* 0x0065281401007387 */ /* 0x0009e40000100a00 */
[----:B----4-:R-:W-:Y:S10]  /*57840*/  HMMA.16816.F32.BF16 R20, R44, R24, R48 ;  /* 0x000000182c14723c */ /* 0x010ff40000041830 */
[----:B------:R-:W-:Y:S04]  /*57850*/  STL.64 [R1+0x280], R28 ;  /* 0x0002801c01007387 */ /* 0x000fe80000100a00 */
[----:B------:R-:W-:Y:S04]  /*57860*/  STL.64 [R1+0x288], R30 ;  /* 0x0002881e01007387 */ /* 0x000fe80000100a00 */
[----:B------:R-:W-:Y:S04]  /*57870*/  STL.64 [R1+0x6520], R26 ;  /* 0x0065201a01007387 */ /* 0x000fe80000100a00 */
[----:B------:R-:W-:Y:S04]  /*57880*/  STL.64 [R1+0x6518], R24 ;  /* 0x0065181801007387 */ /* 0x000fe80000100a00 */
[----:B------:R-:W-:Y:S04]  /*57890*/  STL.64 [R1+0x270], R20 ;  /* 0x0002701401007387 */ /* 0x000fe80000100a00 */
[----:B------:R-:W-:Y:S04]  /*578a0*/  STL.64 [R1+0x278], R22 ;  /* 0x0002781601007387 */ /* 0x000fe80000100a00 */
[----:B------:R0:W-:Y:S04]  /*578b0*/  STL.64 [R1+0x260], R4 ;  /* 0x0002600401007387 */ /* 0x0001e80000100a00 */
[----:B------:R1:W-:Y:S04]  /*578c0*/  STL [R1+0x268], R6 ;  /* 0x0002680601007387 */ /* 0x0003e80000100800 */
[----:B------:R-:W2:Y:S04]  /*578d0*/  LDL.LU.64 R48, [R1+0x5e0] ;  /* 0x0005e00001307983 */ /* 0x000ea80000300a00 */
[----:B------:R-:W2:Y:S01]  /*578e0*/  LDL.LU.64 R50, [R1+0x5e8] ;  /* 0x0005e80001327983 */ /* 0x000ea20000300a00 */
[----:B------:R-:W-:-:S03]  /*578f0*/  IMAD.MOV.U32 R61, RZ, RZ, R7 ;  /* 0x000000ffff3d7224 */ /* 0x000fc600078e0007 */
[----:B0-----:R-:W3:Y:S04]  /*57900*/  LDL.LU.64 R4, [R1+0x5a0] ;  /* 0x0005a00001047983 */ /* 0x001ee80000300a00 */
[----:B-1----:R-:W3:Y:S04]  /*57910*/  LDL.LU.64 R6, [R1+0x5a8] ;  /* 0x0005a80001067983 */ /* 0x002ee80000300a00 */
[----:B------:R-:W4:Y:S04]  /*57920*/  LDL.LU.64 R32, [R1+0xcd0] ;  /* 0x000cd00001207983 */ /* 0x000f280000300a00 */
[----:B------:R-:W4:Y:S04]  /*57930*/  LDL.LU.64 R34, [R1+0xcd8] ;  /* 0x000cd80001227983 */ /* 0x000f280000300a00 */
[----:B------:R-:W3:Y:S04]  /*57940*/  LDL.LU.64 R28, [R1+0xcc0] ;  /* 0x000cc000011c7983 */ /* 0x000ee80000300a00 */
[----:B------:R-:W3:Y:S04]  /*57950*/  LDL.LU.64 R30, [R1+0xcc8] ;  /* 0x000cc800011e7983 */ /* 0x000ee80000300a00 */
[----:B------:R-:W3:Y:S04]  /*57960*/  LDL.LU.64 R20, [R1+0xcb0] ;  /* 0x000cb00001147983 */ /* 0x000ee80000300a00 */
[----:B------:R-:W3:Y:S04]  /*57970*/  LDL.LU.64 R22, [R1+0xcb8] ;  /* 0x000cb80001167983 */ /* 0x000ee80000300a00 */
[----:B------:R-:W3:Y:S04]  /*57980*/  LDL.LU.64 R24, [R1+0xca0] ;  /* 0x000ca00001187983 */ /* 0x000ee80000300a00 */
[----:B------:R-:W3:Y:S04]  /*57990*/  LDL.LU.64 R26, [R1+0xca8] ;  /* 0x000ca800011a7983 */ /* 0x000ee80000300a00 */
[----:B------:R-:W-:Y:S04]  /*579a0*/  STL.64 [R1+0x6510], R18 ;  /* 0x0065101201007387 */ /* 0x000fe80000100a00 */
[----:B------:R0:W-:Y:S04]  /*579b0*/  STL.64 [R1+0x6508], R16 ;  /* 0x0065081001007387 */ /* 0x0001e80000100a00 */
[----:B0-----:R-:W4:Y:S04]  /*579c0*/  LDL.LU.64 R16, [R1+0x940] ;  /* 0x0009400001107983 */ /* 0x001f280000300a00 */
[----:B------:R-:W4:Y:S04]  /*579d0*/  LDL.LU.64 R18, [R1+0x948] ;  /* 0x0009480001127983 */ /* 0x000f280000300a00 */
[----:B------:R-:W4:Y:S04]  /*579e0*/  LDL.LU.64 R52, [R1+0x920] ;  /* 0x0009200001347983 */ /* 0x000f280000300a00 */
[----:B------:R-:W4:Y:S04]  /*579f0*/  LDL.LU.64 R54, [R1+0x928] ;  /* 0x0009280001367983 */ /* 0x000f280000300a00 */
[----:B------:R-:W4:Y:S04]  /*57a00*/  LDL.LU.64 R56, [R1+0xbd0] ;  /* 0x000bd00001387983 */ /* 0x000f280000300a00 */
[----:B------:R-:W4:Y:S04]  /*57a10*/  LDL.LU.64 R58, [R1+0xbd8] ;  /* 0x000bd800013a7983 */ /* 0x000f280000300a00 */
[----:B------:R-:W4:Y:S04]  /*57a20*/  LDL.LU.64 R40, [R1+0xbc0] ;  /* 0x000bc00001287983 */ /* 0x000f280000300a00 */
[----:B------:R-:W4:Y:S01]  /*57a30*/  LDL.LU.64 R42, [R1+0xbc8] ;  /* 0x000bc800012a7983 */ /* 0x000f220000300a00 */
[C---:B--2---:R-:W-:Y:S11]  /*57a40*/  HMMA.16816.F32.BF16 R48, R44.reuse, R12, R48 ;  /* 0x0000000c2c30723c */ /* 0x044ff60000041830 */
[----:B------:R-:W-:Y:S11]  /*57a50*/  @!UPT UIADD3 URZ, URZ, URZ, URZ ;  /* 0x0000003f3f3ff290 */ /* 0x000ff6000fffe03f */
[----:B------:R-:W-:Y:S01]  /*57a60*/  @!UPT UIADD3 URZ, URZ, URZ, URZ ;  /* 0x0000003f3f3ff290 */ /* 0x000fe2000fffe03f */
[----:B------:R-:W-:Y:S04]  /*57a70*/  STL.64 [R1+0x250], R48 ;  /* 0x0002503001007387 */ /* 0x000fe80000100a00 */
[----:B------:R0:W-:Y:S04]  /*57a80*/  STL.64 [R1+0x258], R50 ;  /* 0x0002583201007387 */ /* 0x0001e80000100a00 */
[----:B0-----:R-:W4:Y:S04]  /*57a90*/  LDL.LU.64 R50, [R1+0x6560] ;  /* 0x0065600001327983 */ /* 0x001f280000300a00 */
[----:B------:R-:W4:Y:S01]  /*57aa0*/  LDL.LU.64 R48, [R1+0x6558] ;  /* 0x0065580001307983 */ /* 0x000f220000300a00 */
[----:B---3--:R-:W-:Y:S03]  /*57ab0*/  HMMA.16816.F32.BF16 R4, R44, R8, R4 ;  /* 0x000000082c04723c */ /* 0x008fe60000041804 */
[----:B------:R-:W2:Y:S04]  /*57ac0*/  LDL.LU.64 R44, [R1+0x690] ;  /* 0x00069000012c7983 */ /* 0x000ea80000300a00 */
[----:B------:R-:W2:Y:S11]  /*57ad0*/  LDL.LU.64 R46, [R1+0x698] ;  /* 0x00069800012e7983 */ /* 0x000eb60000300a00 */
[----:B------:R-:W-:Y:S05]  /*57ae0*/  @!UPT UIADD3 URZ, URZ, URZ, URZ ;  /* 0x0000003f3f3ff290 */ /* 0x000fea000fffe03f */
[----:B------:R0:W-:Y:S04]  /*57af0*/  STL.64 [R1+0xd0], R4 ;  /* 0x0000d00401007387 */ /* 0x0001e80000100a00 */
[----:B------:R1:W-:Y:S04]  /*57b00*/  STL.64 [R1+0xd8], R6 ;  /* 0x0000d80601007387 */ /* 0x0003e80000100a00 */
[----:B0-----:R-:W3:Y:S04]  /*57b10*/  LDL.LU.64 R4, [R1+0xbb0] ;  /* 0x000bb00001047983 */ /* 0x001ee80000300a00 */
[----:B-1----:R-:W3:Y:S01]  /*57b20*/  LDL.LU.64 R6, [R1+0xbb8] ;  /* 0x000bb80001067983 */ /* 0x002ee20000300a00 */
[C---:B----4-:R-:W-:Y:S11]  /*57b30*/  HMMA.16816.F32.BF16 R32, R48.reuse, R36, R32 ;  /* 0x000000243020723c */ /* 0x050ff60000041820 */
[----:B------:R-:W-:Y:S11]  /*57b40*/  @!UPT UIADD3 URZ, URZ, URZ, URZ ;  /* 0x0000003f3f3ff290 */ /* 0x000ff6000fffe03f */
[----:B------:R-:W-:Y:S01]  /*57b50*/  @!UPT UIADD3 URZ, URZ, URZ, URZ ;  /* 0x0000003f3f3ff290 */ /* 0x000fe2000fffe03f */
[----:B------:R-:W-:Y:S04]  /*57b60*/  STL.64 [R1+0x220], R32 ;  /* 0x0002202001007387 */ /* 0x000fe80000100a00 */
[----:B------:R0:W-:Y:S04]  /*57b70*/  STL.64 [R1+0x228], R34 ;  /* 0x0002282201007387 */ /* 0x0001e80000100a00 */
[----:B0-----:R-:W4:Y:S04]  /*57b80*/  LDL.LU.64 R34, [R1+0x6550] ;  /* 0x0065500001227983 */ /* 0x001f280000300a00 */
[----:B------:R-:W2:Y:S02]  /*57b90*/  LDL.LU.64 R32, [R1+0x6548] ;  /* 0x0065480001207983 */ /* 0x000ea40000300a00 */
[C---:B--2---:R-:W-:Y:S11]  /*57ba0*/  HMMA.16816.F32.BF16 R28, R48.reuse, R32, R28 ;  /* 0x00000020301c723c */ /* 0x044ff6000004181c */
[----:B------:R-:W-:Y:S11]  /*57bb0*/  @!UPT UIADD3 URZ, URZ, URZ, URZ ;  /* 0x0000003f3f3ff290 */ /* 0x000ff6000fffe03f */
[----:B------:R-:W-:Y:S01]  /*57bc0*/  @!UPT UIADD3 URZ, URZ, URZ, URZ ;  /* 0x0000003f3f3ff290 */ /* 0x000fe2000fffe03f */
[----:B------:R-:W-:Y:S04]  /*57bd0*/  STL.64 [R1+0x210], R28 ;  /* 0x0002101c01007387 */ /* 0x000fe80000100a00 */
[----:B------:R0:W-:Y:S04]  /*57be0*/  STL.64 [R1+0x218], R30 ;  /* 0x0002181e01007387 */ /* 0x0001e80000100a00 */
[----:B0-----:R-:W2:Y:S04]  /*57bf0*/  LDL.LU.64 R30, [R1+0x6540] ;  /* 0x00654000011e7983 */ /* 0x001ea80000300a00 */
        /* <DEDUP_REMOVED lines=28> */
[----:B------:R-:W2:Y:S04]  /*57dc0*/  LDL.LU.64 R52, [R1+0x64f8] ;  /* 0x0064f80001347983 */ /* 0x000ea80000300a00 */
[----:B------:R-:W-:Y:S04]  /*57dd0*/  STL.64 [R1+0x64f0], R18 ;  /* 0x0064f01201007387 */ /* 0x000fe80000100a00 */
[----:B------:R0:W-:Y:S04]  /*57de0*/  STL.64 [R1+0x64e8], R16 ;  /* 0x0064e81001007387 */ /* 0x0001e80000100a00 */
[----:B0-----:R-:W2:Y:S04]  /*57df0*/  LDL.LU.64 R16, [R1+0x910] ;  /* 0x0009100001107983 */ /* 0x001ea80000300a00 */
[----:B------:R-:W2:Y:S02]  /*57e00*/  LDL.LU.64 R18, [R1+0x918] ;  /* 0x0009180001127983 */ /* 0x000ea40000300a00 */
[C---:B--2---:R-:W-:Y:S08]  /*57e10*/  HMMA.16816.F32.BF16 R16, R48.reuse, R12, R16 ;  /* 0x0000000c3010723c */ /* 0x044ff00000041810 */
[----:B------:R-:W-:Y:S08]  /*57e20*/  HMMA.16816.F32.BF16 R48, R48, R8, R44 ;  /* 0x000000083030723c */ /* 0x000ff0000004182c */
[C---:B------:R-:W-:Y:S07]  /*57e30*/  HMMA.16816.F32.BF16 R44, R52.reuse, R36, R56 ;  /* 0x00000024342c723c */ /* 0x040fee0000041838 */
[----:B------:R-:W-:Y:S04]  /*57e40*/  STL.64 [R1+0x1c0], R16 ;  /* 0x0001c01001007387 */ /* 0x000fe80000100a00 */
[----:B------:R0:W-:Y:S02]  /*57e50*/  STL.64 [R1+0x1c8], R18 ;  /* 0x0001c81201007387 */ /* 0x0001e40000100a00 */
[C---:B0-----:R-:W-:Y:S02]  /*57e60*/  HMMA.16816.F32.BF16 R16, R52.reuse, R32, R40 ;  /* 0x000000203410723c */ /* 0x041fe40000041828 */
[----:B------:R-:W-:Y:S04]  /*57e70*/  STL.64 [R1+0x80], R48 ;  /* 0x0000803001007387 */ /* 0x000fe80000100a00 */
[----:B------:R-:W-:Y:S04]  /*57e80*/  STL.64 [R1+0x88], R50 ;  /* 0x0000883201007387 */ /* 0x000fe80000100a00 */
[----:B------:R-:W2:Y:S04]  /*57e90*/  LDL.LU.64 R40, [R1+0xba0] ;  /* 0x000ba00001287983 */ /* 0x000ea80000300a00 */
[----:B------:R-:W-:Y:S04]  /*57ea0*/  STL.64 [R1+0x70], R44 ;  /* 0x0000702c01007387 */ /* 0x000fe80000100a00 */
[----:B------:R-:W-:Y:S04]  /*57eb0*/  STL.64 [R1+0x78], R46 ;  /* 0x0000782e01007387 */ /* 0x000fe80000100a00 */
[----:B------:R-:W2:Y:S04]  /*57ec0*/  LDL.LU.64 R42, [R1+0xba8] ;  /* 0x000ba800012a7983 */ /* 0x000ea80000300a00 */
[----:B------:R0:W-:Y:S04]  /*57ed0*/  STL.64 [R1+0x60], R16 ;  /* 0x0000601001007387 */ /* 0x0001e80000100a00 */
[----:B------:R1:W-:Y:S04]  /*57ee0*/  STL.64 [R1+0x68], R18 ;  /* 0x0000681201007387 */ /* 0x0003e80000100a00 */
[----:B----4-:R-:W-:Y:S04]  /*57ef0*/  STL.64 [R1+0x64d0], R34 ;  /* 0x0064d02201007387 */ /* 0x010fe80000100a00 */
[----:B------:R-:W-:Y:S04]  /*57f00*/  STL.64 [R1+0x64c8], R32 ;  /* 0x0064c82001007387 */ /* 0x000fe80000100a00 */
[----:B0-----:R-:W4:Y:S04]  /*57f10*/  LDL.LU.64 R16, [R1+0x670] ;  /* 0x0006700001107983 */ /* 0x001f280000300a00 */
[----:B-1----:R-:W4:Y:S01]  /*57f20*/  LDL.LU.64 R18, [R1+0x678] ;  /* 0x0006780001127983 */ /* 0x002f220000300a00 */
[C---:B---3--:R-:W-:Y:S11]  /*57f30*/  HMMA.16816.F32.BF16 R4, R52.reuse, R28, R4 ;  /* 0x0000001c3404723c */ /* 0x048ff60000041804 */
[----:B------:R-:W-:Y:S11]  /*57f40*/  @!UPT UIADD3 URZ, URZ, URZ, URZ ;  /* 0x0000003f3f3ff290 */ /* 0x000ff6000fffe03f */
[----:B------:R-:W-:Y:S01]  /*57f50*/  @!UPT UIADD3 URZ, URZ, URZ, URZ ;  /* 0x0000003f3f3ff290 */ /* 0x000fe2000fffe03f */
[----:B------:R0:W-:Y:S04]  /*57f60*/  STL.64 [R1+0x50], R4 ;  /* 0x0000500401007387 */ /* 0x0001e80000100a00 */
[----:B------:R1:W-:Y:S04]  /*57f70*/  STL.64 [R1+0x58], R6 ;  /* 0x0000580601007387 */ /* 0x0003e80000100a00 */
[----:B------:R-:W3:Y:S04]  /*57f80*/  LDL.LU.64 R48, [R1+0x660] ;  /* 0x0006600001307983 */ /* 0x000ee80000300a00 */
[----:B------:R-:W3:Y:S04]  /*57f90*/  LDL.LU.64 R50, [R1+0x668] ;  /* 0x0006680001327983 */ /* 0x000ee80000300a00 */
[----:B0-----:R-:W3:Y:S04]  /*57fa0*/  LDL.LU.64 R4, [R1+0x520] ;  /* 0x0005200001047983 */ /* 0x001ee80000300a00 */
[----:B-1----:R-:W3:Y:S04]  /*57fb0*/  LDL.LU.64 R6, [R1+0x528] ;  /* 0x0005280001067983 */ /* 0x002ee80000300a00 */
[----:B------:R-:W3:Y:S04]  /*57fc0*/  LDL.LU.64 R56, [R1+0x510] ;  /* 0x0005100001387983 */ /* 0x000ee80000300a00 */
[----:B------:R-:W3:Y:S04]  /*57fd0*/  LDL.LU.64 R58, [R1+0x518] ;  /* 0x00051800013a7983 */ /* 0x000ee80000300a00 */
[----:B------:R-:W3:Y:S04]  /*57fe0*/  LDL.LU.64 R32, [R1+0xad0] ;  /* 0x000ad00001207983 */ /* 0x000ee80000300a00 */
[----:B------:R-:W3:Y:S04]  /*57ff0*/  LDL.LU.64 R34, [R1+0xad8] ;  /* 0x000ad80001227983 */ /* 0x000ee80000300a00 */
[----:B------:R-:W-:Y:S04]  /*58000*/  STL.64 [R1+0x64c0], R30 ;  /* 0x0064c01e01007387 */ /* 0x000fe80000100a00 */
[----:B------:R0:W-:Y:S04]  /*58010*/  STL.64 [R1+0x64b8], R28 ;  /* 0x0064b81c01007387 */ /* 0x0001e80000100a00 */
[----:B0-----:R-:W3:Y:S04]  /*58020*/  LDL.LU.64 R28, [R1+0xac0] ;  /* 0x000ac000011c7983 */ /* 0x001ee80000300a00 */
[----:B------:R-:W3:Y:S01]  /*58030*/  LDL.LU.64 R30, [R1+0xac8] ;  /* 0x000ac800011e7983 */ /* 0x000ee20000300a00 */
[C---:B--2---:R-:W-:Y:S03]  /*58040*/  HMMA.16816.F32.BF16 R44, R52.reuse, R20, R40 ;  /* 0x00000014342c723c */ /* 0x044fe60000041828 */
[----:B------:R-:W2:Y:S04]  /*58050*/  LDL.LU.64 R40, [R1+0xaa0] ;  /* 0x000aa00001287983 */ /* 0x000ea80000300a00 */
[----:B------:R-:W2:Y:S01]  /*58060*/  LDL.LU.64 R42, [R1+0xaa8] ;  /* 0x000aa800012a7983 */ /* 0x000ea20000300a00 */
[C---:B----4-:R-:W-:Y:S11]  /*58070*/  HMMA.16816.F32.BF16 R16, R52.reuse, R24, R16 ;  /* 0x000000183410723c */ /* 0x050ff60000041810 */
[----:B------:R-:W-:Y:S04]  /*58080*/  @!UPT UIADD3 URZ, URZ, URZ, URZ ;  /* 0x0000003f3f3ff290 */ /* 0x000fe8000fffe03f */
[----:B------:R0:W-:Y:S04]  /*58090*/  STL.64 [R1+0x40], R44 ;  /* 0x0000402c01007387 */ /* 0x0001e80000100a00 */
[----:B------:R1:W-:Y:S04]  /*580a0*/  STL.64 [R1+0x48], R46 ;  /* 0x0000482e01007387 */ /* 0x0003e80000100a00 */
[----:B0-----:R-:W4:Y:S04]  /*580b0*/  LDL.LU.64 R44, [R1+0x650] ;  /* 0x00065000012c7983 */ /* 0x001f280000300a00 */
[----:B-1----:R-:W4:Y:S04]  /*580c0*/  LDL.LU.64 R46, [R1+0x658] ;  /* 0x00065800012e7983 */ /* 0x002f280000300a00 */
[----:B------:R-:W-:Y:S04]  /*580d0*/  STL.64 [R1+0x1a0], R16 ;  /* 0x0001a01001007387 */ /* 0x000fe80000100a00 */
[----:B------:R0:W-:Y:S04]  /*580e0*/  STL.64 [R1+0x1a8], R18 ;  /* 0x0001a81201007387 */ /* 0x0001e80000100a00 */
[----:B0-----:R-:W2:Y:S04]  /*580f0*/  LDL.LU.64 R18, [R1+0x64f0] ;  /* 0x0064f00001127983 */ /* 0x001ea80000300a00 */
[----:B------:R-:W2:Y:S01]  /*58100*/  LDL.LU.64 R16, [R1+0x64e8] ;  /* 0x0064e80001107983 */ /* 0x000ea20000300a00 */
[C---:B---3--:R-:W-:Y:S08]  /*58110*/  HMMA.16816.F32.BF16 R4, R52.reuse, R12, R4 ;  /* 0x0000000c3404723c */ /* 0x048ff00000041804 */
[C---:B--2---:R-:W-:Y:S11]  /*58120*/  HMMA.16816.F32.BF16 R48, R52.reuse, R16, R48 ;  /* 0x000000103430723c */ /* 0x044ff60000041830 */
[----:B------:R-:W-:Y:S11]  /*58130*/  @!UPT UIADD3 URZ, URZ, URZ, URZ ;  /* 0x0000003f3f3ff290 */ /* 0x000ff6000fffe03f */
[----:B------:R-:W-:Y:S01]  /*58140*/  @!UPT UIADD3 URZ, URZ, URZ, URZ ;  /* 0x0000003f3f3ff290 */ /* 0x000fe2000fffe03f */
[----:B------:R0:W-:Y:S04]  /*58150*/  STL.64 [R1+0x350], R48 ;  /* 0x0003503001007387 */ /* 0x0001e80000100a00 */
[----:B------:R1:W-:Y:S04]  /*58160*/  STL.64 [R1+0x358], R50 ;  /* 0x0003583201007387 */ /* 0x0003e80000100a00 */
[----:B0-----:R-:W2:Y:S04]  /*58170*/  LDL.LU.64 R48, [R1+0x640] ;  /* 0x0006400001307983 */ /* 0x001ea80000300a00 */
[----:B-1----:R-:W2:Y:S04]  /*58180*/  LDL.LU.64 R50, [R1+0x648] ;  /* 0x0006480001327983 */ /* 0x002ea80000300a00 */
[----:B------:R-:W-:Y:S04]  /*58190*/  STL.64 [R1+0x520], R4 ;  /* 0x0005200401007387 */ /* 0x000fe80000100a00 */
[----:B------:R0:W-:Y:S04]  /*581a0*/  STL.64 [R1+0x528], R6 ;  /* 0x0005280601007387 */ /* 0x0001e80000100a00 */
[----:B0-----:R-:W3:Y:S04]  /*581b0*/  LDL.LU.64 R6, [R1+0x64e0] ;  /* 0x0064e00001067983 */ /* 0x001ee80000300a00 */
[----:B------:R-:W3:Y:S01]  /*581c0*/  LDL.LU.64 R4, [R1+0x64d8] ;  /* 0x0064d80001047983 */ /* 0x000ee20000300a00 */
[----:B------:R-:W-:Y:S03]  /*581d0*/  HMMA.16816.F32.BF16 R56, R52, R8, R56 ;  /* 0x000000083438723c */ /* 0x000fe60000041838 */
[----:B------:R-:W2:Y:S11]  /*581e0*/  LDL R55, [R1+0xd08] ;  /* 0x000d080001377983 */ /* 0x000eb60000100800 */
[----:B------:R-:W-:Y:S09]  /*581f0*/  @!UPT UIADD3 URZ, URZ, URZ, URZ ;  /* 0x0000003f3f3ff290 */ /* 0x000ff2000fffe03f */
[----:B------:R0:W-:Y:S04]  /*58200*/  STL.64 [R1+0x510], R56 ;  /* 0x0005103801007387 */ /* 0x0001e80000100a00 */
[----:B------:R1:W-:Y:S04]  /*58210*/  STL.64 [R1+0x518], R58 ;  /* 0x0005183a01007387 */ /* 0x0003e80000100a00 */
[----:B0-----:R-:W2:Y:S04]  /*58220*/  LDL.LU.64 R56, [R1+0x720] ;  /* 0x0007200001387983 */ /* 0x001ea80000300a00 */
[----:B-1----:R-:W2:Y:S01]  /*58230*/  LDL.LU.64 R58, [R1+0x728] ;  /* 0x00072800013a7983 */ /* 0x002ea20000300a00 */
[C---:B---3--:R-:W-:Y:S11]  /*58240*/  HMMA.16816.F32.BF16 R32, R4.reuse, R36, R32 ;  /* 0x000000240420723c */ /* 0x048ff60000041820 */
[----:B------:R-:W-:Y:S11]  /*58250*/  @!UPT UIADD3 URZ, URZ, URZ, URZ ;  /* 0x0000003f3f3ff290 */ /* 0x000ff6000fffe03f */
[----:B------:R-:W-:Y:S01]  /*58260*/  @!UPT UIADD3 URZ, URZ, URZ, URZ ;  /* 0x0000003f3f3ff290 */ /* 0x000fe2000fffe03f */
[----:B------:R-:W-:Y:S04]  /*58270*/  STL.64 [R1+0x6a0], R32 ;  /* 0x0006a02001007387 */ /* 0x000fe80000100a00 */
[----:B------:R0:W-:Y:S04]  /*58280*/  STL.64 [R1+0x6a8], R34 ;  /* 0x0006a82201007387 */ /* 0x0001e80000100a00 */
[----:B0-----:R-:W3:Y:S04]  /*58290*/  LDL.LU.64 R34, [R1+0x64d0] ;  /* 0x0064d00001227983 */ /* 0x001ee80000300a00 */
        /* <DEDUP_REMOVED lines=8> */
[----:B---3--:R-:W-:Y:S04]  /*58320*/  STL.64 [R1+0x64a8], R34 ;  /* 0x0064a82201007387 */ /* 0x008fe80000100a00 */
[----:B------:R0:W-:Y:S04]  /*58330*/  STL.64 [R1+0x64a0], R32 ;  /* 0x0064a02001007387 */ /* 0x0001e80000100a00 */
[----:B0-----:R-:W2:Y:S04]  /*58340*/  LDL.LU.64 R32, [R1+0xab0] ;  /* 0x000ab00001207983 */ /* 0x001ea80000300a00 */
[----:B------:R-:W2:Y:S02]  /*58350*/  LDL.LU.64 R34, [R1+0xab8] ;  /* 0x000ab80001227983 */ /* 0x000ea40000300a00 */
[C---:B--2---:R-:W-:Y:S11]  /*58360*/  HMMA.16816.F32.BF16 R32, R4.reuse, R28, R32 ;  /* 0x0000001c0420723c */ /* 0x044ff60000041820 */
[----:B------:R-:W-:Y:S11]  /*58370*/  @!UPT UIADD3 URZ, URZ, URZ, URZ ;  /* 0x0000003f3f3ff290 */ /* 0x000ff6000fffe03f */
[----:B------:R-:W-:Y:S01]  /*58380*/  @!UPT UIADD3 URZ, URZ, URZ, URZ ;  /* 0x0000003f3f3ff290 */ /* 0x000fe2000fffe03f */
[----:B------:R-:W-:Y:S04]  /*58390*/  STL.64 [R1+0x680], R32 ;  /* 0x0006802001007387 */ /* 0x000fe80000100a00 */
[----:B------:R0:W-:Y:S02]  /*583a0*/  STL.64 [R1+0x688], R34 ;  /* 0x0006882201007387 */ /* 0x0001e40000100a00 */
[C---:B0-----:R-:W-:Y:S02]  /*583b0*/  HMMA.16816.F32.BF16 R32, R4.reuse, R20, R40 ;  /* 0x000000140420723c */ /* 0x041fe40000041828 */
[----:B------:R0:W-:Y:S04]  /*583c0*/  LDSM.16.MT88.4 R40, [R31+0x180] ;  /* 0x000180001f28783b */ /* 0x0001e80000004200 */
[----:B0-----:R-:W2:Y:S11]  /*583d0*/  LDL.LU R31, [R1+0x64b0] ;  /* 0x0064b000011f7983 */ /* 0x001eb60000300800 */
[----:B------:R-:W-:Y:S06]  /*583e0*/  @!UPT UIADD3 URZ, URZ, URZ, URZ ;  /* 0x0000003f3f3ff290 */ /* 0x000fec000fffe03f */
[----:B------:R-:W-:Y:S04]  /*583f0*/  STL.64 [R1+0x670], R32 ;  /* 0x0006702001007387 */ /* 0x000fe80000100a00 */
[----:B------:R4:W-:Y:S02]  /*58400*/  STL.64 [R1+0x678], R34 ;  /* 0x0006782201007387 */ /* 0x0009e40000100a00 */
[C---:B----4-:R-:W-:Y:S02]  /*58410*/  HMMA.16816.F32.BF16 R32, R4.reuse, R24, R44 ;  /* 0x000000180420723c */ /* 0x050fe4000004182c */
[----:B------:R-:W0:Y:S04]  /*58420*/  LDSM.16.MT88.4 R44, [R55] ;  /* 0x00000000372c783b */ /* 0x000e280000004200 */
[----:B0-----:R-:W-:Y:S11]  /*58430*/  STL.64 [R1+0x6488], R46 ;  /* 0x0064882e01007387 */ /* 0x001ff60000100a00 */
[----:B------:R-:W-:Y:S06]  /*58440*/  @!UPT UIADD3 URZ, URZ, URZ, URZ ;  /* 0x0000003f3f3ff290 */ /* 0x000fec000fffe03f */
[----:B------:R-:W-:Y:S04]  /*58450*/  STL.64 [R1+0x660], R32 ;  /* 0x0006602001007387 */ /* 0x000fe80000100a00 */
[----:B------:R0:W-:Y:S02]  /*58460*/  STL.64 [R1+0x668], R34 ;  /* 0x0006682201007387 */ /* 0x0001e40000100a00 */
[C---:B0-----:R-:W-:Y:S02]  /*58470*/  HMMA.16816.F32.BF16 R32, R4.reuse, R16, R48 ;  /* 0x000000100420723c */ /* 0x041fe40000041830 */
[----:B------:R-:W0:Y:S04]  /*58480*/  LDSM.16.MT88.4 R48, [R55+0x80] ;  /* 0x000080003730783b */ /* 0x000e280000004200 */
[----:B------:R1:W-:Y:S02]  /*58490*/  STL.64 [R1+0x6480], R44 ;  /* 0x0064802c01007387 */ /* 0x0003e40000100a00 */
[----:B-1----:R-:W-:Y:S02]  /*584a0*/  HMMA.16816.F32.BF16 R44, R4, R12, R56 ;  /* 0x0000000c042c723c */ /* 0x002fe40000041838 */
[----:B0-----:R0:W-:Y:S02]  /*584b0*/  STL.64 [R1+0x6458], R50 ;  /* 0x0064583201007387 */ /* 0x0011e40000100a00 */
[----:B0-----:R-:W-:-:S05]  /*584c0*/  IMAD.MOV.U32 R51, RZ, RZ, R55 ;  /* 0x000000ffff337224 */ /* 0x001fca00078e0037 */
[----:B------:R-:W0:Y:S06]  /*584d0*/  LDSM.16.MT88.4 R52, [R51+0x100] ;  /* 0x000100003334783b */ /* 0x000e2c0000004200 */
[----:B------:R1:W-:Y:S04]  /*584e0*/  STL.64 [R1+0x650], R32 ;  /* 0x0006502001007387 */ /* 0x0003e80000100a00 */
[----:B------:R3:W-:Y:S04]  /*584f0*/  STL.64 [R1+0x658], R34 ;  /* 0x0006582201007387 */ /* 0x0007e80000100a00 */
[----:B------:R-:W-:Y:S04]  /*58500*/  STL.64 [R1+0x6450], R48 ;  /* 0x0064503001007387 */ /* 0x000fe80000100a00 */
[----:B-1----:R-:W4:Y:S04]  /*58510*/  LDL.LU.64 R32, [R1+0x9d0] ;  /* 0x0009d00001207983 */ /* 0x002f280000300a00 */
[----:B---3--:R-:W4:Y:S04]  /*58520*/  LDL.LU.64 R34, [R1+0x9d8] ;  /* 0x0009d80001227983 */ /* 0x008f280000300a00 */
[----:B------:R1:W-:Y:S04]  /*58530*/  STL.64 [R1+0x640], R44 ;  /* 0x0006402c01007387 */ /* 0x0003e80000100a00 */
[----:B------:R3:W-:Y:S04]  /*58540*/  STL.64 [R1+0x648], R46 ;  /* 0x0006482e01007387 */ /* 0x0007e80000100a00 */
[----:B------:R-:W2:Y:S04]  /*58550*/  LDL.LU.64 R56, [R1+0x9c0] ;  /* 0x0009c00001387983 */ /* 0x000ea80000300a00 */
[----:B------:R-:W2:Y:S04]  /*58560*/  LDL.LU.64 R58, [R1+0x9c8] ;  /* 0x0009c800013a7983 */ /* 0x000ea80000300a00 */
[----:B-1----:R-:W2:Y:S04]  /*58570*/  LDL.LU.64 R44, [R1+0x9b0] ;  /* 0x0009b000012c7983 */ /* 0x002ea80000300a00 */
[----:B---3--:R-:W3:Y:S04]  /*58580*/  LDL.LU.64 R46, [R1+0x9b8] ;  /* 0x0009b800012e7983 */ /* 0x008ee80000300a00 */
[----:B0-----:R-:W-:Y:S04]  /*58590*/  STL.64 [R1+0x63f8], R54 ;  /* 0x0063f83601007387 */ /* 0x001fe80000100a00 */
[----:B------:R0:W-:Y:S04]  /*585a0*/  STL.64 [R1+0x63f0], R52 ;  /* 0x0063f03401007387 */ /* 0x0001e80000100a00 */
[----:B0-----:R-:W2:Y:S04]  /*585b0*/  LDL.LU.64 R52, [R1+0x490] ;  /* 0x0004900001347983 */ /* 0x001ea80000300a00 */
[----:B------:R-:W2:Y:S01]  /*585c0*/  LDL.LU.64 R54, [R1+0x498] ;  /* 0x0004980001367983 */ /* 0x000ea20000300a00 */
[----:B----4-:R-:W-:Y:S08]  /*585d0*/  HMMA.16816.F32.BF16 R32, R40, R36, R32 ;  /* 0x000000242820723c */ /* 0x010ff00000041820 */
[----:B--2---:R-:W-:Y:S01]  /*585e0*/  HMMA.16816.F32.BF16 R4, R4, R8, R52 ;  /* 0x000000080404723c */ /* 0x004fe20000041834 */
[----:B------:R-:W2:Y:S04]  /*585f0*/  LDL.LU.64 R52, [R1+0x9a0] ;  /* 0x0009a00001347983 */ /* 0x000ea80000300a00 */
[----:B------:R-:W2:Y:S11]  /*58600*/  LDL.LU.64 R54, [R1+0x9a8] ;  /* 0x0009a80001367983 */ /* 0x000eb60000300a00 */
[----:B------:R-:W-:Y:S07]  /*58610*/  @!UPT UIADD3 URZ, URZ, URZ, URZ ;  /* 0x0000003f3f3ff290 */ /* 0x000fee000fffe03f */
[----:B------:R-:W-:Y:S04]  /*58620*/  STL.64 [R1+0x490], R4 ;  /* 0x0004900401007387 */ /* 0x000fe80000100a00 */
[----:B------:R-:W-:Y:S04]  /*58630*/  STL.64 [R1+0x498], R6 ;  /* 0x0004980601007387 */ /* 0x000fe80000100a00 */
[----:B------:R0:W1:Y:S04]  /*58640*/  LDSM.16.MT88.4 R4, [R51+0x180] ;  /* 0x000180003304783b */ /* 0x0000680000004200 */
[----:B------:R-:W-:Y:S04]  /*58650*/  STL.64 [R1+0x6498], R10 ;  /* 0x0064980a01007387 */ /* 0x000fe80000100a00 */
[----:B------:R4:W-:Y:S04]  /*58660*/  STL.64 [R1+0x6490], R8 ;  /* 0x0064900801007387 */ /* 0x0009e80000100a00 */
[----:B------:R-:W3:Y:S04]  /*58670*/  LDL.LU.64 R48, [R1+0x590] ;  /* 0x0005900001307983 */ /* 0x000ee80000300a00 */
[----:B0-----:R-:W3:Y:S04]  /*58680*/  LDL.LU.64 R50, [R1+0x598] ;  /* 0x0005980001327983 */ /* 0x001ee80000300a00 */
[----:B----4-:R-:W4:Y:S04]  /*58690*/  LDL.LU.64 R8, [R1+0x570] ;  /* 0x0005700001087983 */ /* 0x010f280000300a00 */
[----:B------:R-:W4:Y:S04]  /*586a0*/  LDL.LU.64 R10, [R1+0x578] ;  /* 0x00057800010a7983 */ /* 0x000f280000300a00 */
[----:B-1----:R-:W-:Y:S04]  /*586b0*/  STL.64 [R1+0x63c8], R6 ;  /* 0x0063c80601007387 */ /* 0x002fe80000100a00 */
[----:B------:R0:W-:Y:S04]  /*586c0*/  STL.64 [R1+0x63c0], R4 ;  /* 0x0063c00401007387 */ /* 0x0001e80000100a00 */
[----:B0-----:R-:W4:Y:S04]  /*586d0*/  LDL.LU.64 R4, [R1+0x580] ;  /* 0x0005800001047983 */ /* 0x001f280000300a00 */
[----:B------:R-:W4:Y:S04]  /*586e0*/  LDL.LU.64 R6, [R1+0x588] ;  /* 0x0005880001067983 */ /* 0x000f280000300a00 */
[----:B------:R-:W-:Y:S04]  /*586f0*/  STL.64 [R1+0x460], R32 ;  /* 0x0004602001007387 */ /* 0x000fe80000100a00 */
[----:B------:R0:W-:Y:S04]  /*58700*/  STL.64 [R1+0x468], R34 ;  /* 0x0004682201007387 */ /* 0x0001e80000100a00 */
[----:B0-----:R-:W4:Y:S04]  /*58710*/  LDL.LU.64 R34, [R1+0x64a8] ;  /* 0x0064a80001227983 */ /* 0x001f280000300a00 */
[----:B------:R-:W4:Y:S01]  /*58720*/  LDL.LU.64 R32, [R1+0x64a0] ;  /* 0x0064a00001207983 */ /* 0x000f220000300a00 */
[C---:B--2---:R-:W-:Y:S08]  /*58730*/  HMMA.16816.F32.BF16 R52, R40.reuse, R20, R52 ;  /* 0x000000142834723c */ /* 0x044ff00000041834 */
[C---:B---3--:R-:W-:Y:S08]  /*58740*/  HMMA.16816.F32.BF16 R48, R40.reuse, R24, R48 ;  /* 0x000000182830723c */ /* 0x048ff00000041830 */
[C---:B----4-:R-:W-:Y:S08]  /*58750*/  HMMA.16816.F32.BF16 R8, R40.reuse, R12, R8 ;  /* 0x0000000c2808723c */ /* 0x050ff00000041808 */
[C---:B------:R-:W-:Y:S08]  /*58760*/  HMMA.16816.F32.BF16 R56, R40.reuse, R32, R56 ;  /* 0x000000202838723c */ /* 0x040ff00000041838 */
[C---:B------:R-:W-:Y:S11]  /*58770*/  HMMA.16816.F32.BF16 R4, R40.reuse, R16, R4 ;  /* 0x000000102804723c */ /* 0x040ff60000041804 */
[----:B------:R-:W-:Y:S04]  /*58780*/  @!UPT UIADD3 URZ, URZ, URZ, URZ ;  /* 0x0000003f3f3ff290 */ /* 0x000fe8000fffe03f */
[----:B------:R-:W-:Y:S04]  /*58790*/  STL.64 [R1+0x450], R56 ;  /* 0x0004503801007387 */ /* 0x000fe80000100a00 */
[----:B------:R0:W-:Y:S02]  /*587a0*/  STL.64 [R1+0x458], R58 ;  /* 0x0004583a01007387 */ /* 0x0001e40000100a00 */
[C---:B0-----:R-:W-:Y:S02]  /*587b0*/  HMMA.16816.F32.BF16 R56, R40.reuse, R28, R44 ;  /* 0x0000001c2838723c */ /* 0x041fe4000004182c */
[----:B------:R-:W2:Y:S04]  /*587c0*/  LDL.LU.64 R44, [R1+0x480] ;  /* 0x00048000012c7983 */ /* 0x000ea80000300a00 */
[----:B------:R-:W2:Y:S11]  /*587d0*/  LDL.LU.64 R46, [R1+0x488] ;  /* 0x00048800012e7983 */ /* 0x000eb60000300a00 */
[----:B------:R-:W-:Y:S06]  /*587e0*/  @!UPT UIADD3 URZ, URZ, URZ, URZ ;  /* 0x0000003f3f3ff290 */ /* 0x000fec000fffe03f */
        /* <DEDUP_REMOVED lines=12> */
[----:B------:R0:W-:Y:S04]  /*588b0*/  STL.64 [R1+0x410], R4 ;  /* 0x0004100401007387 */ /* 0x0001e80000100a00 */
[----:B------:R1:W-:Y:S04]  /*588c0*/  STL.64 [R1+0x418], R6 ;  /* 0x0004180601007387 */ /* 0x0003e80000100a00 */
[----:B0-----:R-:W2:Y:S04]  /*588d0*/  LDL.LU.64 R4, [R1+0x900] ;  /* 0x0009000001047983 */ /* 0x001ea80000300a00 */
[----:B-1----:R-:W2:Y:S04]  /*588e0*/  LDL.LU.64 R6, [R1+0x908] ;  /* 0x0009080001067983 */ /* 0x002ea80000300a00 */
[----:B------:R-:W-:Y:S04]  /*588f0*/  STL.64 [R1+0x400], R8 ;  /* 0x0004000801007387 */ /* 0x000fe80000100a00 */
[----:B------:R0:W-:Y:S04]  /*58900*/  STL.64 [R1+0x408], R10 ;  /* 0x0004080a01007387 */ /* 0x0001e80000100a00 */
[----:B0-----:R-:W2:Y:S04]  /*58910*/  LDL.LU.64 R10, [R1+0x6498] ;  /* 0x00649800010a7983 */ /* 0x001ea80000300a00 */
[----:B------:R-:W2:Y:S04]  /*58920*/  LDL.LU.64 R8, [R1+0x6490] ;  /* 0x0064900001087983 */ /* 0x000ea80000300a00 */
[----:B------:R-:W-:Y:S04]  /*58930*/  STL.64 [R1+0x6478], R14 ;  /* 0x0064780e01007387 */ /* 0x000fe80000100a00 */
[----:B------:R0:W-:Y:S04]  /*58940*/  STL.64 [R1+0x6470], R12 ;  /* 0x0064700c01007387 */ /* 0x0001e80000100a00 */
[----:B0-----:R-:W3:Y:S04]  /*58950*/  LDL.LU.64 R12, [R1+0xc90] ;  /* 0x000c9000010c7983 */ /* 0x001ee80000300a00 */
[----:B------:R-:W3:Y:S01]  /*58960*/  LDL.LU.64 R14, [R1+0xc98] ;  /* 0x000c9800010e7983 */ /* 0x000ee20000300a00 */
[----:B--2---:R-:W-:Y:S03]  /*58970*/  HMMA.16816.F32.BF16 R40, R40, R8, R44 ;  /* 0x000000082828723c */ /* 0x004fe6000004182c */
[----:B------:R-:W3:Y:S04]  /*58980*/  LDL.LU.64 R46, [R1+0x6488] ;  /* 0x00648800012e7983 */ /* 0x000ee80000300a00 */
[----:B------:R-:W3:Y:S04]  /*58990*/  LDL.LU.64 R44, [R1+0x6480] ;  /* 0x00648000012c7983 */ /* 0x000ee80000300a00 */
[----:B------:R-:W-:Y:S04]  /*589a0*/  STL.64 [R1+0x6468], R10 ;  /* 0x0064680a01007387 */ /* 0x000fe80000100a00 */
[----:B------:R0:W-:Y:S08]  /*589b0*/  STL.64 [R1+0x6460], R8 ;  /* 0x0064600801007387 */ /* 0x0001f00000100a00 */
[----:B------:R-:W-:Y:S04]  /*589c0*/  STL.64 [R1+0x240], R40 ;  /* 0x0002402801007387 */ /* 0x000fe80000100a00 */
[----:B------:R-:W-:Y:S04]  /*589d0*/  STL.64 [R1+0x248], R42 ;  /* 0x0002482a01007387 */ /* 0x000fe80000100a00 */
[----:B------:R-:W-:Y:S01]  /*589e0*/  STL.64 [R1+0x6448], R34 ;  /* 0x0064482201007387 */ /* 0x000fe20000100a00 */
[C---:B---3--:R-:W-:Y:S08]  /*589f0*/  HMMA.16816.F32.BF16 R12, R44.reuse, R36, R12 ;  /* 0x000000242c0c723c */ /* 0x048ff0000004180c */
[C---:B0-----:R-:W-:Y:S11]  /*58a00*/  HMMA.16816.F32.BF16 R8, R44.reuse, R32, R56 ;  /* 0x000000202c08723c */ /* 0x041ff60000041838 */
[----:B------:R-:W-:Y:S04]  /*58a10*/  @!UPT UIADD3 URZ, URZ, URZ, URZ ;  /* 0x0000003f3f3ff290 */ /* 0x000fe8000fffe03f */
[----:B------:R-:W-:Y:S04]  /*58a20*/  STL.64 [R1+0x3d0], R12 ;  /* 0x0003d00c01007387 */ /* 0x000fe80000100a00 */
[----:B------:R-:W-:Y:S04]  /*58a30*/  STL.64 [R1+0x3d8], R14 ;  /* 0x0003d80e01007387 */ /* 0x000fe80000100a00 */
[----:B------:R-:W-:Y:S04]  /*58a40*/  STL.64 [R1+0x6440], R32 ;  /* 0x0064402001007387 */ /* 0x000fe80000100a00 */
[----:B------:R-:W-:Y:S04]  /*58a50*/  STL.64 [R1+0x3c0], R8 ;  /* 0x0003c00801007387 */ /* 0x000fe80000100a00 */
[----:B------:R4:W-:Y:S02]  /*58a60*/  STL.64 [R1+0x3c8], R10 ;  /* 0x0003c80a01007387 */ /* 0x0009e40000100a00 */
[C---:B----4-:R-:W-:Y:S02]  /*58a70*/  HMMA.16816.F32.BF16 R8, R44.reuse, R28, R52 ;  /* 0x0000001c2c08723c */ /* 0x050fe40000041834 */
[----:B------:R-:W-:Y:S04]  /*58a80*/  STL.64 [R1+0x6438], R30 ;  /* 0x0064381e01007387 */ /* 0x000fe80000100a00 */
[----:B------:R-:W-:Y:S02]  /*58a90*/  STL.64 [R1+0x6430], R28 ;  /* 0x0064301c01007387 */ /* 0x000fe40000100a00 */
[C---:B------:R-:W-:Y:S11]  /*58aa0*/  HMMA.16816.F32.BF16 R4, R44.reuse, R24, R4 ;  /* 0x000000182c04723c */ /* 0x040ff60000041804 */
[----:B------:R-:W-:Y:S04]  /*58ab0*/  @!UPT UIADD3 URZ, URZ, URZ, URZ ;  /* 0x0000003f3f3ff290 */ /* 0x000fe8000fffe03f */
[----:B------:R-:W-:Y:S04]  /*58ac0*/  STL.64 [R1+0x3b0], R8 ;  /* 0x0003b00801007387 */ /* 0x000fe80000100a00 */
[----:B------:R0:W-:Y:S02]  /*58ad0*/  STL.64 [R1+0x3b8], R10 ;  /* 0x0003b80a01007387 */ /* 0x0001e40000100a00 */
[C---:B0-----:R-:W-:Y:S02]  /*58ae0*/  HMMA.16816.F32.BF16 R8, R44.reuse, R20, R48 ;  /* 0x000000142c08723c */ /* 0x041fe40000041830 */
[----:B------:R-:W-:Y:S04]  /*58af0*/  STL.64 [R1+0x6428], R22 ;  /* 0x0064281601007387 */ /* 0x000fe80000100a00 */
[----:B------:R-:W-:Y:S11]  /*58b00*/  STL.64 [R1+0x6420], R20 ;  /* 0x0064201401007387 */ /* 0x000ff60000100a00 */
[----:B------:R-:W-:Y:S06]  /*58b10*/  @!UPT UIADD3 URZ, URZ, URZ, URZ ;  /* 0x0000003f3f3ff290 */ /* 0x000fec000fffe03f */
[----:B------:R0:W-:Y:S04]  /*58b20*/  STL.64 [R1+0x3a0], R8 ;  /* 0x0003a00801007387 */ /* 0x0001e80000100a00 */
[----:B------:R1:W-:Y:S04]  /*58b30*/  STL.64 [R1+0x3a8], R10 ;  /* 0x0003a80a01007387 */ /* 0x0003e80000100a00 */
[----:B------:R-:W2:Y:S04]  /*58b40*/  LDL.LU.64 R12, [R1+0x8e0] ;  /* 0x0008e000010c7983 */ /* 0x000ea80000300a00 */
[----:B------:R-:W2:Y:S04]  /*58b50*/  LDL.LU.64 R14, [R1+0x8e8] ;  /* 0x0008e800010e7983 */ /* 0x000ea80000300a00 */
[----:B------:R-:W-:Y:S04]  /*58b60*/  STL.64 [R1+0x390], R4 ;  /* 0x0003900401007387 */ /* 0x000fe80000100a00 */
[----:B------:R-:W-:Y:S04]  /*58b70*/  STL.64 [R1+0x398], R6 ;  /* 0x0003980601007387 */ /* 0x000fe80000100a00 */
        /* <DEDUP_REMOVED lines=12> */
[----:B0-----:R-:W3:Y:S04]  /*58c40*/  LDL.LU.64 R24, [R1+0xb60] ;  /* 0x000b600001187983 */ /* 0x001ee80000300a00 */
[----:B------:R-:W3:Y:S04]  /*58c50*/  LDL.LU.64 R26, [R1+0xb68] ;  /* 0x000b6800011a7983 */ /* 0x000ee80000300a00 */
[----:B------:R-:W3:Y:S04]  /*58c60*/  LDL.LU.64 R52, [R1+0x830] ;  /* 0x0008300001347983 */ /* 0x000ee80000300a00 */
[----:B------:R-:W3:Y:S01]  /*58c70*/  LDL.LU.64 R54, [R1+0x838] ;  /* 0x0008380001367983 */ /* 0x000ee20000300a00 */
[C---:B--2---:R-:W-:Y:S03]  /*58c80*/  HMMA.16816.F32.BF16 R12, R44.reuse, R16, R12 ;  /* 0x000000102c0c723c */ /* 0x044fe6000004180c */
[----:B---3--:R-:W-:Y:S04]  /*58c90*/  STL.64 [R1+0x6408], R54 ;  /* 0x0064083601007387 */ /* 0x008fe80000100a00 */
[----:B------:R0:W-:Y:S04]  /*58ca0*/  STL.64 [R1+0x6400], R52 ;  /* 0x0064003401007387 */ /* 0x0001e80000100a00 */
[----:B0-----:R-:W2:Y:S04]  /*58cb0*/  LDL.LU.64 R52, [R1+0x840] ;  /* 0x0008400001347983 */ /* 0x001ea80000300a00 */
[----:B------:R-:W2:Y:S04]  /*58cc0*/  LDL.LU.64 R54, [R1+0x848] ;  /* 0x0008480001367983 */ /* 0x000ea80000300a00 */
[----:B------:R-:W3:Y:S04]  /*58cd0*/  LDL.LU.64 R56, [R1+0x800] ;  /* 0x0008000001387983 */ /* 0x000ee80000300a00 */
[----:B------:R-:W3:Y:S04]  /*58ce0*/  LDL.LU.64 R58, [R1+0x808] ;  /* 0x00080800013a7983 */ /* 0x000ee80000300a00 */
[----:B------:R-:W2:Y:S04]  /*58cf0*/  LDL.LU.64 R40, [R1+0xa90] ;  /* 0x000a900001287983 */ /* 0x000ea80000300a00 */
[----:B------:R-:W2:Y:S04]  /*58d00*/  LDL.LU.64 R42, [R1+0xa98] ;  /* 0x000a9800012a7983 */ /* 0x000ea80000300a00 */
[----:B------:R-:W2:Y:S04]  /*58d10*/  LDL.LU.64 R4, [R1+0xa80] ;  /* 0x000a800001047983 */ /* 0x000ea80000300a00 */
[----:B------:R-:W2:Y:S04]  /*58d20*/  LDL.LU.64 R6, [R1+0xa88] ;  /* 0x000a880001067983 */ /* 0x000ea80000300a00 */
        /* <DEDUP_REMOVED lines=10> */
[----:B------:R-:W4:Y:S02]  /*58dd0*/  LDL.LU.64 R8, [R1+0x6460] ;  /* 0x0064600001087983 */ /* 0x000f240000300a00 */
[----:B----4-:R-:W-:Y:S02]  /*58de0*/  HMMA.16816.F32.BF16 R44, R44, R8, R48 ;  /* 0x000000082c2c723c */ /* 0x010fe40000041830 */
[----:B------:R-:W4:Y:S04]  /*58df0*/  LDL.LU.64 R50, [R1+0x6458] ;  /* 0x0064580001327983 */ /* 0x000f280000300a00 */
[----:B------:R-:W4:Y:S11]  /*58e00*/  LDL.LU.64 R48, [R1+0x6450] ;  /* 0x0064500001307983 */ /* 0x000f360000300a00 */
[----:B------:R-:W-:Y:S06]  /*58e10*/  @!UPT UIADD3 URZ, URZ, URZ, URZ ;  /* 0x0000003f3f3ff290 */ /* 0x000fec000fffe03f */
[----:B------:R0:W-:Y:S04]  /*58e20*/  STL.64 [R1+0x1b0], R44 ;  /* 0x0001b02c01007387 */ /* 0x0001e80000100a00 */
[----:B------:R1:W-:Y:S04]  /*58e30*/  STL.64 [R1+0x1b8], R46 ;  /* 0x0001b82e01007387 */ /* 0x0003e80000100a00 */
[----:B0-----:R-:W2:Y:S04]  /*58e40*/  LDL.LU.64 R44, [R1+0x820] ;  /* 0x00082000012c7983 */ /* 0x001ea80000300a00 */
[----:B-1----:R-:W2:Y:S01]  /*58e50*/  LDL.LU.64 R46, [R1+0x828] ;  /* 0x00082800012e7983 */ /* 0x002ea20000300a00 */
        /* <DEDUP_REMOVED lines=41> */
[----:B------:R-:W2:Y:S01]  /*590f0*/  LDL.LU.64 R52, [R1+0x63f0] ;  /* 0x0063f00001347983 */ /* 0x000ea20000300a00 */
[C---:B------:R-:W-:Y:S03]  /*59100*/  HMMA.16816.F32.BF16 R44, R48.reuse, R12, R44 ;  /* 0x0000000c302c723c */ /* 0x040fe6000004182c */
[----:B------:R-:W-:Y:S04]  /*59110*/  STL.64 [R1+0x63e8], R18 ;  /* 0x0063e81201007387 */ /* 0x000fe80000100a00 */
[----:B------:R3:W-:Y:S04]  /*59120*/  STL.64 [R1+0x63e0], R16 ;  /* 0x0063e01001007387 */ /* 0x0007e80000100a00 */
[----:B------:R-:W-:Y:S01]  /*59130*/  STL.64 [R1+0x63d8], R10 ;  /* 0x0063d80a01007387 */ /* 0x000fe20000100a00 */
[----:B---3--:R-:W-:Y:S11]  /*59140*/  HMMA.16816.F32.BF16 R16, R48, R8, R56 ;  /* 0x000000083010723c */ /* 0x008ff60000041838 */
[----:B------:R-:W-:Y:S04]  /*59150*/  STL.64 [R1+0x130], R44 ;  /* 0x0001302c01007387 */ /* 0x000fe80000100a00 */
[----:B------:R-:W-:Y:S04]  /*59160*/  STL.64 [R1+0x138], R46 ;  /* 0x0001382e01007387 */ /* 0x000fe80000100a00 */
[----:B------:R2:W-:Y:S04]  /*59170*/  STL.64 [R1+0x63d0], R8 ;  /* 0x0063d00801007387 */ /* 0x0005e80000100a00 */
[----:B------:R0:W-:Y:S04]  /*59180*/  STL.64 [R1+0x30], R16 ;  /* 0x0000301001007387 */ /* 0x0001e80000100a00 */
[----:B------:R1:W-:Y:S04]  /*59190*/  STL.64 [R1+0x38], R18 ;  /* 0x0000381201007387 */ /* 0x0003e80000100a00 */
[----:B------:R-:W3:Y:S01]  /*591a0*/  LDL.LU.64 R56, [R1+0xa70] ;  /* 0x000a700001387983 */ /* 0x000ee20000300a00 */
[C---:B--2---:R-:W-:Y:S08]  /*591b0*/  HMMA.16816.F32.BF16 R8, R52.reuse, R36, R40 ;  /* 0x000000243408723c */ /* 0x044ff00000041828 */
[C---:B------:R-:W-:Y:S11]  /*591c0*/  HMMA.16816.F32.BF16 R4, R52.reuse, R32, R4 ;  /* 0x000000203404723c */ /* 0x040ff60000041804 */
[----:B------:R-:W-:Y:S04]  /*591d0*/  @!UPT UIADD3 URZ, URZ, URZ, URZ ;  /* 0x0000003f3f3ff290 */ /* 0x000fe8000fffe03f */
[----:B------:R2:W-:Y:S04]  /*591e0*/  STL.64 [R1+0x20], R8 ;  /* 0x0000200801007387 */ /* 0x0005e80000100a00 */
[----:B------:R0:W-:Y:S04]  /*591f0*/  STL.64 [R1+0x28], R10 ;  /* 0x0000280a01007387 */ /* 0x0001e80000100a00 */
[----:B------:R-:W3:Y:S04]  /*59200*/  LDL.LU.64 R58, [R1+0xa78] ;  /* 0x000a7800013a7983 */ /* 0x000ee80000300a00 */
        /* <DEDUP_REMOVED lines=8> */
[----:B--2---:R-:W2:Y:S04]  /*59290*/  LDL.LU.64 R8, [R1+0x5f0] ;  /* 0x0005f00001087983 */ /* 0x004ea80000300a00 */
[----:B------:R-:W2:Y:S04]  /*592a0*/  LDL.LU.64 R10, [R1+0x5f8] ;  /* 0x0005f800010a7983 */ /* 0x000ea80000300a00 */
[----:B------:R-:W2:Y:S04]  /*592b0*/  LDL.LU.64 R4, [R1+0x5d0] ;  /* 0x0005d00001047983 */ /* 0x000ea80000300a00 */
[----:B------:R-:W2:Y:S04]  /*592c0*/  LDL.LU.64 R6, [R1+0x5d8] ;  /* 0x0005d80001067983 */ /* 0x000ea80000300a00 */
[----:B----4-:R-:W-:Y:S04]  /*592d0*/  STL.64 [R1+0x63b8], R34 ;  /* 0x0063b82201007387 */ /* 0x010fe80000100a00 */
[----:B------:R0:W-:Y:S04]  /*592e0*/  STL.64 [R1+0x63b0], R32 ;  /* 0x0063b02001007387 */ /* 0x0001e80000100a00 */
[----:B0-----:R-:W4:Y:S04]  /*592f0*/  LDL.LU.64 R32, [R1+0x990] ;  /* 0x0009900001207983 */ /* 0x001f280000300a00 */
[----:B------:R-:W4:Y:S04]  /*59300*/  LDL.LU.64 R34, [R1+0x998] ;  /* 0x0009980001227983 */ /* 0x000f280000300a00 */
[----:B------:R-:W2:Y:S04]  /*59310*/  LDL.LU.64 R40, [R1+0x960] ;  /* 0x0009600001287983 */ /* 0x000ea80000300a00 */
[----:B------:R-:W2:Y:S01]  /*59320*/  LDL.LU.64 R42, [R1+0x968] ;  /* 0x00096800012a7983 */ /* 0x000ea20000300a00 */
[C---:B---3--:R-:W-:Y:S08]  /*59330*/  HMMA.16816.F32.BF16 R56, R52.reuse, R28, R56 ;  /* 0x0000001c3438723c */ /* 0x048ff00000041838 */
[C---:B------:R-:W-:Y:S01]  /*59340*/  HMMA.16816.F32.BF16 R16, R52.reuse, R24, R16 ;  /* 0x000000183410723c */ /* 0x040fe20000041810 */
[----:B--2---:R-:W-:Y:S04]  /*59350*/  STL.64 [R1+0x63a8], R42 ;  /* 0x0063a82a01007387 */ /* 0x004fe80000100a00 */
[----:B------:R0:W-:Y:S04]  /*59360*/  STL.64 [R1+0x63a0], R40 ;  /* 0x0063a02801007387 */ /* 0x0001e80000100a00 */
[----:B0-----:R-:W2:Y:S04]  /*59370*/  LDL.LU.64 R40, [R1+0x980] ;  /* 0x0009800001287983 */ /* 0x001ea80000300a00 */
[----:B------:R-:W2:Y:S04]  /*59380*/  LDL.LU.64 R42, [R1+0x988] ;  /* 0x00098800012a7983 */ /* 0x000ea80000300a00 */
[----:B------:R-:W-:Y:S04]  /*59390*/  STL.64 [R1], R56 ;  /* 0x0000003801007387 */ /* 0x000fe80000100a00 */
[----:B------:R0:W-:Y:S02]  /*593a0*/  STL.64 [R1+0x8], R58 ;  /* 0x0000083a01007387 */ /* 0x0001e40000100a00 */
[C---:B0-----:R-:W-:Y:S02]  /*593b0*/  HMMA.16816.F32.BF16 R56, R52.reuse, R20, R44 ;  /* 0x000000143438723c */ /* 0x041fe4000004182c */
[----:B------:R-:W3:Y:S04]  /*593c0*/  LDL.LU.64 R44, [R1+0x540] ;  /* 0x00054000012c7983 */ /* 0x000ee80000300a00 */
[----:B------:R-:W3:Y:S11]  /*593d0*/  LDL.LU.64 R46, [R1+0x548] ;  /* 0x00054800012e7983 */ /* 0x000ef60000300a00 */
[----:B------:R-:W-:Y:S06]  /*593e0*/  @!UPT UIADD3 URZ, URZ, URZ, URZ ;  /* 0x0000003f3f3ff290 */ /* 0x000fec000fffe03f */
[----:B------:R-:W-:Y:S04]  /*593f0*/  STL.64 [R1+0x5f08], R58 ;  /* 0x005f083a01007387 */ /* 0x000fe80000100a00 */
[----:B------:R0:W-:Y:S04]  /*59400*/  STL.64 [R1+0x5f00], R56 ;  /* 0x005f003801007387 */ /* 0x0001e80000100a00 */
[----:B0-----:R-:W2:Y:S04]  /*59410*/  LDL.LU.64 R56, [R1+0x970] ;  /* 0x0009700001387983 */ /* 0x001ea80000300a00 */
[----:B------:R-:W2:Y:S04]  /*59420*/  LDL.LU.64 R58, [R1+0x978] ;  /* 0x00097800013a7983 */ /* 0x000ea80000300a00 */
[----:B------:R-:W-:Y:S04]  /*59430*/  STL.64 [R1+0x110], R16 ;  /* 0x0001101001007387 */ /* 0x000fe80000100a00 */
[----:B------:R0:W-:Y:S04]  /*59440*/  STL.64 [R1+0x118], R18 ;  /* 0x0001181201007387 */ /* 0x0001e80000100a00 */
[----:B0-----:R-:W2:Y:S04]  /*59450*/  LDL.LU.64 R18, [R1+0x63e8] ;  /* 0x0063e80001127983 */ /* 0x001ea80000300a00 */
[----:B------:R-:W2:Y:S01]  /*59460*/  LDL.LU.64 R16, [R1+0x63e0] ;  /* 0x0063e00001107983 */ /* 0x000ea20000300a00 */
[C---:B------:R-:W-:Y:S08]  /*59470*/  HMMA.16816.F32.BF16 R8, R52.reuse, R12, R8 ;  /* 0x0000000c3408723c */ /* 0x040ff00000041808 */
        /* <DEDUP_REMOVED lines=9> */
[----:B0-----:R-:W2:Y:S04]  /*59510*/  LDL.LU.64 R10, [R1+0x63d8] ;  /* 0x0063d800010a7983 */ /* 0x001ea80000300a00 */
[----:B------:R-:W2:Y:S02]  /*59520*/  LDL.LU.64 R8, [R1+0x63d0] ;  /* 0x0063d00001087983 */ /* 0x000ea40000300a00 */
[----:B--2---:R-:W-:Y:S02]  /*59530*/  HMMA.16816.F32.BF16 R52, R52, R8, R4 ;  /* 0x000000083434723c */ /* 0x004fe40000041804 */
[----:B------:R-:W4:Y:S04]  /*59540*/  LDL.LU.64 R6, [R1+0x63c8] ;  /* 0x0063c80001067983 */ /* 0x000f280000300a00 */
[----:B------:R-:W4:Y:S11]  /*59550*/  LDL.LU.64 R4, [R1+0x63c0] ;  /* 0x0063c00001047983 */ /* 0x000f360000300a00 */
[----:B------:R-:W-:Y:S06]  /*59560*/  @!UPT UIADD3 URZ, URZ, URZ, URZ ;  /* 0x0000003f3f3ff290 */ /* 0x000fec000fffe03f */
[----:B------:R-:W-:Y:S04]  /*59570*/  STL.64 [R1+0x470], R52 ;  /* 0x0004703401007387 */ /* 0x000fe80000100a00 */
[----:B------:R0:W-:Y:S04]  /*59580*/  STL.64 [R1+0x478], R54 ;  /* 0x0004783601007387 */ /* 0x0001e80000100a00 */
[----:B0-----:R-:W2:Y:S01]  /*59590*/  LDL R55, [R1+0xd04] ;  /* 0x000d040001377983 */ /* 0x001ea20000100800 */
        /* <DEDUP_REMOVED lines=14> */
[C---:B------:R-:W-:Y:S08]  /*59680*/  HMMA.16816.F32.BF16 R56, R4.reuse, R28, R56 ;  /* 0x0000001c0438723c */ /* 0x040ff00000041838 */
[C---:B---3--:R-:W-:Y:S11]  /*59690*/  HMMA.16816.F32.BF16 R44, R4.reuse, R24, R44 ;  /* 0x00000018042c723c */ /* 0x048ff6000004182c */
[----:B------:R-:W-:Y:S04]  /*596a0*/  @!UPT UIADD3 URZ, URZ, URZ, URZ ;  /* 0x0000003f3f3ff290 */ /* 0x000fe8000fffe03f */
        /* <DEDUP_REMOVED lines=8> */
[----:B------:R-:W-:Y:S04]  /*59730*/  STL.64 [R1+0x608], R42 ;  /* 0x0006082a01007387 */ /* 0x000fe80000100a00 */
[----:B------:R-:W-:Y:S04]  /*59740*/  STL.64 [R1+0x5f0], R44 ;  /* 0x0005f02c01007387 */ /* 0x000fe80000100a00 */
[----:B------:R-:W-:Y:S04]  /*59750*/  STL.64 [R1+0x5f8], R46 ;  /* 0x0005f82e01007387 */ /* 0x000fe80000100a00 */
[----:B------:R-:W0:Y:S01]  /*59760*/  LDSM.16.MT88.4 R44, [R55+0x80] ;  /* 0x00008000372c783b */ /* 0x000e220000004200 */
[C---:B------:R-:W-:Y:S03]  /*59770*/  HMMA.16816.F32.BF16 R48, R4.reuse, R16, R48 ;  /* 0x000000100430723c */ /* 0x040fe60000041830 */
[----:B------:R-:W-:Y:S04]  /*59780*/  LDSM.16.MT88.4 R40, [R55] ;  /* 0x000000003728783b */ /* 0x000fe80000004200 */
[----:B0-----:R-:W-:Y:S04]  /*59790*/  STL.64 [R1+0x6360], R46 ;  /* 0x0063602e01007387 */ /* 0x001fe80000100a00 */
[----:B------:R0:W-:Y:S04]  /*597a0*/  STL.64 [R1+0x6358], R44 ;  /* 0x0063582c01007387 */ /* 0x0001e80000100a00 */
[----:B0-----:R-:W2:Y:S04]  /*597b0*/  LDL.LU.64 R44, [R1+0x560] ;  /* 0x00056000012c7983 */ /* 0x001ea80000300a00 */
[----:B------:R-:W2:Y:S04]  /*597c0*/  LDL.LU.64 R46, [R1+0x568] ;  /* 0x00056800012e7983 */ /* 0x000ea80000300a00 */
[----:B------:R-:W-:Y:S04]  /*597d0*/  STL.64 [R1+0x6390], R18 ;  /* 0x0063901201007387 */ /* 0x000fe80000100a00 */
[----:B------:R-:W-:Y:S04]  /*597e0*/  STL.64 [R1+0x6388], R16 ;  /* 0x0063881001007387 */ /* 0x000fe80000100a00 */
[----:B------:R-:W-:Y:S04]  /*597f0*/  STL.64 [R1+0x5e0], R48 ;  /* 0x0005e03001007387 */ /* 0x000fe80000100a00 */
[----:B------:R-:W-:Y:S04]  /*59800*/  STL.64 [R1+0x5e8], R50 ;  /* 0x0005e83201007387 */ /* 0x000fe80000100a00 */
[----:B------:R-:W0:Y:S04]  /*59810*/  LDSM.16.MT88.4 R48, [R55+0x100] ;  /* 0x000100003730783b */ /* 0x000e280000004200 */
[----:B------:R-:W1:Y:S04]  /*59820*/  LDSM.16.MT88.4 R52, [R55+0x180] ;  /* 0x000180003734783b */ /* 0x000e680000004200 */
[----:B0-----:R-:W-:Y:S04]  /*59830*/  STL.64 [R1+0x6340], R50 ;  /* 0x0063403201007387 */ /* 0x001fe80000100a00 */
[----:B------:R-:W-:Y:S04]  /*59840*/  STL.64 [R1+0x6338], R48 ;  /* 0x0063383001007387 */ /* 0x000fe80000100a00 */
[----:B------:R-:W-:Y:S04]  /*59850*/  STL.64 [R1+0x6380], R14 ;  /* 0x0063800e01007387 */ /* 0x000fe80000100a00 */
[----:B------:R-:W-:Y:S01]  /*59860*/  STL.64 [R1+0x6378], R12 ;  /* 0x0063780c01007387 */ /* 0x000fe20000100a00 */
[C---:B--2---:R-:W-:Y:S08]  /*59870*/  HMMA.16816.F32.BF16 R16, R4.reuse, R12, R44 ;  /* 0x0000000c0410723c */ /* 0x044ff0000004182c */
[----:B---3--:R-:W-:Y:S11]  /*59880*/  HMMA.16816.F32.BF16 R4, R4, R8, R56 ;  /* 0x000000080404723c */ /* 0x008ff60000041838 */
[----:B------:R-:W-:Y:S04]  /*59890*/  @!UPT UIADD3 URZ, URZ, URZ, URZ ;  /* 0x0000003f3f3ff290 */ /* 0x000fe8000fffe03f */
[----:B------:R-:W-:Y:S04]  /*598a0*/  STL.64 [R1+0x5d0], R16 ;  /* 0x0005d01001007387 */ /* 0x000fe80000100a00 */
[----:B------:R-:W-:Y:S04]  /*598b0*/  STL.64 [R1+0x5d8], R18 ;  /* 0x0005d81201007387 */ /* 0x000fe80000100a00 */
[----:B-1----:R-:W-:Y:S04]  /*598c0*/  STL.64 [R1+0x62e0], R54 ;  /* 0x0062e03601007387 */ /* 0x002fe80000100a00 */
[----:B------:R-:W-:Y:S04]  /*598d0*/  STL.64 [R1+0x62d8], R52 ;  /* 0x0062d83401007387 */ /* 0x000fe80000100a00 */
[----:B------:R-:W2:Y:S04]  /*598e0*/  LDL.LU.64 R56, [R1+0xc50] ;  /* 0x000c500001387983 */ /* 0x000ea80000300a00 */
[----:B------:R-:W2:Y:S04]  /*598f0*/  LDL.LU.64 R58, [R1+0xc58] ;  /* 0x000c5800013a7983 */ /* 0x000ea80000300a00 */
[----:B------:R-:W-:Y:S04]  /*59900*/  STL.64 [R1+0x3f0], R4 ;  /* 0x0003f00401007387 */ /* 0x000fe80000100a00 */
[----:B------:R-:W-:Y:S04]  /*59910*/  STL.64 [R1+0x3f8], R6 ;  /* 0x0003f80601007387 */ /* 0x000fe80000100a00 */
[----:B------:R0:W1:Y:S04]  /*59920*/  LDSM.16.MT88.4 R4, [R27+0x2000] ;  /* 0x002000001b04783b */ /* 0x0000680000004200 */
[----:B------:R-:W-:Y:S04]  /*59930*/  STL.64 [R1+0x6370], R10 ;  /* 0x0063700a01007387 */ /* 0x000fe80000100a00 */
[----:B------:R3:W-:Y:S04]  /*59940*/  STL.64 [R1+0x6368], R8 ;  /* 0x0063680801007387 */ /* 0x0007e80000100a00 */
[----:B0-----:R-:W4:Y:S04]  /*59950*/  LDL.LU R27, [R1+0x6398] ;  /* 0x00639800011b7983 */ /* 0x001f280000300800 */
[----:B------:R-:W4:Y:S04]  /*59960*/  LDL.LU.64 R52, [R1+0xc40] ;  /* 0x000c400001347983 */ /* 0x000f280000300a00 */
[----:B------:R-:W4:Y:S04]  /*59970*/  LDL.LU.64 R54, [R1+0xc48] ;  /* 0x000c480001367983 */ /* 0x000f280000300a00 */
[----:B------:R-:W4:Y:S04]  /*59980*/  LDL.LU.64 R48, [R1+0xc30] ;  /* 0x000c300001307983 */ /* 0x000f280000300a00 */
[----:B------:R-:W4:Y:S04]  /*59990*/  LDL.LU.64 R50, [R1+0xc38] ;  /* 0x000c380001327983 */ /* 0x000f280000300a00 */
[----:B------:R-:W4:Y:S04]  /*599a0*/  LDL.LU.64 R16, [R1+0x8c0] ;  /* 0x0008c00001107983 */ /* 0x000f280000300a00 */
[----:B------:R-:W4:Y:S04]  /*599b0*/  LDL.LU.64 R18, [R1+0x8c8] ;  /* 0x0008c80001127983 */ /* 0x000f280000300a00 */
[----:B------:R-:W4:Y:S04]  /*599c0*/  LDL.LU.64 R12, [R1+0x880] ;  /* 0x00088000010c7983 */ /* 0x000f280000300a00 */
[----:B------:R-:W4:Y:S04]  /*599d0*/  LDL.LU.64 R14, [R1+0x888] ;  /* 0x00088800010e7983 */ /* 0x000f280000300a00 */
[----:B---3--:R-:W3:Y:S04]  /*599e0*/  LDL.LU.64 R8, [R1+0x870] ;  /* 0x0008700001087983 */ /* 0x008ee80000300a00 */
[----:B------:R-:W3:Y:S04]  /*599f0*/  LDL.LU.64 R10, [R1+0x878] ;  /* 0x00087800010a7983 */ /* 0x000ee80000300a00 */
[----:B------:R-:W3:Y:S04]  /*59a00*/  LDL.LU.64 R44, [R1+0x850] ;  /* 0x00085000012c7983 */ /* 0x000ee80000300a00 */
[----:B------:R-:W3:Y:S04]  /*59a10*/  LDL.LU.64 R46, [R1+0x858] ;  /* 0x00085800012e7983 */ /* 0x000ee80000300a00 */
[----:B-1----:R-:W-:Y:S04]  /*59a20*/  STL.64 [R1+0x6288], R6 ;  /* 0x0062880601007387 */ /* 0x002fe80000100a00 */
[----:B------:R0:W-:Y:S04]  /*59a30*/  STL.64 [R1+0x6280], R4 ;  /* 0x0062800401007387 */ /* 0x0001e80000100a00 */
[----:B0-----:R-:W3:Y:S04]  /*59a40*/  LDL.LU.64 R4, [R1+0xc20] ;  /* 0x000c200001047983 */ /* 0x001ee80000300a00 */
[----:B------:R-:W3:Y:S01]  /*59a50*/  LDL.LU.64 R6, [R1+0xc28] ;  /* 0x000c280001067983 */ /* 0x000ee20000300a00 */
[C---:B--2---:R-:W-:Y:S08]  /*59a60*/  HMMA.16816.F32.BF16 R56, R40.reuse, R36, R56 ;  /* 0x000000242838723c */ /* 0x044ff00000041838 */
[C---:B----4-:R-:W-:Y:S08]  /*59a70*/  HMMA.16816.F32.BF16 R52, R40.reuse, R32, R52 ;  /* 0x000000202834723c */ /* 0x050ff00000041834 */
[C---:B------:R-:W-:Y:S07]  /*59a80*/  HMMA.16816.F32.BF16 R48, R40.reuse, R28, R48 ;  /* 0x0000001c2830723c */ /* 0x040fee0000041830 */
[----:B------:R0:W-:Y:S01]  /*59a90*/  STL.64 [R1+0x5a0], R56 ;  /* 0x0005a03801007387 */ /* 0x0001e20000100a00 */
[C---:B------:R-:W-:Y:S03]  /*59aa0*/  HMMA.16816.F32.BF16 R16, R40.reuse, R24, R16 ;  /* 0x000000182810723c */ /* 0x040fe60000041810 */
[----:B------:R1:W-:Y:S04]  /*59ab0*/  STL.64 [R1+0x5a8], R58 ;  /* 0x0005a83a01007387 */ /* 0x0003e80000100a00 */
[----:B0-----:R-:W2:Y:S04]  /*59ac0*/  LDL.LU.64 R56, [R1+0xb40] ;  /* 0x000b400001387983 */ /* 0x001ea80000300a00 */
[----:B-1----:R-:W2:Y:S04]  /*59ad0*/  LDL.LU.64 R58, [R1+0xb48] ;  /* 0x000b4800013a7983 */ /* 0x002ea80000300a00 */
[----:B------:R0:W-:Y:S04]  /*59ae0*/  STL.64 [R1+0x590], R52 ;  /* 0x0005903401007387 */ /* 0x0001e80000100a00 */
[----:B------:R1:W-:Y:S04]  /*59af0*/  STL.64 [R1+0x598], R54 ;  /* 0x0005983601007387 */ /* 0x0003e80000100a00 */
[----:B0-----:R-:W4:Y:S04]  /*59b00*/  LDL.LU.64 R52, [R1+0xb30] ;  /* 0x000b300001347983 */ /* 0x001f280000300a00 */
[----:B-1----:R-:W4:Y:S01]  /*59b10*/  LDL.LU.64 R54, [R1+0xb38] ;  /* 0x000b380001367983 */ /* 0x002f220000300a00 */
[C---:B---3--:R-:W-:Y:S03]  /*59b20*/  HMMA.16816.F32.BF16 R4, R40.reuse, R20, R4 ;  /* 0x000000142804723c */ /* 0x048fe60000041804 */
[----:B------:R0:W-:Y:S04]  /*59b30*/  STL.64 [R1+0x580], R48 ;  /* 0x0005803001007387 */ /* 0x0001e80000100a00 */
[----:B------:R1:W-:Y:S04]  /*59b40*/  STL.64 [R1+0x588], R50 ;  /* 0x0005883201007387 */ /* 0x0003e80000100a00 */
[----:B0-----:R-:W3:Y:S04]  /*59b50*/  LDL.LU.64 R48, [R1+0xb20] ;  /* 0x000b200001307983 */ /* 0x001ee80000300a00 */
[----:B-1----:R-:W3:Y:S08]  /*59b60*/  LDL.LU.64 R50, [R1+0xb28] ;  /* 0x000b280001327983 */ /* 0x002ef00000300a00 */
        /* <DEDUP_REMOVED lines=22> */
[----:B--2---:R-:W-:Y:S02]  /*59cd0*/  HMMA.16816.F32.BF16 R40, R40, R8, R44 ;  /* 0x000000082828723c */ /* 0x004fe4000004182c */
[----:B------:R-:W2:Y:S04]  /*59ce0*/  LDL.LU.64 R46, [R1+0x6360] ;  /* 0x00636000012e7983 */ /* 0x000ea80000300a00 */
[----:B------:R-:W2:Y:S11]  /*59cf0*/  LDL.LU.64 R44, [R1+0x6358] ;  /* 0x00635800012c7983 */ /* 0x000eb60000300a00 */
[----:B------:R-:W-:Y:S06]  /*59d00*/  @!UPT UIADD3 URZ, URZ, URZ, URZ ;  /* 0x0000003f3f3ff290 */ /* 0x000fec000fffe03f */
[----:B------:R0:W-:Y:S04]  /*59d10*/  STL.64 [R1+0x360], R40 ;  /* 0x0003602801007387 */ /* 0x0001e80000100a00 */
[----:B------:R1:W-:Y:S04]  /*59d20*/  STL.64 [R1+0x368], R42 ;  /* 0x0003682a01007387 */ /* 0x0003e80000100a00 */
[----:B0-----:R-:W3:Y:S04]  /*59d30*/  LDL.LU.64 R40, [R1+0xb50] ;  /* 0x000b500001287983 */ /* 0x001ee80000300a00 */
[----:B-1----:R-:W3:Y:S04]  /*59d40*/  LDL.LU.64 R42, [R1+0xb58] ;  /* 0x000b5800012a7983 */ /* 0x002ee80000300a00 */
[----:B------:R-:W-:Y:S04]  /*59d50*/  STL.64 [R1+0x6350], R10 ;  /* 0x0063500a01007387 */ /* 0x000fe80000100a00 */
[----:B------:R2:W-:Y:S04]  /*59d60*/  STL.64 [R1+0x6348], R8 ;  /* 0x0063480801007387 */ /* 0x0005e80000100a00 */
[----:B------:R-:W-:Y:S01]  /*59d70*/  STL.64 [R1+0x6330], R34 ;  /* 0x0063302201007387 */ /* 0x000fe20000100a00 */
[C---:B--2---:R-:W-:Y:S08]  /*59d80*/  HMMA.16816.F32.BF16 R8, R44.reuse, R32, R56 ;  /* 0x000000202c08723c */ /* 0x044ff00000041838 */
[C---:B---3--:R-:W-:Y:S11]  /*59d90*/  HMMA.16816.F32.BF16 R40, R44.reuse, R36, R40 ;  /* 0x000000242c28723c */ /* 0x048ff60000041828 */
[----:B------:R-:W-:Y:S11]  /*59da0*/  @!UPT UIADD3 URZ, URZ, URZ, URZ ;  /* 0x0000003f3f3ff290 */ /* 0x000ff6000fffe03f */
[----:B------:R-:W-:Y:S01]  /*59db0*/  @!UPT UIADD3 URZ, URZ, URZ, URZ ;  /* 0x0000003f3f3ff290 */ /* 0x000fe2000fffe03f */
[----:B------:R-:W-:Y:S04]  /*59dc0*/  STL.64 [R1+0x340], R40 ;  /* 0x0003402801007387 */ /* 0x000fe80000100a00 */
[----:B------:R-:W-:Y:S04]  /*59dd0*/  STL.64 [R1+0x348], R42 ;  /* 0x0003482a01007387 */ /* 0x000fe80000100a00 */
[----:B------:R-:W-:Y:S04]  /*59de0*/  STL.64 [R1+0x6328], R32 ;  /* 0x0063282001007387 */ /* 0x000fe80000100a00 */
[----:B------:R-:W-:Y:S04]  /*59df0*/  STL.64 [R1+0x330], R8 ;  /* 0x0003300801007387 */ /* 0x000fe80000100a00 */
[----:B------:R4:W-:Y:S02]  /*59e00*/  STL.64 [R1+0x338], R10 ;  /* 0x0003380a01007387 */ /* 0x0009e40000100a00 */
[C---:B----4-:R-:W-:Y:S02]  /*59e10*/  HMMA.16816.F32.BF16 R8, R44.reuse, R28, R52 ;  /* 0x0000001c2c08723c */ /* 0x050fe40000041834 */
[----:B------:R-:W-:Y:S04]  /*59e20*/  STL.64 [R1+0x6320], R30 ;  /* 0x0063201e01007387 */ /* 0x000fe80000100a00 */
[----:B------:R-:W-:Y:S11]  /*59e30*/  STL.64 [R1+0x6318], R28 ;  /* 0x0063181c01007387 */ /* 0x000ff60000100a00 */
[----:B------:R-:W-:Y:S06]  /*59e40*/  @!UPT UIADD3 URZ, URZ, URZ, URZ ;  /* 0x0000003f3f3ff290 */ /* 0x000fec000fffe03f */
[----:B------:R-:W-:Y:S04]  /*59e50*/  STL.64 [R1+0x320], R8 ;  /* 0x0003200801007387 */ /* 0x000fe80000100a00 */
[----:B------:R0:W-:Y:S02]  /*59e60*/  STL.64 [R1+0x328], R10 ;  /* 0x0003280a01007387 */ /* 0x0001e40000100a00 */
[C---:B0-----:R-:W-:Y:S02]  /*59e70*/  HMMA.16816.F32.BF16 R8, R44.reuse, R20, R48 ;  /* 0x000000142c08723c */ /* 0x041fe40000041830 */
[----:B------:R-:W-:Y:S04]  /*59e80*/  STL.64 [R1+0x6310], R22 ;  /* 0x0063101601007387 */ /* 0x000fe80000100a00 */
[----:B------:R-:W-:Y:S11]  /*59e90*/  STL.64 [R1+0x6308], R20 ;  /* 0x0063081401007387 */ /* 0x000ff60000100a00 */
[----:B------:R-:W-:Y:S06]  /*59ea0*/  @!UPT UIADD3 URZ, URZ, URZ, URZ ;  /* 0x0000003f3f3ff290 */ /* 0x000fec000fffe03f */
        /* <DEDUP_REMOVED lines=18> */
[----:B------:R-:W-:Y:S04]  /*59fd0*/  STL.64 [R1+0x6300], R26 ;  /* 0x0063001a01007387 */ /* 0x000fe80000100a00 */
[----:B------:R0:W-:Y:S04]  /*59fe0*/  STL.64 [R1+0x62f8], R24 ;  /* 0x0062f81801007387 */ /* 0x0001e80000100a00 */
[----:B0-----:R-:W4:Y:S04]  /*59ff0*/  LDL.LU.64 R24, [R1+0xa20] ;  /* 0x000a200001187983 */ /* 0x001f280000300a00 */
[----:B------:R-:W4:Y:S04]  /*5a000*/  LDL.LU.64 R26, [R1+0xa28] ;  /* 0x000a2800011a7983 */ /* 0x000f280000300a00 */
[----:B------:R-:W4:Y:S04]  /*5a010*/  LDL.LU.64 R52, [R1+0x740] ;  /* 0x0007400001347983 */ /* 0x000f280000300a00 */
[----:B------:R-:W4:Y:S01]  /*5a020*/  LDL.LU.64 R54, [R1+0x748] ;  /* 0x0007480001367983 */ /* 0x000f220000300a00 */
[C---:B--2---:R-:W-:Y:S08]  /*5a030*/  HMMA.16816.F32.BF16 R4, R44.reuse, R16, R4 ;  /* 0x000000102c04723c */ /* 0x044ff00000041804 */
[C---:B---3--:R-:W-:Y:S01]  /*5a040*/  HMMA.16816.F32.BF16 R8, R44.reuse, R12, R8 ;  /* 0x0000000c2c08723c */ /* 0x048fe20000041808 */
[----:B----4-:R-:W-:Y:S04]  /*5a050*/  STL.64 [R1+0x62f0], R54 ;  /* 0x0062f03601007387 */ /* 0x010fe80000100a00 */
[----:B------:R0:W-:Y:S04]  /*5a060*/  STL.64 [R1+0x62e8], R52 ;  /* 0x0062e83401007387 */ /* 0x0001e80000100a00 */
[----:B0-----:R-:W2:Y:S04]  /*5a070*/  LDL.LU.64 R52, [R1+0x730] ;  /* 0x0007300001347983 */ /* 0x001ea80000300a00 */
[----:B------:R-:W2:Y:S04]  /*5a080*/  LDL.LU.64 R54, [R1+0x738] ;  /* 0x0007380001367983 */ /* 0x000ea80000300a00 */
[----:B------:R-:W3:Y:S04]  /*5a090*/  LDL.LU.64 R56, [R1+0x950] ;  /* 0x0009500001387983 */ /* 0x000ee80000300a00 */
[----:B------:R-:W3:Y:S04]  /*5a0a0*/  LDL.LU.64 R58, [R1+0x958] ;  /* 0x00095800013a7983 */ /* 0x000ee80000300a00 */
[----:B------:R0:W-:Y:S04]  /*5a0b0*/  STL.64 [R1+0x2f0], R4 ;  /* 0x0002f00401007387 */ /* 0x0001e80000100a00 */
[----:B------:R1:W-:Y:S04]  /*5a0c0*/  STL.64 [R1+0x2f8], R6 ;  /* 0x0002f80601007387 */ /* 0x0003e80000100a00 */
[----:B------:R-:W4:Y:S04]  /*5a0d0*/  LDL.LU.64 R40, [R1+0x930] ;  /* 0x0009300001287983 */ /* 0x000f280000300a00 */
[----:B------:R-:W4:Y:S04]  /*5a0e0*/  LDL.LU.64 R42, [R1+0x938] ;  /* 0x00093800012a7983 */ /* 0x000f280000300a00 */
[----:B0-----:R-:W2:Y:S04]  /*5a0f0*/  LDL.LU.64 R4, [R1+0x8f0] ;  /* 0x0008f00001047983 */ /* 0x001ea80000300a00 */
[----:B-1----:R-:W2:Y:S04]  /*5a100*/  LDL.LU.64 R6, [R1+0x8f8] ;  /* 0x0008f80001067983 */ /* 0x002ea80000300a00 */
        /* <DEDUP_REMOVED lines=57> */
[----:B------:R-:W2:Y:S04]  /*5a4a0*/  LDL.LU.64 R18, [R1+0x768] ;  /* 0x0007680001127983 */ /* 0x000ea80000300a00 */
[----:B------:R-:W-:Y:S04]  /*5a4b0*/  STL.64 [R1+0x62a8], R14 ;  /* 0x0062a80e01007387 */ /* 0x000fe80000100a00 */
[----:B------:R3:W-:Y:S01]  /*5a4c0*/  STL.64 [R1+0x62a0], R12 ;  /* 0x0062a00c01007387 */ /* 0x0007e20000100a00 */
[C---:B--2---:R-:W-:Y:S08]  /*5a4d0*/  HMMA.16816.F32.BF16 R16, R48.reuse, R12, R16 ;  /* 0x0000000c3010723c */ /* 0x044ff00000041810 */
[----:B---3--:R-:W-:Y:S08]  /*5a4e0*/  HMMA.16816.F32.BF16 R12, R48, R8, R44 ;  /* 0x00000008300c723c */ /* 0x008ff0000004182c */
[C---:B------:R-:W-:Y:S07]  /*5a4f0*/  HMMA.16816.F32.BF16 R44, R52.reuse, R36, R56 ;  /* 0x00000024342c723c */ /* 0x040fee0000041838 */
[----:B------:R-:W-:Y:S04]  /*5a500*/  STL.64 [R1+0x760], R16 ;  /* 0x0007601001007387 */ /* 0x000fe80000100a00 */
[----:B------:R4:W-:Y:S04]  /*5a510*/  STL.64 [R1+0x768], R18 ;  /* 0x0007681201007387 */ /* 0x0009e80000100a00 */
[----:B------:R-:W-:Y:S04]  /*5a520*/  STL.64 [R1+0x750], R12 ;  /* 0x0007500c01007387 */ /* 0x000fe80000100a00 */
[----:B------:R0:W-:Y:S01]  /*5a530*/  STL.64 [R1+0x758], R14 ;  /* 0x0007580e01007387 */ /* 0x0001e20000100a00 */
[C---:B----4-:R-:W-:Y:S08]  /*5a540*/  HMMA.16816.F32.BF16 R16, R52.reuse, R32, R40 ;  /* 0x000000203410723c */ /* 0x050ff00000041828 */
[----:B0-----:R-:W-:Y:S01]  /*5a550*/  HMMA.16816.F32.BF16 R12, R52, R28, R4 ;  /* 0x0000001c340c723c */ /* 0x001fe20000041804 */
[----:B------:R-:W-:Y:S04]  /*5a560*/  STL.64 [R1+0x770], R44 ;  /* 0x0007702c01007387 */ /* 0x000fe80000100a00 */
[----:B------:R-:W-:Y:S04]  /*5a570*/  STL.64 [R1+0x778], R46 ;  /* 0x0007782e01007387 */ /* 0x000fe80000100a00 */
[----:B------:R-:W2:Y:S06]  /*5a580*/  LDL.LU.64 R4, [R1+0x8b0] ;  /* 0x0008b00001047983 */ /* 0x000eac0000300a00 */
[----:B------:R-:W-:Y:S04]  /*5a590*/  STL.64 [R1+0x780], R16 ;  /* 0x0007801001007387 */ /* 0x000fe80000100a00 */
[----:B------:R-:W-:Y:S04]  /*5a5a0*/  STL.64 [R1+0x788], R18 ;  /* 0x0007881201007387 */ /* 0x000fe80000100a00 */
[----:B------:R-:W2:Y:S04]  /*5a5b0*/  LDL.LU.64 R6, [R1+0x8b8] ;  /* 0x0008b80001067983 */ /* 0x000ea80000300a00 */
[----:B------:R-:W-:Y:S04]  /*5a5c0*/  STL.64 [R1+0x790], R12 ;  /* 0x0007900c01007387 */ /* 0x000fe80000100a00 */
[----:B------:R-:W-:Y:S04]  /*5a5d0*/  STL.64 [R1+0x798], R14 ;  /* 0x0007980e01007387 */ /* 0x000fe80000100a00 */
[----:B------:R-:W3:Y:S04]  /*5a5e0*/  LDL.LU R40, [R1+0x90] ;  /* 0x0000900001287983 */ /* 0x000ee80000300800 */
[----:B------:R-:W3:Y:S01]  /*5a5f0*/  LDL.LU R41, [R1+0x94] ;  /* 0x0000940001297983 */ /* 0x000ee20000300800 */
[----:B------:R-:W-:-:S02]  /*5a600*/  IMAD.MOV.U32 R42, RZ, RZ, R27 ;  /* 0x000000ffff2a7224 */ /* 0x000fc400078e001b */
[----:B------:R-:W-:Y:S01]  /*5a610*/  IMAD.MOV.U32 R43, RZ, RZ, R31 ;  /* 0x000000ffff2b7224 */ /* 0x000fe200078e001f */
[----:B------:R-:W4:Y:S04]  /*5a620*/  LDL.LU R27, [R1+0x62d4] ;  /* 0x0062d400011b7983 */ /* 0x000f280000300800 */
[----:B------:R-:W2:Y:S04]  /*5a630*/  LDL.LU R31, [R1+0x62d0] ;  /* 0x0062d000011f7983 */ /* 0x000ea80000300800 */
[----:B------:R-:W-:Y:S04]  /*5a640*/  STL.64 [R1+0x6268], R42 ;  /* 0x0062682a01007387 */ /* 0x000fe80000100a00 */
[----:B---3--:R0:W-:Y:S04]  /*5a650*/  STL.64 [R1+0x6260], R40 ;  /* 0x0062602801007387 */ /* 0x0081e80000100a00 */
[----:B0-----:R-:W3:Y:S04]  /*5a660*/  LDL.LU R40, [R1+0xc0] ;  /* 0x0000c00001287983 */ /* 0x001ee80000300800 */
[----:B------:R-:W3:Y:S04]  /*5a670*/  LDL.LU R41, [R1+0xc4] ;  /* 0x0000c40001297983 */ /* 0x000ee80000300800 */
[----:B------:R-:W3:Y:S04]  /*5a680*/  LDL.LU R42, [R1+0xc8] ;  /* 0x0000c800012a7983 */ /* 0x000ee80000300800 */
[----:B------:R-:W3:Y:S04]  /*5a690*/  LDL.LU R43, [R1+0xcc] ;  /* 0x0000cc00012b7983 */ /* 0x000ee80000300800 */
[----:B------:R-:W3:Y:S04]  /*5a6a0*/  LDL.LU.64 R16, [R1+0x7b0] ;  /* 0x0007b00001107983 */ /* 0x000ee80000300a00 */
[----:B------:R-:W3:Y:S01]  /*5a6b0*/  LDL.LU.64 R18, [R1+0x7b8] ;  /* 0x0007b80001127983 */ /* 0x000ee20000300a00 */
[----:B--2---:R-:W-:Y:S03]  /*5a6c0*/  HMMA.16816.F32.BF16 R4, R52, R20, R4 ;  /* 0x000000143404723c */ /* 0x004fe60000041804 */
[----:B------:R-:W2:Y:S04]  /*5a6d0*/  LDL.LU.64 R12, [R1+0x7c0] ;  /* 0x0007c000010c7983 */ /* 0x000ea80000300a00 */
[----:B------:R-:W2:Y:S04]  /*5a6e0*/  LDL.LU.64 R14, [R1+0x7c8] ;  /* 0x0007c800010e7983 */ /* 0x000ea80000300a00 */
[----:B------:R-:W2:Y:S04]  /*5a6f0*/  LDL.LU R48, [R1+0xa0] ;  /* 0x0000a00001307983 */ /* 0x000ea80000300800 */
[----:B------:R-:W2:Y:S04]  /*5a700*/  LDL.LU R49, [R1+0xa4] ;  /* 0x0000a40001317983 */ /* 0x000ea80000300800 */
[----:B------:R-:W2:Y:S04]  /*5a710*/  LDL.LU R50, [R1+0xa8] ;  /* 0x0000a80001327983 */ /* 0x000ea80000300800 */
[----:B------:R-:W2:Y:S01]  /*5a720*/  LDL.LU R51, [R1+0xac] ;  /* 0x0000ac0001337983 */ /* 0x000ea20000300800 */
[----:B------:R-:W-:-:S03]  /*5a730*/  IMAD.MOV.U32 R36, RZ, RZ, R4 ;  /* 0x000000ffff247224 */ /* 0x000fc600078e0004 */
[----:B------:R0:W-:Y:S01]  /*5a740*/  STL.64 [R1+0x7a8], R6 ;  /* 0x0007a80601007387 */ /* 0x0001e20000100a00 */
[----:B------:R-:W-:-:S03]  /*5a750*/  IMAD.MOV.U32 R37, RZ, RZ, R5 ;  /* 0x000000ffff257224 */ /* 0x000fc600078e0005 */
[----:B------:R-:W2:Y:S01]  /*5a760*/  LDL.LU.64 R56, [R1+0x7d0] ;  /* 0x0007d00001387983 */ /* 0x000ea20000300a00 */
[----:B------:R-:W-:-:S03]  /*5a770*/  IMAD.MOV.U32 R44, RZ, RZ, R35 ;  /* 0x000000ffff2c7224 */ /* 0x000fc600078e0023 */
[----:B------:R-:W2:Y:S01]  /*5a780*/  LDL.LU.64 R58, [R1+0x7d8] ;  /* 0x0007d800013a7983 */ /* 0x000ea20000300a00 */
[----:B------:R-:W-:-:S03]  /*5a790*/  IMAD.MOV.U32 R45, RZ, RZ, R34 ;  /* 0x000000ffff2d7224 */ /* 0x000fc600078e0022 */
[----:B------:R-:W2:Y:S01]  /*5a7a0*/  LDL.LU.64 R4, [R1+0x7e0] ;  /* 0x0007e00001047983 */ /* 0x000ea20000300a00 */
[----:B------:R-:W-:-:S03]  /*5a7b0*/  IMAD.MOV.U32 R46, RZ, RZ, R26 ;  /* 0x000000ffff2e7224 */ /* 0x000fc600078e001a */
[----:B0-----:R-:W2:Y:S01]  /*5a7c0*/  LDL.LU.64 R6, [R1+0x7e8] ;  /* 0x0007e80001067983 */ /* 0x001ea20000300a00 */
[----:B------:R-:W-:-:S03]  /*5a7d0*/  IMAD.MOV.U32 R47, RZ, RZ, R22 ;  /* 0x000000ffff2f7224 */ /* 0x000fc600078e0016 */
[----:B------:R-:W2:Y:S04]  /*5a7e0*/  LDL.LU R35, [R1+0x62cc] ;  /* 0x0062cc0001237983 */ /* 0x000ea80000300800 */
[----:B------:R-:W2:Y:S04]  /*5a7f0*/  LDL.LU R34, [R1+0x62c8] ;  /* 0x0062c80001227983 */ /* 0x000ea80000300800 */
[----:B------:R-:W2:Y:S04]  /*5a800*/  LDL.LU R26, [R1+0x62c4] ;  /* 0x0062c400011a7983 */ /* 0x000ea80000300800 */
[----:B------:R-:W2:Y:S04]  /*5a810*/  LDL.LU R22, [R1+0x62c0] ;  /* 0x0062c00001167983 */ /* 0x000ea80000300800 */
[----:B------:R-:W-:Y:S04]  /*5a820*/  STL [R1+0x5de4], R37 ;  /* 0x005de42501007387 */ /* 0x000fe80000100800 */
[----:B------:R-:W-:Y:S01]  /*5a830*/  STL [R1+0x5de0], R36 ;  /* 0x005de02401007387 */ /* 0x000fe20000100800 */
        /* <DEDUP_REMOVED lines=10> */
[----:B------:R0:W-:Y:S01]  /*5a8e0*/  STL.64 [R1+0x7c0], R12 ;  /* 0x0007c00c01007387 */ /* 0x0001e20000100a00 */
[----:B------:R-:W-:Y:S02]  /*5a8f0*/  IMAD.MOV.U32 R37, RZ, RZ, R14 ;  /* 0x000000ffff257224 */ /* 0x000fe400078e000e */
[----:B------:R-:W-:Y:S02]  /*5a900*/  IMAD.MOV.U32 R36, RZ, RZ, R15 ;  /* 0x000000ffff247224 */ /* 0x000fe400078e000f */
[----:B------:R-:W2:Y:S04]  /*5a910*/  LDL.LU.64 R14, [R1+0x62a8] ;  /* 0x0062a800010e7983 */ /* 0x000ea80000300a00 */
[----:B0-----:R-:W2:Y:S04]  /*5a920*/  LDL.LU.64 R12, [R1+0x62a0] ;  /* 0x0062a000010c7983 */ /* 0x001ea80000300a00 */
[----:B------:R-:W-:Y:S04]  /*5a930*/  STL [R1+0x5efc], R36 ;  /* 0x005efc2401007387 */ /* 0x000fe80000100800 */
[----:B------:R0:W-:Y:S04]  /*5a940*/  STL [R1+0x5ef8], R37 ;  /* 0x005ef82501007387 */ /* 0x0001e80000100800 */
[----:B0-----:R-:W3:Y:S01]  /*5a950*/  LDL R37, [R1+0xd0c] ;  /* 0x000d0c0001257983 */ /* 0x001ee20000100800 */
[C---:B--2---:R-:W-:Y:S08]  /*5a960*/  HMMA.16816.F32.BF16 R56, R52.reuse, R12, R56 ;  /* 0x0000000c3438723c */ /* 0x044ff00000041838 */
[----:B------:R-:W-:Y:S11]  /*5a970*/  HMMA.16816.F32.BF16 R52, R52, R8, R4 ;  /* 0x000000083434723c */ /* 0x000ff60000041804 */
[----:B------:R-:W-:Y:S04]  /*5a980*/  @!UPT UIADD3 URZ, URZ, URZ, URZ ;  /* 0x0000003f3f3ff290 */ /* 0x000fe8000fffe03f */
[----:B------:R0:W-:Y:S04]  /*5a990*/  STL.64 [R1+0x7d0], R56 ;  /* 0x0007d03801007387 */ /* 0x0001e80000100a00 */
[----:B------:R1:W-:Y:S01]  /*5a9a0*/  STL.64 [R1+0x7d8], R58 ;  /* 0x0007d83a01007387 */ /* 0x0003e20000100a00 */
[----:B0-----:R-:W-:-:S03]  /*5a9b0*/  IMAD.MOV.U32 R56, RZ, RZ, R23 ;  /* 0x000000ffff387224 */ /* 0x001fc600078e0017 */
[----:B------:R-:W2:Y:S01]  /*5a9c0*/  LDL.LU R23, [R1+0x629c] ;  /* 0x00629c0001177983 */ /* 0x000ea20000300800 */
[----:B------:R-:W-:Y:S02]  /*5a9d0*/  IMAD.MOV.U32 R57, RZ, RZ, R30 ;  /* 0x000000ffff397224 */ /* 0x000fe400078e001e */
[----:B-1----:R-:W-:Y:S01]  /*5a9e0*/  IMAD.MOV.U32 R58, RZ, RZ, R38 ;  /* 0x000000ffff3a7224 */ /* 0x002fe200078e0026 */
[----:B------:R-:W2:Y:S01]  /*5a9f0*/  LDL.LU R30, [R1+0x6298] ;  /* 0x00629800011e7983 */ /* 0x000ea20000300800 */
[----:B------:R-:W-:-:S03]  /*5aa00*/  IMAD.MOV.U32 R59, RZ, RZ, R39 ;  /* 0x000000ffff3b7224 */ /* 0x000fc600078e0027 */
[----:B------:R-:W2:Y:S04]  /*5aa10*/  LDL.LU R38, [R1+0x6294] ;  /* 0x0062940001267983 */ /* 0x000ea80000300800 */
[----:B------:R-:W2:Y:S04]  /*5aa20*/  LDL.LU R39, [R1+0x6290] ;  /* 0x0062900001277983 */ /* 0x000ea80000300800 */
[----:B------:R-:W2:Y:S04]  /*5aa30*/  LDL R13, [R1+0xd00] ;  /* 0x000d0000010d7983 */ /* 0x000ea80000100800 */
[----:B------:R-:W2:Y:S04]  /*5aa40*/  LDL.LU.64 R6, [R1+0x6288] ;  /* 0x0062880001067983 */ /* 0x000ea80000300a00 */
[----:B------:R-:W2:Y:S01]  /*5aa50*/  LDL.LU.64 R4, [R1+0x6280] ;  /* 0x0062800001047983 */ /* 0x000ea20000300a00 */
[----:B------:R-:W-:-:S03]  /*5aa60*/  IMAD.MOV.U32 R21, RZ, RZ, R54 ;  /* 0x000000ffff157224 */ /* 0x000fc600078e0036 */
[----:B------:R0:W-:Y:S01]  /*5aa70*/  STL.64 [R1+0x7e0], R52 ;  /* 0x0007e03401007387 */ /* 0x0001e20000100a00 */
[----:B------:R-:W-:Y:S02]  /*5aa80*/  IMAD.MOV.U32 R20, RZ, RZ, R55 ;  /* 0x000000ffff147224 */ /* 0x000fe400078e0037 */
[----:B------:R-:W-:Y:S02]  /*5aa90*/  IMAD.MOV.U32 R54, RZ, RZ, R31 ;  /* 0x000000ffff367224 */ /* 0x000fe400078e001f */
[----:B----4-:R-:W-:Y:S02]  /*5aaa0*/  IMAD.MOV.U32 R55, RZ, RZ, R27 ;  /* 0x000000ffff377224 */ /* 0x010fe400078e001b */
[----:B0-----:R-:W-:Y:S02]  /*5aab0*/  IMAD.MOV.U32 R52, RZ, RZ, R34 ;  /* 0x000000ffff347224 */ /* 0x001fe400078e0022 */
[----:B------:R-:W4:Y:S01]  /*5aac0*/  LDL.LU R34, [R1+0x627c] ;  /* 0x00627c0001227983 */ /* 0x000f220000300800 */
[----:B------:R-:W-:-:S03]  /*5aad0*/  IMAD.MOV.U32 R53, RZ, RZ, R35 ;  /* 0x000000ffff357224 */ /* 0x000fc600078e0023 */
[----:B------:R-:W4:Y:S04]  /*5aae0*/  LDL.LU R35, [R1+0x6278] ;  /* 0x0062780001237983 */ /* 0x000f280000300800 */
[----:B------:R-:W3:Y:S04]  /*5aaf0*/  LDL.LU R31, [R1+0x6274] ;  /* 0x00627400011f7983 */ /* 0x000ee80000300800 */
[----:B------:R-:W3:Y:S01]  /*5ab00*/  LDL.LU R27, [R1+0x6270] ;  /* 0x00627000011b7983 */ /* 0x000ee20000300800 */
[----:B--2---:R-:W-:Y:S11]  /*5ab10*/  HMMA.16816.F32.BF16 R40, R4, R38, R40 ;  /* 0x000000260428723c */ /* 0x004ff60000041828 */
[----:B------:R-:W-:Y:S11]  /*5ab20*/  @!UPT UIADD3 URZ, URZ, URZ, URZ ;  /* 0x0000003f3f3ff290 */ /* 0x000ff6000fffe03f */
[----:B------:R-:W-:Y:S02]  /*5ab30*/  @!UPT UIADD3 URZ, URZ, URZ, URZ ;  /* 0x0000003f3f3ff290 */ /* 0x000fe4000fffe03f */
[----:B------:R-:W-:Y:S02]  /*5ab40*/  IMAD.MOV.U32 R29, RZ, RZ, R42 ;  /* 0x000000ffff1d7224 */ /* 0x000fe400078e002a */
[----:B------:R-:W-:Y:S02]  /*5ab50*/  IMAD.MOV.U32 R28, RZ, RZ, R43 ;  /* 0x000000ffff1c7224 */ /* 0x000fe400078e002b */
[----:B------:R-:W-:Y:S01]  /*5ab60*/  IMAD.MOV.U32 R33, RZ, RZ, R40 ;  /* 0x000000ffff217224 */ /* 0x000fe200078e0028 */
[----:B------:R-:W2:Y:S01]  /*5ab70*/  LDL.LU.64 R42, [R1+0x6268] ;  /* 0x00626800012a7983 */ /* 0x000ea20000300a00 */
[----:B------:R-:W-:-:S03]  /*5ab80*/  IMAD.MOV.U32 R32, RZ, RZ, R41 ;  /* 0x000000ffff207224 */ /* 0x000fc600078e0029 */
[----:B------:R-:W2:Y:S01]  /*5ab90*/  LDL.LU.64 R40, [R1+0x6260] ;  /* 0x0062600001287983 */ /* 0x000ea20000300a00 */
[C---:B----4-:R-:W-:Y:S08]  /*5aba0*/  HMMA.16816.F32.BF16 R52, R4.reuse, R34, R52 ;  /* 0x000000220434723c */ /* 0x050ff00000041834 */
[C---:B---3--:R-:W-:Y:S08]  /*5abb0*/  HMMA.16816.F32.BF16 R48, R4.reuse, R30, R48 ;  /* 0x0000001e0430723c */ /* 0x048ff00000041830 */
[C---:B------:R-:W-:Y:S07]  /*5abc0*/  HMMA.16816.F32.BF16 R44, R4.reuse, R26, R44 ;  /* 0x0000001a042c723c */ /* 0x040fee000004182c */
[----:B------:R0:W-:Y:S04]  /*5abd0*/  STL.64 [R1+0xb0], R52 ;  /* 0x0000b03401007387 */ /* 0x0001e80000100a00 */
[----:B------:R1:W-:Y:S04]  /*5abe0*/  STL.64 [R1+0xb8], R54 ;  /* 0x0000b83601007387 */ /* 0x0003e80000100a00 */
[----:B0-----:R-:W3:Y:S04]  /*5abf0*/  LDL.LU R52, [R1+0x5c0] ;  /* 0x0005c00001347983 */ /* 0x001ee80000300800 */
[----:B------:R-:W-:Y:S05]  /*5ac00*/  STL.64 [R1+0x7f0], R48 ;  /* 0x0007f03001007387 */ /* 0x000fea0000100a00 */
[----:B------:R-:W-:Y:S01]  /*5ac10*/  IMAD.MOV.U32 R25, RZ, RZ, R46 ;  /* 0x000000ffff197224 */ /* 0x000fe200078e002e */
[----:B------:R-:W-:Y:S01]  /*5ac20*/  STL.64 [R1+0x7f8], R50 ;  /* 0x0007f83201007387 */ /* 0x000fe20000100a00 */
[----:B------:R-:W-:Y:S01]  /*5ac30*/  IMAD.MOV.U32 R24, RZ, RZ, R47 ;  /* 0x000000ffff187224 */ /* 0x000fe200078e002f */
[----:B--2---:R-:W-:Y:S11]  /*5ac40*/  HMMA.16816.F32.BF16 R40, R4, R22, R40 ;  /* 0x000000160428723c */ /* 0x004ff60000041828 */
[----:B------:R-:W-:Y:S11]  /*5ac50*/  @!UPT UIADD3 URZ, URZ, URZ, URZ ;  /* 0x0000003f3f3ff290 */ /* 0x000ff6000fffe03f */
[----:B------:R-:W-:Y:S01]  /*5ac60*/  @!UPT UIADD3 URZ, URZ, URZ, URZ ;  /* 0x0000003f3f3ff290 */ /* 0x000fe2000fffe03f */
[----:B------:R-:W-:Y:S04]  /*5ac70*/  STL.64 [R1+0xa0], R40 ;  /* 0x0000a02801007387 */ /* 0x000fe80000100a00 */
[----:B------:R-:W-:Y:S04]  /*5ac80*/  STL.64 [R1+0xa8], R42 ;  /* 0x0000a82a01007387 */ /* 0x000fe80000100a00 */
[----:B------:R-:W3:Y:S04]  /*5ac90*/  LDL.LU R53, [R1+0x5c4] ;  /* 0x0005c40001357983 */ /* 0x000ee80000300800 */
[----:B-1----:R-:W3:Y:S04]  /*5aca0*/  LDL.LU R54, [R1+0x5c8] ;  /* 0x0005c80001367983 */ /* 0x002ee80000300800 */
[----:B------:R-:W3:Y:S04]  /*5acb0*/  LDL.LU R55, [R1+0x5cc] ;  /* 0x0005cc0001377983 */ /* 0x000ee80000300800 */
[----:B------:R-:W-:Y:S04]  /*5acc0*/  STL.64 [R1+0x230], R44 ;  /* 0x0002302c01007387 */ /* 0x000fe80000100a00 */
[----:B------:R0:W-:Y:S04]  /*5acd0*/  STL.64 [R1+0x6230], R26 ;  /* 0x0062301a01007387 */ /* 0x0001e80000100a00 */
[----:B------:R1:W-:Y:S04]  /*5ace0*/  STL.64 [R1+0x6228], R24 ;  /* 0x0062281801007387 */ /* 0x0003e80000100a00 */
[----:B------:R-:W2:Y:S01]  /*5acf0*/  LDSM.16.MT88.4 R44, [R13+0x2100] ;  /* 0x002100000d2c783b */ /* 0x000ea20000004200 */
[----:B0-----:R-:W-:-:S03]  /*5ad00*/  IMAD.MOV.U32 R26, RZ, RZ, R18 ;  /* 0x000000ffff1a7224 */ /* 0x001fc600078e0012 */
[----:B------:R-:W-:Y:S01]  /*5ad10*/  LDSM.16.MT88.4 R40, [R13+0x2080] ;  /* 0x002080000d28783b */ /* 0x000fe20000004200 */
[----:B-1----:R-:W-:-:S03]  /*5ad20*/  IMAD.MOV.U32 R24, RZ, RZ, R3 ;  /* 0x000000ffff187224 */ /* 0x002fc600078e0003 */
[----:B------:R-:W4:Y:S01]  /*5ad30*/  LDL.LU R3, [R1+0x6258] ;  /* 0x0062580001037983 */ /* 0x000f220000300800 */
[----:B------:R-:W-:Y:S02]  /*5ad40*/  IMAD.MOV.U32 R25, RZ, RZ, R60 ;  /* 0x000000ffff197224 */ /* 0x000fe400078e003c */
[----:B------:R-:W-:Y:S01]  /*5ad50*/  IMAD.MOV.U32 R27, RZ, RZ, R19 ;  /* 0x000000ffff1b7224 */ /* 0x000fe200078e0013 */
[----:B------:R-:W3:Y:S04]  /*5ad60*/  LDL.LU R60, [R1+0x6254] ;  /* 0x00625400013c7983 */ /* 0x000ee80000300800 */
[----:B------:R-:W3:Y:S04]  /*5ad70*/  LDL.LU R18, [R1+0x6250] ;  /* 0x0062500001127983 */ /* 0x000ee80000300800 */
[----:B------:R-:W3:Y:S04]  /*5ad80*/  LDL.LU R19, [R1+0x624c] ;  /* 0x00624c0001137983 */ /* 0x000ee80000300800 */
[----:B--2---:R-:W-:Y:S04]  /*5ad90*/  STL.64 [R1+0x61f8], R46 ;  /* 0x0061f82e01007387 */ /* 0x004fe80000100a00 */
[----:B------:R0:W-:Y:S04]  /*5ada0*/  STL.64 [R1+0x61f0], R44 ;  /* 0x0061f02c01007387 */ /* 0x0001e80000100a00 */
[----:B0-----:R-:W2:Y:S04]  /*5adb0*/  LDL.LU R44, [R1+0x710] ;  /* 0x00071000012c7983 */ /* 0x001ea80000300800 */
[----:B------:R-:W2:Y:S04]  /*5adc0*/  LDL.LU R45, [R1+0x714] ;  /* 0x00071400012d7983 */ /* 0x000ea80000300800 */
[----:B------:R-:W2:Y:S04]  /*5add0*/  LDL.LU R46, [R1+0x718] ;  /* 0x00071800012e7983 */ /* 0x000ea80000300800 */
[----:B------:R-:W2:Y:S01]  /*5ade0*/  LDL.LU R47, [R1+0x71c] ;  /* 0x00071c00012f7983 */ /* 0x000ea20000300800 */
[----:B---3--:R-:W-:Y:S07]  /*5adf0*/  HMMA.16816.F32.BF16 R48, R4, R18, R56 ;  /* 0x000000120430723c */ /* 0x008fee0000041838 */
[----:B------:R-:W-:-:S02]  /*5ae00*/  IMAD.MOV.U32 R56, RZ, RZ, R10 ;  /* 0x000000ffff387224 */ /* 0x000fc400078e000a */
[----:B------:R-:W3:Y:S01]  /*5ae10*/  LDL.LU R10, [R1+0x6248] ;  /* 0x00624800010a7983 */ /* 0x000ee20000300800 */
[----:B------:R-:W-:Y:S02]  /*5ae20*/  IMAD.MOV.U32 R57, RZ, RZ, R14 ;  /* 0x000000ffff397224 */ /* 0x000fe400078e000e */
[----:B------:R-:W-:Y:S02]  /*5ae30*/  IMAD.MOV.U32 R58, RZ, RZ, R15 ;  /* 0x000000ffff3a7224 */ /* 0x000fe400078e000f */
[----:B------:R-:W-:-:S09]  /*5ae40*/  IMAD.MOV.U32 R59, RZ, RZ, R11 ;  /* 0x000000ffff3b7224 */ /* 0x000fd200078e000b */
[----:B------:R-:W-:Y:S04]  /*5ae50*/  STL.64 [R1+0x3e0], R48 ;  /* 0x0003e03001007387 */ /* 0x000fe80000100a00 */
[----:B------:R-:W-:Y:S04]  /*5ae60*/  STL.64 [R1+0x3e8], R50 ;  /* 0x0003e83201007387 */ /* 0x000fe80000100a00 */
[----:B------:R-:W2:Y:S04]  /*5ae70*/  LDL.LU R14, [R1+0x6244] ;  /* 0x00624400010e7983 */ /* 0x000ea80000300800 */
[----:B------:R-:W2:Y:S04]  /*5ae80*/  LDL.LU R15, [R1+0x6240] ;  /* 0x00624000010f7983 */ /* 0x000ea80000300800 */
[----:B------:R-:W3:Y:S04]  /*5ae90*/  LDL.LU R11, [R1+0x623c] ;  /* 0x00623c00010b7983 */ /* 0x000ee80000300800 */
[----:B------:R-:W0:Y:S01]  /*5aea0*/  LDSM.16.MT88.4 R48, [R13+0x2180] ;  /* 0x002180000d30783b */ /* 0x000e220000004200 */
[----:B------:R-:W-:-:S02]  /*5aeb0*/  IMAD.MOV.U32 R16, RZ, RZ, R60 ;  /* 0x000000ffff107224 */ /* 0x000fc400078e003c */
[----:B----4-:R-:W-:Y:S01]  /*5aec0*/  IMAD.MOV.U32 R17, RZ, RZ, R3 ;  /* 0x000000ffff117224 */ /* 0x010fe200078e0003 */
[----:B------:R1:W-:Y:S02]  /*5aed0*/  STL.64 [R1+0x6220], R18 ;  /* 0x0062201201007387 */ /* 0x0003e40000100a00 */
[----:B-1----:R-:W-:Y:S02]  /*5aee0*/  IMAD.MOV.U32 R18, RZ, RZ, R2 ;  /* 0x000000ffff127224 */ /* 0x002fe400078e0002 */
[----:B------:R-:W-:Y:S01]  /*5aef0*/  IMAD.MOV.U32 R19, RZ, RZ, R0 ;  /* 0x000000ffff137224 */ /* 0x000fe200078e0000 */
[----:B0-----:R-:W-:Y:S04]  /*5af00*/  STL.64 [R1+0x6178], R50 ;  /* 0x0061783201007387 */ /* 0x001fe80000100a00 */
[----:B------:R2:W-:Y:S02]  /*5af10*/  STL.64 [R1+0x6170], R48 ;  /* 0x0061703001007387 */ /* 0x0005e40000100a00 */
[C---:B--2---:R-:W-:Y:S02]  /*5af20*/  HMMA.16816.F32.BF16 R48, R4.reuse, R14, R52 ;  /* 0x0000000e0430723c */ /* 0x044fe40000041834 */
[----:B------:R-:W0:Y:S06]  /*5af30*/  LDSM.16.MT88.4 R52, [R37+0x2000] ;  /* 0x002000002534783b */ /* 0x000e2c0000004200 */
[----:B---3--:R-:W-:Y:S01]  /*5af40*/  HMMA.16816.F32.BF16 R16, R4, R10, R16 ;  /* 0x0000000a0410723c */ /* 0x008fe20000041810 */
[----:B------:R-:W1:Y:S04]  /*5af50*/  LDSM.16.MT88.4 R4, [R37+0x2080] ;  /* 0x002080002504783b */ /* 0x000e680000004200 */
[----:B0-----:R-:W-:Y:S10]  /*5af60*/  STL.64 [R1+0x6158], R54 ;  /* 0x0061583601007387 */ /* 0x001ff40000100a00 */
[----:B------:R-:W-:Y:S04]  /*5af70*/  STL.64 [R1+0xba0], R48 ;  /* 0x000ba03001007387 */ /* 0x000fe80000100a00 */
[----:B------:R-:W-:Y:S04]  /*5af80*/  STL.64 [R1+0xba8], R50 ;  /* 0x000ba83201007387 */ /* 0x000fe80000100a00 */
[----:B------:R-:W-:Y:S04]  /*5af90*/  STL.64 [R1+0x6150], R52 ;  /* 0x0061503401007387 */ /* 0x000fe80000100a00 */
[----:B-1----:R-:W-:Y:S04]  /*5afa0*/  STL.64 [R1+0x60f8], R6 ;  /* 0x0060f80601007387 */ /* 0x002fe80000100a00 */
[----:B------:R-:W-:Y:S04]  /*5afb0*/  STL.64 [R1+0xb90], R16 ;  /* 0x000b901001007387 */ /* 0x000fe80000100a00 */
[----:B------:R-:W-:Y:S04]  /*5afc0*/  STL.64 [R1+0xb98], R18 ;  /* 0x000b981201007387 */ /* 0x000fe80000100a00 */
[----:B------:R0:W-:Y:S02]  /*5afd0*/  STL.64 [R1+0x60f0], R4 ;  /* 0x0060f00401007387 */ /* 0x0001e40000100a00 */
[C---:B0-----:R-:W-:Y:S08]  /*5afe0*/  HMMA.16816.F32.BF16 R4, R40.reuse, R34, R24 ;  /* 0x000000222804723c */ /* 0x041ff00000041818 */
[C---:B------:R-:W-:Y:S11]  /*5aff0*/  HMMA.16816.F32.BF16 R16, R40.reuse, R38, R44 ;  /* 0x000000262810723c */ /* 0x040ff6000004182c */
[----:B------:R-:W-:Y:S05]  /*5b000*/  @!UPT UIADD3 URZ, URZ, URZ, URZ ;  /* 0x0000003f3f3ff290 */ /* 0x000fea000fffe03f */
[----:B------:R-:W-:Y:S02]  /*5b010*/  IMAD.MOV.U32 R60, RZ, RZ, R4 ;  /* 0x000000ffff3c7224 */ /* 0x000fe400078e0004 */
[----:B------:R-:W-:Y:S02]  /*5b020*/  IMAD.MOV.U32 R3, RZ, RZ, R5 ;  /* 0x000000ffff037224 */ /* 0x000fe400078e0005 */
[----:B------:R-:W-:Y:S02]  /*5b030*/  IMAD.MOV.U32 R2, RZ, RZ, R6 ;  /* 0x000000ffff027224 */ /* 0x000fe400078e0006 */
[----:B------:R-:W-:Y:S02]  /*5b040*/  IMAD.MOV.U32 R0, RZ, RZ, R7 ;  /* 0x000000ffff007224 */ /* 0x000fe400078e0007 */
[----:B------:R-:W-:Y:S01]  /*5b050*/  HMMA.16816.F32.BF16 R4, R40, R30, R56 ;  /* 0x0000001e2804723c */ /* 0x000fe20000041838 */
[----:B------:R-:W-:Y:S02]  /*5b060*/  IMAD.MOV.U32 R9, RZ, RZ, R18 ;  /* 0x000000ffff097224 */ /* 0x000fe400078e0012 */
[----:B------:R-:W-:Y:S01]  /*5b070*/  IMAD.MOV.U32 R8, RZ, RZ, R19 ;  /* 0x000000ffff087224 */ /* 0x000fe200078e0013 */
[----:B------:R-:W-:Y:S04]  /*5b080*/  STL.64 [R1+0xcf0], R16 ;  /* 0x000cf01001007387 */ /* 0x000fe80000100a00 */
[----:B------:R-:W-:Y:S04]  /*5b090*/  STL.64 [R1+0x6218], R10 ;  /* 0x0062180a01007387 */ /* 0x000fe80000100a00 */
[----:B------:R-:W-:Y:S04]  /*5b0a0*/  STL.64 [R1+0x6210], R8 ;  /* 0x0062100801007387 */ /* 0x000fe80000100a00 */
[----:B------:R-:W-:Y:S04]  /*5b0b0*/  STL.64 [R1+0x6208], R38 ;  /* 0x0062082601007387 */ /* 0x000fe80000100a00 */
[----:B------:R-:W-:Y:S04]  /*5b0c0*/  STL [R1+0x6200], R37 ;  /* 0x0062002501007387 */ /* 0x000fe80000100800 */
[----:B------:R-:W-:Y:S04]  /*5b0d0*/  STL.64 [R1+0x61e8], R34 ;  /* 0x0061e82201007387 */ /* 0x000fe80000100a00 */
[----:B------:R-:W-:Y:S04]  /*5b0e0*/  STL.64 [R1+0x61e0], R32 ;  /* 0x0061e02001007387 */ /* 0x000fe80000100a00 */
[----:B------:R-:W-:Y:S04]  /*5b0f0*/  STL [R1+0x5d54], R0 ;  /* 0x005d540001007387 */ /* 0x000fe80000100800 */
[----:B------:R-:W-:Y:S04]  /*5b100*/  STL [R1+0x5d50], R2 ;  /* 0x005d500201007387 */ /* 0x000fe80000100800 */
[----:B------:R-:W-:Y:S04]  /*5b110*/  STL [R1+0x5d4c], R3 ;  /* 0x005d4c0301007387 */ /* 0x000fe80000100800 */
[----:B------:R-:W-:Y:S04]  /*5b120*/  STL [R1+0x5d48], R60 ;  /* 0x005d483c01007387 */ /* 0x000fe80000100800 */
[----:B------:R-:W-:Y:S04]  /*5b130*/  STL.64 [R1+0x61d8], R30 ;  /* 0x0061d81e01007387 */ /* 0x000fe80000100a00 */
[----:B------:R-:W-:Y:S04]  /*5b140*/  STL.64 [R1+0x61d0], R28 ;  /* 0x0061d01c01007387 */ /* 0x000fe80000100a00 */
[----:B------:R0:W-:Y:S04]  /*5b150*/  STL.64 [R1+0xcd0], R4 ;  /* 0x000cd00401007387 */ /* 0x0001e80000100a00 */
[----:B------:R1:W-:Y:S04]  /*5b160*/  STL.64 [R1+0xcd8], R6 ;  /* 0x000cd80601007387 */ /* 0x0003e80000100a00 */
[----:B------:R-:W2:Y:S04]  /*5b170*/  LDL.LU R52, [R1+0x270] ;  /* 0x0002700001347983 */ /* 0x000ea80000300800 */
[----:B------:R-:W2:Y:S04]  /*5b180*/  LDL.LU R53, [R1+0x274] ;  /* 0x0002740001357983 */ /* 0x000ea80000300800 */
[----:B------:R-:W3:Y:S04]  /*5b190*/  LDL.LU R54, [R1+0x278] ;  /* 0x0002780001367983 */ /* 0x000ee80000300800 */
[----:B------:R-:W3:Y:S04]  /*5b1a0*/  LDL.LU R55, [R1+0x27c] ;  /* 0x00027c0001377983 */ /* 0x000ee80000300800 */
[----:B---3--:R-:W-:Y:S04]  /*5b1b0*/  STL.64 [R1+0x6168], R54 ;  /* 0x0061683601007387 */ /* 0x008fe80000100a00 */
[----:B--2---:R-:W-:Y:S04]  /*5b1c0*/  STL.64 [R1+0x6160], R52 ;  /* 0x0061603401007387 */ /* 0x004fe80000100a00 */
[----:B0-----:R-:W2:Y:S04]  /*5b1d0*/  LDL.LU R4, [R1+0x280] ;  /* 0x0002800001047983 */ /* 0x001ea80000300800 */
[----:B------:R-:W2:Y:S04]  /*5b1e0*/  LDL.LU R5, [R1+0x284] ;  /* 0x0002840001057983 */ /* 0x000ea80000300800 */
[----:B-1----:R-:W3:Y:S04]  /*5b1f0*/  LDL.LU R6, [R1+0x288] ;  /* 0x0002880001067983 */ /* 0x002ee80000300800 */
[----:B------:R-:W3:Y:S04]  /*5b200*/  LDL.LU R7, [R1+0x28c] ;  /* 0x00028c0001077983 */ /* 0x000ee80000300800 */
[----:B---3--:R-:W-:Y:S04]  /*5b210*/  STL.64 [R1+0x6188], R6 ;  /* 0x0061880601007387 */ /* 0x008fe80000100a00 */
[----:B--2---:R-:W-:Y:S04]  /*5b220*/  STL.64 [R1+0x6180], R4 ;  /* 0x0061800401007387 */ /* 0x004fe80000100a00 */
[----:B------:R-:W2:Y:S04]  /*5b230*/  LDL.LU R48, [R1+0x2d0] ;  /* 0x0002d00001307983 */ /* 0x000ea80000300800 */
[----:B------:R-:W2:Y:S04]  /*5b240*/  LDL.LU R49, [R1+0x2d4] ;  /* 0x0002d40001317983 */ /* 0x000ea80000300800 */
[----:B------:R-:W3:Y:S04]  /*5b250*/  LDL.LU R50, [R1+0x2d8] ;  /* 0x0002d80001327983 */ /* 0x000ee80000300800 */
[----:B------:R-:W3:Y:S04]  /*5b260*/  LDL.LU R51, [R1+0x2dc] ;  /* 0x0002dc0001337983 */ /* 0x000ee80000300800 */
[----:B---3--:R-:W-:Y:S04]  /*5b270*/  STL.64 [R1+0x6198], R50 ;  /* 0x0061983201007387 */ /* 0x008fe80000100a00 */
[----:B--2---:R0:W-:Y:S04]  /*5b280*/  STL.64 [R1+0x6190], R48 ;  /* 0x0061903001007387 */ /* 0x0041e80000100a00 */
[----:B0-----:R-:W2:Y:S04]  /*5b290*/  LDL.LU R48, [R1+0x4b0] ;  /* 0x0004b00001307983 */ /* 0x001ea80000300800 */
        /* <DEDUP_REMOVED lines=15> */
[----:B------:R-:W4:Y:S04]  /*5b390*/  LDL.LU R28, [R1+0x4f0] ;  /* 0x0004f000011c7983 */ /* 0x000f280000300800 */
        /* <DEDUP_REMOVED lines=26> */
[----:B------:R-:W4:Y:S01]  /*5b540*/  LDL.LU R35, [R1+0x50c] ;  /* 0x00050c0001237983 */ /* 0x000f220000300800 */
[----:B------:R-:W-:-:S03]  /*5b550*/  IMAD.MOV.U32 R59, RZ, RZ, R61 ;  /* 0x000000ffff3b7224 */ /* 0x000fc600078e003d */
[----:B---3--:R-:W-:Y:S04]  /*5b560*/  STL.64 [R1+0x61c8], R50 ;  /* 0x0061c83201007387 */ /* 0x008fe80000100a00 */
[----:B--2---:R0:W-:Y:S04]  /*5b570*/  STL.64 [R1+0x61c0], R48 ;  /* 0x0061c03001007387 */ /* 0x0041e80000100a00 */
[----:B0-----:R-:W2:Y:S04]  /*5b580*/  LDL.LU R48, [R1+0x4e0] ;  /* 0x0004e00001307983 */ /* 0x001ea80000300800 */
[----:B------:R-:W2:Y:S04]  /*5b590*/  LDL.LU R49, [R1+0x4e4] ;  /* 0x0004e40001317983 */ /* 0x000ea80000300800 */
[----:B------:R-:W2:Y:S04]  /*5b5a0*/  LDL.LU R50, [R1+0x4e8] ;  /* 0x0004e80001327983 */ /* 0x000ea80000300800 */
[----:B------:R-:W2:Y:S04]  /*5b5b0*/  LDL.LU R51, [R1+0x4ec] ;  /* 0x0004ec0001337983 */ /* 0x000ea80000300800 */
[----:B------:R-:W3:Y:S04]  /*5b5c0*/  LDL.LU R4, [R1+0x4a0] ;  /* 0x0004a00001047983 */ /* 0x000ee80000300800 */
[----:B------:R-:W3:Y:S04]  /*5b5d0*/  LDL.LU R5, [R1+0x4a4] ;  /* 0x0004a40001057983 */ /* 0x000ee80000300800 */
[----:B------:R-:W3:Y:S04]  /*5b5e0*/  LDL.LU R6, [R1+0x4a8] ;  /* 0x0004a80001067983 */ /* 0x000ee80000300800 */
[----:B------:R-:W3:Y:S04]  /*5b5f0*/  LDL.LU R7, [R1+0x4ac] ;  /* 0x0004ac0001077983 */ /* 0x000ee80000300800 */
[----:B------:R-:W2:Y:S04]  /*5b600*/  LDL.LU R52, [R1+0x2b0] ;  /* 0x0002b00001347983 */ /* 0x000ea80000300800 */
[----:B------:R-:W2:Y:S04]  /*5b610*/  LDL.LU R53, [R1+0x2b4] ;  /* 0x0002b40001357983 */ /* 0x000ea80000300800 */
[----:B------:R-:W2:Y:S04]  /*5b620*/  LDL.LU R54, [R1+0x2b8] ;  /* 0x0002b80001367983 */ /* 0x000ea80000300800 */
[----:B------:R-:W2:Y:S01]  /*5b630*/  LDL.LU R55, [R1+0x2bc] ;  /* 0x0002bc0001377983 */ /* 0x000ea20000300800 */
[----:B----4-:R-:W-:Y:S03]  /*5b640*/  HMMA.16816.F32.BF16 R24, R40, R22, R24 ;  /* 0x000000162818723c */ /* 0x010fe60000041818 */
[----:B------:R-:W4:Y:S04]  /*5b650*/  LDL.LU R56, [R1+0x260] ;  /* 0x0002600001387983 */ /* 0x000f280000300800 */
[----:B------:R-:W4:Y:S04]  /*5b660*/  LDL.LU R57, [R1+0x264] ;  /* 0x0002640001397983 */ /* 0x000f280000300800 */
[----:B------:R-:W4:Y:S04]  /*5b670*/  LDL.LU R58, [R1+0x268] ;  /* 0x00026800013a7983 */ /* 0x000f280000300800 */
[----:B------:R-:W2:Y:S08]  /*5b680*/  LDL.LU R61, [R1+0x6238] ;  /* 0x00623800013d7983 */ /* 0x000eb00000300800 */
[----:B------:R0:W-:Y:S01]  /*5b690*/  STL.64 [R1+0xcc0], R24 ;  /* 0x000cc01801007387 */ /* 0x0001e20000100a00 */
[----:B------:R-:W-:-:S02]  /*5b6a0*/  IMAD.MOV.U32 R0, RZ, RZ, R26 ;  /* 0x000000ffff007224 */ /* 0x000fc400078e001a */
[----:B------:R-:W-:Y:S02]  /*5b6b0*/  IMAD.MOV.U32 R2, RZ, RZ, R27 ;  /* 0x000000ffff027224 */ /* 0x000fe400078e001b */
[----:B------:R-:W2:Y:S04]  /*5b6c0*/  LDL.LU.64 R26, [R1+0x6230] ;  /* 0x00623000011a7983 */ /* 0x000ea80000300a00 */
[----:B0-----:R-:W3:Y:S01]  /*5b6d0*/  LDL.LU.64 R24, [R1+0x6228] ;  /* 0x0062280001187983 */ /* 0x001ee20000300a00 */
[----:B--2---:R-:W-:Y:S11]  /*5b6e0*/  HMMA.16816.F32.BF16 R16, R40, R26, R16 ;  /* 0x0000001a2810723c */ /* 0x004ff60000041810 */
[----:B------:R-:W-:Y:S11]  /*5b6f0*/  @!UPT UIADD3 URZ, URZ, URZ, URZ ;  /* 0x0000003f3f3ff290 */ /* 0x000ff6000fffe03f */
[----:B------:R-:W-:Y:S01]  /*5b700*/  @!UPT UIADD3 URZ, URZ, URZ, URZ ;  /* 0x0000003f3f3ff290 */ /* 0x000fe2000fffe03f */
[----:B------:R-:W-:Y:S01]  /*5b710*/  STL.64 [R1+0xcb0], R16 ;  /* 0x000cb01001007387 */ /* 0x000fe20000100a00 */
[----:B------:R-:W-:-:S03]  /*5b720*/  IMAD.MOV.U32 R12, RZ, RZ, R19 ;  /* 0x000000ffff0c7224 */ /* 0x000fc600078e0013 */
[----:B------:R0:W-:Y:S04]  /*5b730*/  STL [R1+0xcb8], R18 ;  /* 0x000cb81201007387 */ /* 0x0001e80000100800 */
[----:B0-----:R-:W2:Y:S01]  /*5b740*/  LDL.LU.64 R18, [R1+0x6220] ;  /* 0x0062200001127983 */ /* 0x001ea20000300a00 */
[C---:B------:R-:W-:Y:S08]  /*5b750*/  HMMA.16816.F32.BF16 R36, R40.reuse, R14, R36 ;  /* 0x0000000e2824723c */ /* 0x040ff00000041824 */
[C---:B--2---:R-:W-:Y:S11]  /*5b760*/  HMMA.16816.F32.BF16 R8, R40.reuse, R18, R8 ;  /* 0x000000122808723c */ /* 0x044ff60000041808 */
[----:B------:R-:W-:Y:S11]  /*5b770*/  @!UPT UIADD3 URZ, URZ, URZ, URZ ;  /* 0x0000003f3f3ff290 */ /* 0x000ff6000fffe03f */
[----:B------:R-:W-:Y:S02]  /*5b780*/  @!UPT UIADD3 URZ, URZ, URZ, URZ ;  /* 0x0000003f3f3ff290 */ /* 0x000fe4000fffe03f */
[----:B------:R-:W-:Y:S02]  /*5b790*/  IMAD.MOV.U32 R17, RZ, RZ, R10 ;  /* 0x000000ffff117224 */ /* 0x000fe400078e000a */
[----:B------:R-:W-:Y:S02]  /*5b7a0*/  IMAD.MOV.U32 R16, RZ, RZ, R11 ;  /* 0x000000ffff107224 */ /* 0x000fe400078e000b */
[----:B------:R-:W2:Y:S01]  /*5b7b0*/  LDL.LU.64 R10, [R1+0x6218] ;  /* 0x00621800010a7983 */ /* 0x000ea20000300a00 */
[----:B------:R-:W-:Y:S02]  /*5b7c0*/  IMAD.MOV.U32 R3, RZ, RZ, R8 ;  /* 0x000000ffff037224 */ /* 0x000fe400078e0008 */
[----:B------:R-:W-:Y:S02]  /*5b7d0*/  IMAD.MOV.U32 R60, RZ, RZ, R9 ;  /* 0x000000ffff3c7224 */ /* 0x000fe400078e0009 */
[----:B------:R-:W3:Y:S04]  /*5b7e0*/  LDL.LU.64 R8, [R1+0x6210] ;  /* 0x0062100001087983 */ /* 0x000ee80000300a00 */
[----:B------:R-:W-:Y:S04]  /*5b7f0*/  STL.64 [R1+0xc90], R36 ;  /* 0x000c902401007387 */ /* 0x000fe80000100a00 */
[----:B------:R0:W-:Y:S04]  /*5b800*/  STL.64 [R1+0xc98], R38 ;  /* 0x000c982601007387 */ /* 0x0001e80000100a00 */
[----:B0-----:R-:W3:Y:S04]  /*5b810*/  LDL.LU.64 R38, [R1+0x6208] ;  /* 0x0062080001267983 */ /* 0x001ee80000300a00 */
[----:B------:R-:W3:Y:S01]  /*5b820*/  LDL.LU R37, [R1+0x6200] ;  /* 0x0062000001257983 */ /* 0x000ee20000300800 */
[----:B--2---:R-:W-:Y:S03]  /*5b830*/  HMMA.16816.F32.BF16 R40, R40, R10, R44 ;  /* 0x0000000a2828723c */ /* 0x004fe6000004182c */
[----:B------:R-:W3:Y:S04]  /*5b840*/  LDL.LU.64 R46, [R1+0x61f8] ;  /* 0x0061f800012e7983 */ /* 0x000ee80000300a00 */
[----:B------:R-:W3:Y:S11]  /*5b850*/  LDL.LU.64 R44, [R1+0x61f0] ;  /* 0x0061f000012c7983 */ /* 0x000ef60000300a00 */
[----:B------:R-:W-:Y:S05]  /*5b860*/  @!UPT UIADD3 URZ, URZ, URZ, URZ ;  /* 0x0000003f3f3ff290 */ /* 0x000fea000fffe03f */
[----:B------:R0:W-:Y:S04]  /*5b870*/  STL.64 [R1+0xb10], R40 ;  /* 0x000b102801007387 */ /* 0x0001e80000100a00 */
[----:B------:R1:W-:Y:S04]  /*5b880*/  STL.64 [R1+0xb18], R42 ;  /* 0x000b182a01007387 */ /* 0x0003e80000100a00 */
[----:B0-----:R-:W2:Y:S04]  /*5b890*/  LDL.LU R40, [R1+0x290] ;  /* 0x0002900001287983 */ /* 0x001ea80000300800 */
[----:B------:R-:W2:Y:S04]  /*5b8a0*/  LDL.LU R41, [R1+0x294] ;  /* 0x0002940001297983 */ /* 0x000ea80000300800 */
[----:B-1----:R-:W2:Y:S04]  /*5b8b0*/  LDL.LU R42, [R1+0x298] ;  /* 0x00029800012a7983 */ /* 0x002ea80000300800 */
[----:B------:R-:W2:Y:S01]  /*5b8c0*/  LDL.LU R43, [R1+0x29c] ;  /* 0x00029c00012b7983 */ /* 0x000ea20000300800 */
[C---:B---3--:R-:W-:Y:S11]  /*5b8d0*/  HMMA.16816.F32.BF16 R32, R44.reuse, R38, R32 ;  /* 0x000000262c20723c */ /* 0x048ff60000041820 */
[----:B------:R-:W-:Y:S11]  /*5b8e0*/  @!UPT UIADD3 URZ, URZ, URZ, URZ ;  /* 0x0000003f3f3ff290 */ /* 0x000ff6000fffe03f */
[----:B------:R-:W-:Y:S01]  /*5b8f0*/  @!UPT UIADD3 URZ, URZ, URZ, URZ ;  /* 0x0000003f3f3ff290 */ /* 0x000fe2000fffe03f */
[----:B------:R-:W-:Y:S04]  /*5b900*/  STL.64 [R1+0xae0], R32 ;  /* 0x000ae02001007387 */ /* 0x000fe80000100a00 */
[----:B------:R0:W-:Y:S04]  /*5b910*/  STL.64 [R1+0xae8], R34 ;  /* 0x000ae82201007387 */ /* 0x0001e80000100a00 */
[----:B0-----:R-:W3:Y:S04]  /*5b920*/  LDL.LU.64 R34, [R1+0x61e8] ;  /* 0x0061e80001227983 */ /* 0x001ee80000300a00 */
[----:B------:R-:W2:Y:S01]  /*5b930*/  LDL.LU.64 R32, [R1+0x61e0] ;  /* 0x0061e00001207983 */ /* 0x000ea20000300a00 */
        /* <DEDUP_REMOVED lines=13> */
[----:B------:R-:W3:Y:S02]  /*5ba10*/  LDL.LU.64 R48, [R1+0x61c0] ;  /* 0x0061c00001307983 */ /* 0x000ee40000300a00 */
        /* <DEDUP_REMOVED lines=13> */
[----:B------:R-:W3:Y:S01]  /*5baf0*/  LDL.LU.64 R48, [R1+0x61a0] ;  /* 0x0061a00001307983 */ /* 0x000ee20000300a00 */
[C---:B------:R-:W-:Y:S08]  /*5bb00*/  HMMA.16816.F32.BF16 R4, R44.reuse, R14, R4 ;  /* 0x0000000e2c04723c */ /* 0x040ff00000041804 */
[C---:B---3--:R-:W-:Y:S11]  /*5bb10*/  HMMA.16816.F32.BF16 R48, R44.reuse, R18, R48 ;  /* 0x000000122c30723c */ /* 0x048ff60000041830 */
[----:B------:R-:W-:Y:S11]  /*5bb20*/  @!UPT UIADD3 URZ, URZ, URZ, URZ ;  /* 0x0000003f3f3ff290 */ /* 0x000ff6000fffe03f */
[----:B------:R-:W-:Y:S01]  /*5bb30*/  @!UPT UIADD3 URZ, URZ, URZ, URZ ;  /* 0x0000003f3f3ff290 */ /* 0x000fe2000fffe03f */
[----:B------:R-:W-:Y:S04]  /*5bb40*/  STL.64 [R1+0xa90], R48 ;  /* 0x000a903001007387 */ /* 0x000fe80000100a00 */
[----:B------:R0:W-:Y:S04]  /*5bb50*/  STL.64 [R1+0xa98], R50 ;  /* 0x000a983201007387 */ /* 0x0001e80000100a00 */
[----:B0-----:R-:W3:Y:S04]  /*5bb60*/  LDL.LU.64 R50, [R1+0x6198] ;  /* 0x0061980001327983 */ /* 0x001ee80000300a00 */
[----:B------:R-:W3:Y:S04]  /*5bb70*/  LDL.LU.64 R48, [R1+0x6190] ;  /* 0x0061900001307983 */ /* 0x000ee80000300a00 */
[----:B------:R-:W-:Y:S04]  /*5bb80*/  STL.64 [R1+0xa80], R4 ;  /* 0x000a800401007387 */ /* 0x000fe80000100a00 */
[----:B------:R0:W-:Y:S04]  /*5bb90*/  STL.64 [R1+0xa88], R6 ;  /* 0x000a880601007387 */ /* 0x0001e80000100a00 */
[----:B0-----:R-:W2:Y:S04]  /*5bba0*/  LDL.LU.64 R6, [R1+0x6188] ;  /* 0x0061880001067983 */ /* 0x001ea80000300a00 */
[----:B------:R-:W2:Y:S04]  /*5bbb0*/  LDL.LU.64 R4, [R1+0x6180] ;  /* 0x0061800001047983 */ /* 0x000ea80000300a00 */
[----:B------:R-:W2:Y:S01]  /*5bbc0*/  LDL R36, [R1+0xd08] ;  /* 0x000d080001247983 */ /* 0x000ea20000100800 */
[----:B---3--:R-:W-:Y:S03]  /*5bbd0*/  HMMA.16816.F32.BF16 R44, R44, R10, R48 ;  /* 0x0000000a2c2c723c */ /* 0x008fe60000041830 */
[----:B------:R-:W3:Y:S04]  /*5bbe0*/  LDL.LU.64 R50, [R1+0x6178] ;  /* 0x0061780001327983 */ /* 0x000ee80000300a00 */
[----:B------:R-:W3:Y:S11]  /*5bbf0*/  LDL.LU.64 R48, [R1+0x6170] ;  /* 0x0061700001307983 */ /* 0x000ef60000300a00 */
[----:B------:R-:W-:Y:S05]  /*5bc00*/  @!UPT UIADD3 URZ, URZ, URZ, URZ ;  /* 0x0000003f3f3ff290 */ /* 0x000fea000fffe03f */
[----:B------:R0:W-:Y:S04]  /*5bc10*/  STL.64 [R1+0x8c0], R44 ;  /* 0x0008c02c01007387 */ /* 0x0001e80000100a00 */
[----:B------:R1:W-:Y:S04]  /*5bc20*/  STL.64 [R1+0x8c8], R46 ;  /* 0x0008c82e01007387 */ /* 0x0003e80000100a00 */
[----:B0-----:R-:W2:Y:S04]  /*5bc30*/  LDL.LU R44, [R1+0x2a0] ;  /* 0x0002a000012c7983 */ /* 0x001ea80000300800 */
[----:B------:R-:W2:Y:S04]  /*5bc40*/  LDL.LU R45, [R1+0x2a4] ;  /* 0x0002a400012d7983 */ /* 0x000ea80000300800 */
[----:B-1----:R-:W2:Y:S01]  /*5bc50*/  LDL.LU R46, [R1+0x2a8] ;  /* 0x0002a800012e7983 */ /* 0x002ea20000300800 */
[C---:B---3--:R-:W-:Y:S11]  /*5bc60*/  HMMA.16816.F32.BF16 R52, R48.reuse, R38, R52 ;  /* 0x000000263034723c */ /* 0x048ff60000041834 */
[----:B------:R-:W-:Y:S11]  /*5bc70*/  @!UPT UIADD3 URZ, URZ, URZ, URZ ;  /* 0x0000003f3f3ff290 */ /* 0x000ff6000fffe03f */
[----:B------:R-:W-:Y:S01]  /*5bc80*/  @!UPT UIADD3 URZ, URZ, URZ, URZ ;  /* 0x0000003f3f3ff290 */ /* 0x000fe2000fffe03f */
[----:B------:R-:W-:Y:S04]  /*5bc90*/  STL.64 [R1+0x8a0], R52 ;  /* 0x0008a03401007387 */ /* 0x000fe80000100a00 */
[----:B------:R0:W-:Y:S04]  /*5bca0*/  STL.64 [R1+0x8a8], R54 ;  /* 0x0008a83601007387 */ /* 0x0001e80000100a00 */
[----:B0-----:R-:W3:Y:S04]  /*5bcb0*/  LDL.LU.64 R54, [R1+0x6168] ;  /* 0x0061680001367983 */ /* 0x001ee80000300a00 */
[----:B------:R-:W3:Y:S01]  /*5bcc0*/  LDL.LU.64 R52, [R1+0x6160] ;  /* 0x0061600001347983 */ /* 0x000ee20000300a00 */
[----:B------:R-:W-:Y:S01]  /*5bcd0*/  IMAD.MOV.U32 R47, RZ, RZ, R61 ;  /* 0x000000ffff2f7224 */ /* 0x000fe200078e003d */
[C---:B--2---:R-:W-:Y:S08]  /*5bce0*/  HMMA.16816.F32.BF16 R40, R48.reuse, R30, R40 ;  /* 0x0000001e3028723c */ /* 0x044ff00000041828 */
[C---:B------:R-:W-:Y:S08]  /*5bcf0*/  HMMA.16816.F32.BF16 R44, R48.reuse, R34, R44 ;  /* 0x00000022302c723c */ /* 0x040ff0000004182c */
[----:B------:R-:W-:Y:S01]  /*5bd00*/  HMMA.16816.F32.BF16 R4, R48, R22, R4 ;  /* 0x000000163004723c */ /* 0x000fe20000041804 */
[----:B------:R-:W-:Y:S11]  /*5bd10*/  STL.64 [R1+0x6148], R30 ;  /* 0x0061481e01007387 */ /* 0x000ff60000100a00 */
[----:B------:R-:W-:Y:S03]  /*5bd20*/  @!UPT UIADD3 URZ, URZ, URZ, URZ ;  /* 0x0000003f3f3ff290 */ /* 0x000fe6000fffe03f */
[----:B------:R-:W-:Y:S04]  /*5bd30*/  STL.64 [R1+0x890], R44 ;  /* 0x0008902c01007387 */ /* 0x000fe80000100a00 */
[----:B------:R-:W-:Y:S04]  /*5bd40*/  STL.64 [R1+0x898], R46 ;  /* 0x0008982e01007387 */ /* 0x000fe80000100a00 */
[----:B------:R-:W-:Y:S01]  /*5bd50*/  STL.64 [R1+0x6140], R28 ;  /* 0x0061401c01007387 */ /* 0x000fe20000100a00 */
[----:B------:R-:W-:-:S03]  /*5bd60*/  IMAD.MOV.U32 R61, RZ, RZ, R7 ;  /* 0x000000ffff3d7224 */ /* 0x000fc600078e0007 */
[----:B------:R-:W-:Y:S04]  /*5bd70*/  STL.64 [R1+0x880], R40 ;  /* 0x0008802801007387 */ /* 0x000fe80000100a00 */
[----:B------:R-:W-:Y:S04]  /*5bd80*/  STL.64 [R1+0x888], R42 ;  /* 0x0008882a01007387 */ /* 0x000fe80000100a00 */
[----:B------:R-:W-:Y:S04]  /*5bd90*/  STL.64 [R1+0x870], R4 ;  /* 0x0008700401007387 */ /* 0x000fe80000100a00 */
[----:B------:R3:W-:Y:S04]  /*5bda0*/  STL [R1+0x878], R6 ;  /* 0x0008780601007387 */ /* 0x0007e80000100800 */
[----:B------:R-:W-:Y:S04]  /*5bdb0*/  STL [R1+0x5cf8], R61 ;  /* 0x005cf83d01007387 */ /* 0x000fe80000100800 */
[----:B------:R-:W-:Y:S04]  /*5bdc0*/  STL.64 [R1+0x6138], R26 ;  /* 0x0061381a01007387 */ /* 0x000fe80000100a00 */
[----:B------:R-:W-:Y:S01]  /*5bdd0*/  STL.64 [R1+0x6130], R24 ;  /* 0x0061301801007387 */ /* 0x000fe20000100a00 */
[C---:B---3--:R-:W-:Y:S11]  /*5bde0*/  HMMA.16816.F32.BF16 R4, R48.reuse, R26, R52 ;  /* 0x0000001a3004723c */ /* 0x048ff60000041834 */
[----:B------:R-:W-:Y:S11]  /*5bdf0*/  @!UPT UIADD3 URZ, URZ, URZ, URZ ;  /* 0x0000003f3f3ff290 */ /* 0x000ff6000fffe03f */
[----:B------:R-:W-:Y:S01]  /*5be00*/  @!UPT UIADD3 URZ, URZ, URZ, URZ ;  /* 0x0000003f3f3ff290 */ /* 0x000fe2000fffe03f */
[----:B------:R-:W-:Y:S04]  /*5be10*/  STL.64 [R1+0x860], R4 ;  /* 0x0008600401007387 */ /* 0x000fe80000100a00 */
[----:B------:R4:W-:Y:S02]  /*5be20*/  STL.64 [R1+0x868], R6 ;  /* 0x0008680601007387 */ /* 0x0009e40000100a00 */
[----:B----4-:R-:W-:Y:S11]  /*5be30*/  HMMA.16816.F32.BF16 R4, R48, R18, R56 ;  /* 0x000000123004723c */ /* 0x010ff60000041838 */
[----:B------:R-:W-:Y:S11]  /*5be40*/  @!UPT UIADD3 URZ, URZ, URZ, URZ ;  /* 0x0000003f3f3ff290 */ /* 0x000ff6000fffe03f */
[----:B------:R-:W-:Y:S01]  /*5be50*/  @!UPT UIADD3 URZ, URZ, URZ, URZ ;  /* 0x0000003f3f3ff290 */ /* 0x000fe2000fffe03f */
[----:B------:R0:W-:Y:S04]  /*5be60*/  STL.64 [R1+0x850], R4 ;  /* 0x0008500401007387 */ /* 0x0001e80000100a00 */
[----:B------:R1:W-:Y:S04]  /*5be70*/  STL [R1+0x858], R6 ;  /* 0x0008580601007387 */ /* 0x0003e80000100800 */
[----:B------:R-:W-:Y:S04]  /*5be80*/  STL.64 [R1+0x6128], R18 ;  /* 0x0061281201007387 */ /* 0x000fe80000100a00 */
[----:B------:R-:W-:Y:S04]  /*5be90*/  STL.64 [R1+0x6120], R16 ;  /* 0x0061201001007387 */ /* 0x000fe80000100a00 */
[----:B------:R-:W2:Y:S04]  /*5bea0*/  LDL.LU R40, [R1+0x40] ;  /* 0x0000400001287983 */ /* 0x000ea80000300800 */
[----:B------:R-:W2:Y:S04]  /*5beb0*/  LDL.LU R41, [R1+0x44] ;  /* 0x0000440001297983 */ /* 0x000ea80000300800 */
[----:B------:R-:W3:Y:S01]  /*5bec0*/  LDL.LU R42, [R1+0x48] ;  /* 0x00004800012a7983 */ /* 0x000ee20000300800 */
[----:B------:R-:W-:-:S03]  /*5bed0*/  IMAD.MOV.U32 R61, RZ, RZ, R7 ;  /* 0x000000ffff3d7224 */ /* 0x000fc600078e0007 */
[----:B------:R-:W3:Y:S04]  /*5bee0*/  LDL.LU R43, [R1+0x4c] ;  /* 0x00004c00012b7983 */ /* 0x000ee80000300800 */
[----:B0-----:R-:W4:Y:S04]  /*5bef0*/  LDL.LU R4, [R1+0x80] ;  /* 0x0000800001047983 */ /* 0x001f280000300800 */
[----:B------:R-:W4:Y:S04]  /*5bf00*/  LDL.LU R5, [R1+0x84] ;  /* 0x0000840001057983 */ /* 0x000f280000300800 */
[----:B-1----:R-:W2:Y:S04]  /*5bf10*/  LDL.LU R6, [R1+0x88] ;  /* 0x0000880001067983 */ /* 0x002ea80000300800 */
[----:B------:R-:W2:Y:S04]  /*5bf20*/  LDL.LU R7, [R1+0x8c] ;  /* 0x00008c0001077983 */ /* 0x000ea80000300800 */
[----:B--2---:R-:W-:Y:S04]  /*5bf30*/  STL.64 [R1+0x6108], R6 ;  /* 0x0061080601007387 */ /* 0x004fe80000100a00 */
[----:B----4-:R0:W-:Y:S04]  /*5bf40*/  STL.64 [R1+0x6100], R4 ;  /* 0x0061000401007387 */ /* 0x0101e80000100a00 */
[----:B0-----:R-:W2:Y:S04]  /*5bf50*/  LDL.LU R4, [R1+0x1c0] ;  /* 0x0001c00001047983 */ /* 0x001ea80000300800 */
[----:B------:R-:W2:Y:S04]  /*5bf60*/  LDL.LU R5, [R1+0x1c4] ;  /* 0x0001c40001057983 */ /* 0x000ea80000300800 */
[----:B------:R-:W4:Y:S04]  /*5bf70*/  LDL.LU R6, [R1+0x1c8] ;  /* 0x0001c80001067983 */ /* 0x000f280000300800 */
[----:B------:R-:W4:Y:S04]  /*5bf80*/  LDL.LU R7, [R1+0x1cc] ;  /* 0x0001cc0001077983 */ /* 0x000f280000300800 */
[----:B----4-:R-:W-:Y:S04]  /*5bf90*/  STL.64 [R1+0x6118], R6 ;  /* 0x0061180601007387 */ /* 0x010fe80000100a00 */
[----:B--2---:R0:W-:Y:S04]  /*5bfa0*/  STL.64 [R1+0x6110], R4 ;  /* 0x0061100401007387 */ /* 0x0041e80000100a00 */
[----:B0-----:R-:W2:Y:S04]  /*5bfb0*/  LDL.LU R4, [R1+0x1d0] ;  /* 0x0001d00001047983 */ /* 0x001ea80000300800 */
[----:B------:R-:W2:Y:S04]  /*5bfc0*/  LDL.LU R5, [R1+0x1d4] ;  /* 0x0001d40001057983 */ /* 0x000ea80000300800 */
[----:B------:R-:W2:Y:S04]  /*5bfd0*/  LDL.LU R6, [R1+0x1d8] ;  /* 0x0001d80001067983 */ /* 0x000ea80000300800 */
[----:B------:R-:W2:Y:S04]  /*5bfe0*/  LDL.LU R7, [R1+0x1dc] ;  /* 0x0001dc0001077983 */ /* 0x000ea80000300800 */
[----:B------:R-:W4:Y:S04]  /*5bff0*/  LDL.LU R44, [R1+0x250] ;  /* 0x00025000012c7983 */ /* 0x000f280000300800 */
[----:B------:R-:W4:Y:S04]  /*5c000*/  LDL.LU R45, [R1+0x254] ;  /* 0x00025400012d7983 */ /* 0x000f280000300800 */
[----:B------:R-:W4:Y:S04]  /*5c010*/  LDL.LU R46, [R1+0x258] ;  /* 0x00025800012e7983 */ /* 0x000f280000300800 */
[----:B------:R-:W4:Y:S04]  /*5c020*/  LDL.LU R47, [R1+0x25c] ;  /* 0x00025c00012f7983 */ /* 0x000f280000300800 */
[----:B------:R-:W2:Y:S04]  /*5c030*/  LDL.LU R16, [R1+0x1e0] ;  /* 0x0001e00001107983 */ /* 0x000ea80000300800 */
        /* <DEDUP_REMOVED lines=19> */
[----:B---3--:R-:W-:Y:S04]  /*5c170*/  STL.64 [R1+0x60d8], R42 ;  /* 0x0060d82a01007387 */ /* 0x008fe80000100a00 */
[----:B------:R0:W-:Y:S04]  /*5c180*/  STL.64 [R1+0x60d0], R40 ;  /* 0x0060d02801007387 */ /* 0x0001e80000100a00 */
[----:B0-----:R-:W3:Y:S04]  /*5c190*/  LDL.LU R40, [R1+0x60] ;  /* 0x0000600001287983 */ /* 0x001ee80000300800 */
[----:B------:R-:W3:Y:S04]  /*5c1a0*/  LDL.LU R41, [R1+0x64] ;  /* 0x0000640001297983 */ /* 0x000ee80000300800 */
[----:B------:R-:W3:Y:S04]  /*5c1b0*/  LDL.LU R42, [R1+0x68] ;  /* 0x00006800012a7983 */ /* 0x000ee80000300800 */
[----:B------:R-:W3:Y:S01]  /*5c1c0*/  LDL.LU R43, [R1+0x6c] ;  /* 0x00006c00012b7983 */ /* 0x000ee20000300800 */
[C---:B----4-:R-:W-:Y:S08]  /*5c1d0*/  HMMA.16816.F32.BF16 R44, R48.reuse, R14, R44 ;  /* 0x0000000e302c723c */ /* 0x050ff0000004182c */
[----:B--2---:R-:W-:Y:S01]  /*5c1e0*/  HMMA.16816.F32.BF16 R48, R48, R10, R52 ;  /* 0x0000000a3030723c */ /* 0x004fe20000041834 */
[----:B---3--:R-:W-:Y:S04]  /*5c1f0*/  STL.64 [R1+0x60e8], R42 ;  /* 0x0060e82a01007387 */ /* 0x008fe80000100a00 */
[----:B------:R0:W-:Y:S04]  /*5c200*/  STL.64 [R1+0x60e0], R40 ;  /* 0x0060e02801007387 */ /* 0x0001e80000100a00 */
[----:B0-----:R-:W2:Y:S04]  /*5c210*/  LDL.LU R40, [R1+0x70] ;  /* 0x0000700001287983 */ /* 0x001ea80000300800 */
[----:B------:R-:W2:Y:S04]  /*5c220*/  LDL.LU R41, [R1+0x74] ;  /* 0x0000740001297983 */ /* 0x000ea80000300800 */
[----:B------:R-:W2:Y:S04]  /*5c230*/  LDL.LU R42, [R1+0x78] ;  /* 0x00007800012a7983 */ /* 0x000ea80000300800 */
[----:B------:R-:W2:Y:S04]  /*5c240*/  LDL.LU R43, [R1+0x7c] ;  /* 0x00007c00012b7983 */ /* 0x000ea80000300800 */
[----:B------:R-:W-:Y:S04]  /*5c250*/  STL [R1+0x5d20], R61 ;  /* 0x005d203d01007387 */ /* 0x000fe80000100800 */
[----:B------:R0:W-:Y:S04]  /*5c260*/  STL.64 [R1+0x840], R44 ;  /* 0x0008402c01007387 */ /* 0x0001e80000100a00 */
[----:B------:R1:W-:Y:S04]  /*5c270*/  STL.64 [R1+0x848], R46 ;  /* 0x0008482e01007387 */ /* 0x0003e80000100a00 */
[----:B0-----:R-:W3:Y:S04]  /*5c280*/  LDL.LU R44, [R1+0x1a0] ;  /* 0x0001a000012c7983 */ /* 0x001ee80000300800 */
[----:B------:R-:W3:Y:S04]  /*5c290*/  LDL.LU R45, [R1+0x1a4] ;  /* 0x0001a400012d7983 */ /* 0x000ee80000300800 */
[----:B-1----:R-:W3:Y:S04]  /*5c2a0*/  LDL.LU R46, [R1+0x1a8] ;  /* 0x0001a800012e7983 */ /* 0x002ee80000300800 */
[----:B------:R-:W3:Y:S04]  /*5c2b0*/  LDL.LU R47, [R1+0x1ac] ;  /* 0x0001ac00012f7983 */ /* 0x000ee80000300800 */
[----:B------:R-:W4:Y:S04]  /*5c2c0*/  LDL.LU.64 R54, [R1+0x6158] ;  /* 0x0061580001367983 */ /* 0x000f280000300a00 */
[----:B------:R-:W4:Y:S04]  /*5c2d0*/  LDL.LU.64 R52, [R1+0x6150] ;  /* 0x0061500001347983 */ /* 0x000f280000300a00 */
[----:B------:R0:W-:Y:S01]  /*5c2e0*/  STL.64 [R1+0x2a0], R48 ;  /* 0x0002a03001007387 */ /* 0x0001e20000100a00 */
[----:B------:R-:W-:-:S03]  /*5c2f0*/  IMAD.MOV.U32 R61, RZ, RZ, R51 ;  /* 0x000000ffff3d7224 */ /* 0x000fc600078e0033 */
[----:B------:R1:W-:Y:S04]  /*5c300*/  STL [R1+0x2a8], R50 ;  /* 0x0002a83201007387 */ /* 0x0003e80000100800 */
[----:B0-----:R-:W2:Y:S04]  /*5c310*/  LDL.LU R48, [R1+0x220] ;  /* 0x0002200001307983 */ /* 0x001ea80000300800 */
[----:B------:R-:W2:Y:S04]  /*5c320*/  LDL.LU R49, [R1+0x224] ;  /* 0x0002240001317983 */ /* 0x000ea80000300800 */
[----:B-1----:R-:W2:Y:S04]  /*5c330*/  LDL.LU R50, [R1+0x228] ;  /* 0x0002280001327983 */ /* 0x002ea80000300800 */
[----:B------:R-:W2:Y:S01]  /*5c340*/  LDL.LU R51, [R1+0x22c] ;  /* 0x00022c0001337983 */ /* 0x000ea20000300800 */
[C---:B----4-:R-:W-:Y:S08]  /*5c350*/  HMMA.16816.F32.BF16 R28, R52.reuse, R34, R28 ;  /* 0x00000022341c723c */ /* 0x050ff0000004181c */
[C---:B--2---:R-:W-:Y:S11]  /*5c360*/  HMMA.16816.F32.BF16 R48, R52.reuse, R38, R48 ;  /* 0x000000263430723c */ /* 0x044ff60000041830 */
[----:B------:R-:W-:Y:S11]  /*5c370*/  @!UPT UIADD3 URZ, URZ, URZ, URZ ;  /* 0x0000003f3f3ff290 */ /* 0x000ff6000fffe03f */
[----:B------:R-:W-:Y:S01]  /*5c380*/  @!UPT UIADD3 URZ, URZ, URZ, URZ ;  /* 0x0000003f3f3ff290 */ /* 0x000fe2000fffe03f */
[----:B------:R0:W-:Y:S04]  /*5c390*/  STL.64 [R1+0x820], R48 ;  /* 0x0008203001007387 */ /* 0x0001e80000100a00 */
[----:B------:R1:W-:Y:S04]  /*5c3a0*/  STL.64 [R1+0x828], R50 ;  /* 0x0008283201007387 */ /* 0x0003e80000100a00 */
[----:B0-----:R-:W2:Y:S04]  /*5c3b0*/  LDL.LU R48, [R1+0x350] ;  /* 0x0003500001307983 */ /* 0x001ea80000300800 */
[----:B------:R-:W2:Y:S04]  /*5c3c0*/  LDL.LU R49, [R1+0x354] ;  /* 0x0003540001317983 */ /* 0x000ea80000300800 */
[----:B-1----:R-:W2:Y:S04]  /*5c3d0*/  LDL.LU R50, [R1+0x358] ;  /* 0x0003580001327983 */ /* 0x002ea80000300800 */
[----:B------:R-:W2:Y:S04]  /*5c3e0*/  LDL.LU R51, [R1+0x35c] ;  /* 0x00035c0001337983 */ /* 0x000ea80000300800 */
[----:B------:R-:W-:Y:S04]  /*5c3f0*/  STL.64 [R1+0x810], R28 ;  /* 0x0008101c01007387 */ /* 0x000fe80000100a00 */
[----:B------:R0:W-:Y:S04]  /*5c400*/  STL.64 [R1+0x818], R30 ;  /* 0x0008181e01007387 */ /* 0x0001e80000100a00 */
[----:B0-----:R-:W4:Y:S01]  /*5c410*/  LDL.LU.64 R30, [R1+0x6148] ;  /* 0x00614800011e7983 */ /* 0x001f220000300a00 */
[C---:B------:R-:W-:Y:S03]  /*5c420*/  HMMA.16816.F32.BF16 R24, R52.reuse, R22, R24 ;  /* 0x000000163418723c */ /* 0x040fe60000041818 */
[----:B------:R-:W2:Y:S05]  /*5c430*/  LDL.LU.64 R28, [R1+0x6140] ;  /* 0x00614000011c7983 */ /* 0x000eaa0000300a00 */
[C---:B----4-:R-:W-:Y:S11]  /*5c440*/  HMMA.16816.F32.BF16 R56, R52.reuse, R30, R56 ;  /* 0x0000001e3438723c */ /* 0x050ff60000041838 */
[----:B------:R-:W-:Y:S11]  /*5c450*/  @!UPT UIADD3 URZ, URZ, URZ, URZ ;  /* 0x0000003f3f3ff290 */ /* 0x000ff6000fffe03f */
[----:B------:R-:W-:Y:S01]  /*5c460*/  @!UPT UIADD3 URZ, URZ, URZ, URZ ;  /* 0x0000003f3f3ff290 */ /* 0x000fe2000fffe03f */
[----:B------:R0:W-:Y:S04]  /*5c470*/  STL.64 [R1+0x800], R56 ;  /* 0x0008003801007387 */ /* 0x0001e80000100a00 */
[----:B------:R1:W-:Y:S04]  /*5c480*/  STL.64 [R1+0x808], R58 ;  /* 0x0008083a01007387 */ /* 0x0003e80000100a00 */
[----:B0-----:R-:W4:Y:S04]  /*5c490*/  LDL.LU R56, [R1+0x520] ;  /* 0x0005200001387983 */ /* 0x001f280000300800 */
[----:B------:R-:W4:Y:S04]  /*5c4a0*/  LDL.LU R57, [R1+0x524] ;  /* 0x0005240001397983 */ /* 0x000f280000300800 */
[----:B-1----:R-:W4:Y:S04]  /*5c4b0*/  LDL.LU R58, [R1+0x528] ;  /* 0x00052800013a7983 */ /* 0x002f280000300800 */
[----:B------:R-:W4:Y:S04]  /*5c4c0*/  LDL.LU R59, [R1+0x52c] ;  /* 0x00052c00013b7983 */ /* 0x000f280000300800 */
[----:B------:R-:W-:Y:S04]  /*5c4d0*/  STL.64 [R1+0x2d0], R24 ;  /* 0x0002d01801007387 */ /* 0x000fe80000100a00 */
[----:B------:R0:W-:Y:S04]  /*5c4e0*/  STL.64 [R1+0x2d8], R26 ;  /* 0x0002d81a01007387 */ /* 0x0001e80000100a00 */
[----:B0-----:R-:W2:Y:S04]  /*5c4f0*/  LDL.LU.64 R26, [R1+0x6138] ;  /* 0x00613800011a7983 */ /* 0x001ea80000300a00 */
[----:B------:R-:W3:Y:S01]  /*5c500*/  LDL.LU.64 R24, [R1+0x6130] ;  /* 0x0061300001187983 */ /* 0x000ee20000300a00 */
[C---:B--2---:R-:W-:Y:S11]  /*5c510*/  HMMA.16816.F32.BF16 R16, R52.reuse, R26, R16 ;  /* 0x0000001a3410723c */ /* 0x044ff60000041810 */
[----:B------:R-:W-:Y:S11]  /*5c520*/  @!UPT UIADD3 URZ, URZ, URZ, URZ ;  /* 0x0000003f3f3ff290 */ /* 0x000ff6000fffe03f */
[----:B------:R-:W-:Y:S01]  /*5c530*/  @!UPT UIADD3 URZ, URZ, URZ, URZ ;  /* 0x0000003f3f3ff290 */ /* 0x000fe2000fffe03f */
        /* <DEDUP_REMOVED lines=24> */
[----:B0-----:R-:W3:Y:S04]  /*5c6c0*/  LDL.LU R52, [R1+0x50] ;  /* 0x0000500001347983 */ /* 0x001ee80000300800 */
[----:B------:R-:W3:Y:S04]  /*5c6d0*/  LDL.LU R53, [R1+0x54] ;  /* 0x0000540001357983 */ /* 0x000ee80000300800 */
[----:B-1----:R-:W3:Y:S04]  /*5c6e0*/  LDL.LU R54, [R1+0x58] ;  /* 0x0000580001367983 */ /* 0x002ee80000300800 */
[----:B------:R-:W3:Y:S01]  /*5c6f0*/  LDL.LU R55, [R1+0x5c] ;  /* 0x00005c0001377983 */ /* 0x000ee20000300800 */
        /* <DEDUP_REMOVED lines=16> */
[----:B------:R-:W-:Y:S04]  /*5c800*/  STL.64 [R1+0x60a8], R30 ;  /* 0x0060a81e01007387 */ /* 0x000fe80000100a00 */
[----:B------:R2:W-:Y:S01]  /*5c810*/  STL.64 [R1+0x60a0], R28 ;  /* 0x0060a01c01007387 */ /* 0x0005e20000100a00 */
[C---:B---3--:R-:W-:Y:S03]  /*5c820*/  HMMA.16816.F32.BF16 R32, R4.reuse, R30, R52 ;  /* 0x0000001e0420723c */ /* 0x048fe60000041834 */
[----:B------:R-:W-:Y:S11]  /*5c830*/  LDSM.16.MT88.4 R52, [R36+0x2080] ;  /* 0x002080002434783b */ /* 0x000ff60000004200 */
[----:B------:R-:W-:Y:S09]  /*5c840*/  @!UPT UIADD3 URZ, URZ, URZ, URZ ;  /* 0x0000003f3f3ff290 */ /* 0x000ff2000fffe03f */
[----:B------:R-:W-:Y:S04]  /*5c850*/  STL.64 [R1+0x90], R32 ;  /* 0x0000902001007387 */ /* 0x000fe80000100a00 */
[----:B------:R-:W-:Y:S04]  /*5c860*/  STL.64 [R1+0x98], R34 ;  /* 0x0000982201007387 */ /* 0x000fe80000100a00 */
[----:B------:R-:W-:Y:S04]  /*5c870*/  STL.64 [R1+0x6098], R22 ;  /* 0x0060981601007387 */ /* 0x000fe80000100a00 */
[----:B------:R0:W-:Y:S01]  /*5c880*/  STL.64 [R1+0x6090], R20 ;  /* 0x0060901401007387 */ /* 0x0001e20000100a00 */
[C---:B--2---:R-:W-:Y:S03]  /*5c890*/  HMMA.16816.F32.BF16 R28, R4.reuse, R22, R40 ;  /* 0x00000016041c723c */ /* 0x044fe60000041828 */
[----:B------:R-:W1:Y:S05]  /*5c8a0*/  LDSM.16.MT88.4 R40, [R37+0x2100] ;  /* 0x002100002528783b */ /* 0x000e6a0000004200 */
[C---:B0-----:R-:W-:Y:S01]  /*5c8b0*/  HMMA.16816.F32.BF16 R20, R4.reuse, R26, R44 ;  /* 0x0000001a0414723c */ /* 0x041fe2000004182c */
[----:B------:R-:W0:Y:S11]  /*5c8c0*/  LDSM.16.MT88.4 R44, [R37+0x2180] ;  /* 0x00218000252c783b */ /* 0x000e360000004200 */
[----:B------:R-:W-:Y:S03]  /*5c8d0*/  @!UPT UIADD3 URZ, URZ, URZ, URZ ;  /* 0x0000003f3f3ff290 */ /* 0x000fe6000fffe03f */
[----:B------:R-:W-:Y:S04]  /*5c8e0*/  STL.64 [R1+0x40], R28 ;  /* 0x0000401c01007387 */ /* 0x000fe80000100a00 */
[----:B------:R-:W-:Y:S04]  /*5c8f0*/  STL.64 [R1+0x48], R30 ;  /* 0x0000481e01007387 */ /* 0x000fe80000100a00 */
[----:B-1----:R-:W-:Y:S04]  /*5c900*/  STL.64 [R1+0x60c8], R42 ;  /* 0x0060c82a01007387 */ /* 0x002fe80000100a00 */
[----:B------:R-:W-:Y:S04]  /*5c910*/  STL.64 [R1+0x60c0], R40 ;  /* 0x0060c02801007387 */ /* 0x000fe80000100a00 */
[----:B------:R-:W-:Y:S04]  /*5c920*/  STL.64 [R1+0x6088], R26 ;  /* 0x0060881a01007387 */ /* 0x000fe80000100a00 */
[----:B------:R-:W-:Y:S04]  /*5c930*/  STL.64 [R1+0x6080], R24 ;  /* 0x0060801801007387 */ /* 0x000fe80000100a00 */
[----:B------:R-:W-:Y:S04]  /*5c940*/  STL.64 [R1+0x1f0], R20 ;  /* 0x0001f01401007387 */ /* 0x000fe80000100a00 */
[----:B------:R1:W-:Y:S02]  /*5c950*/  STL.64 [R1+0x1f8], R22 ;  /* 0x0001f81601007387 */ /* 0x0003e40000100a00 */
[C---:B-1----:R-:W-:Y:S02]  /*5c960*/  HMMA.16816.F32.BF16 R20, R4.reuse, R18, R48 ;  /* 0x000000120414723c */ /* 0x042fe40000041830 */
[----:B------:R-:W1:Y:S04]  /*5c970*/  LDSM.16.MT88.4 R48, [R36+0x2000] ;  /* 0x002000002430783b */ /* 0x000e680000004200 */
[----:B0-----:R-:W-:Y:S04]  /*5c980*/  STL.64 [R1+0x6048], R46 ;  /* 0x0060482e01007387 */ /* 0x001fe80000100a00 */
[----:B------:R-:W-:Y:S04]  /*5c990*/  STL.64 [R1+0x6040], R44 ;  /* 0x0060402c01007387 */ /* 0x000fe80000100a00 */
[----:B------:R-:W-:Y:S04]  /*5c9a0*/  STL.64 [R1+0x6078], R18 ;  /* 0x0060781201007387 */ /* 0x000fe80000100a00 */
[----:B------:R4:W-:Y:S02]  /*5c9b0*/  STL.64 [R1+0x6070], R16 ;  /* 0x0060701001007387 */ /* 0x0009e40000100a00 */
[C---:B----4-:R-:W-:Y:S03]  /*5c9c0*/  HMMA.16816.F32.BF16 R16, R4.reuse, R14, R56 ;  /* 0x0000000e0410723c */ /* 0x050fe60000041838 */
[----:B------:R-:W-:Y:S04]  /*5c9d0*/  STL.64 [R1+0x940], R20 ;  /* 0x0009401401007387 */ /* 0x000fe80000100a00 */
[----:B------:R-:W-:Y:S04]  /*5c9e0*/  STL.64 [R1+0x948], R22 ;  /* 0x0009481601007387 */ /* 0x000fe80000100a00 */
[----:B-1----:R-:W-:Y:S04]  /*5c9f0*/  STL.64 [R1+0x5ff8], R50 ;  /* 0x005ff83201007387 */ /* 0x002fe80000100a00 */
[----:B------:R-:W-:Y:S04]  /*5ca00*/  STL.64 [R1+0x5ff0], R48 ;  /* 0x005ff03001007387 */ /* 0x000fe80000100a00 */
[----:B------:R-:W-:Y:S04]  /*5ca10*/  STL.64 [R1+0x6068], R14 ;  /* 0x0060680e01007387 */ /* 0x000fe80000100a00 */
[----:B------:R-:W-:Y:S04]  /*5ca20*/  STL.64 [R1+0x6060], R12 ;  /* 0x0060600c01007387 */ /* 0x000fe80000100a00 */
[----:B------:R-:W-:Y:S04]  /*5ca30*/  STL.64 [R1+0xb00], R16 ;  /* 0x000b001001007387 */ /* 0x000fe80000100a00 */
[----:B------:R-:W-:Y:S04]  /*5ca40*/  STL.64 [R1+0xb08], R18 ;  /* 0x000b081201007387 */ /* 0x000fe80000100a00 */
        /* <DEDUP_REMOVED lines=24> */
[----:B------:R-:W2:Y:S04]  /*5cbd0*/  LDL.LU R46, [R1+0x498] ;  /* 0x00049800012e7983 */ /* 0x000ea80000300800 */
[----:B------:R-:W2:Y:S04]  /*5cbe0*/  LDL.LU R47, [R1+0x49c] ;  /* 0x00049c00012f7983 */ /* 0x000ea80000300800 */
[----:B--2---:R-:W-:Y:S04]  /*5cbf0*/  STL.64 [R1+0x6058], R46 ;  /* 0x0060582e01007387 */ /* 0x004fe80000100a00 */
[----:B----4-:R0:W-:Y:S04]  /*5cc00*/  STL.64 [R1+0x6050], R44 ;  /* 0x0060502c01007387 */ /* 0x0101e80000100a00 */
        /* <DEDUP_REMOVED lines=32> */
[----:B---3--:R-:W-:Y:S04]  /*5ce10*/  STL.64 [R1+0x6038], R58 ;  /* 0x0060383a01007387 */ /* 0x008fe80000100a00 */
[----:B------:R0:W-:Y:S04]  /*5ce20*/  STL.64 [R1+0x6030], R56 ;  /* 0x0060303801007387 */ /* 0x0001e80000100a00 */
[----:B0-----:R-:W3:Y:S04]  /*5ce30*/  LDL.LU R56, [R1+0x460] ;  /* 0x0004600001387983 */ /* 0x001ee80000300800 */
[----:B------:R-:W3:Y:S04]  /*5ce40*/  LDL.LU R57, [R1+0x464] ;  /* 0x0004640001397983 */ /* 0x000ee80000300800 */
[----:B------:R-:W3:Y:S04]  /*5ce50*/  LDL.LU R58, [R1+0x468] ;  /* 0x00046800013a7983 */ /* 0x000ee80000300800 */
[----:B------:R-:W3:Y:S04]  /*5ce60*/  LDL.LU R59, [R1+0x46c] ;  /* 0x00046c00013b7983 */ /* 0x000ee80000300800 */
[----:B------:R-:W-:Y:S04]  /*5ce70*/  STL.64 [R1+0x5fa8], R54 ;  /* 0x005fa83601007387 */ /* 0x000fe80000100a00 */
[----:B------:R0:W-:Y:S04]  /*5ce80*/  STL.64 [R1+0x5fa0], R52 ;  /* 0x005fa03401007387 */ /* 0x0001e80000100a00 */
[----:B0-----:R-:W3:Y:S04]  /*5ce90*/  LDL.LU R52, [R1+0x3d0] ;  /* 0x0003d00001347983 */ /* 0x001ee80000300800 */
[----:B------:R-:W3:Y:S04]  /*5cea0*/  LDL.LU R53, [R1+0x3d4] ;  /* 0x0003d40001357983 */ /* 0x000ee80000300800 */
[----:B------:R-:W3:Y:S04]  /*5ceb0*/  LDL.LU R54, [R1+0x3d8] ;  /* 0x0003d80001367983 */ /* 0x000ee80000300800 */
[----:B------:R-:W3:Y:S04]  /*5cec0*/  LDL.LU R55, [R1+0x3dc] ;  /* 0x0003dc0001377983 */ /* 0x000ee80000300800 */
[----:B------:R-:W3:Y:S04]  /*5ced0*/  LDL.LU R48, [R1+0x420] ;  /* 0x0004200001307983 */ /* 0x000ee80000300800 */
[----:B------:R-:W3:Y:S04]  /*5cee0*/  LDL.LU R49, [R1+0x424] ;  /* 0x0004240001317983 */ /* 0x000ee80000300800 */
[----:B------:R-:W3:Y:S04]  /*5cef0*/  LDL.LU R50, [R1+0x428] ;  /* 0x0004280001327983 */ /* 0x000ee80000300800 */
[----:B------:R-:W3:Y:S01]  /*5cf00*/  LDL.LU R51, [R1+0x42c] ;  /* 0x00042c0001337983 */ /* 0x000ee20000300800 */
[----:B--2---:R-:W-:Y:S03]  /*5cf10*/  HMMA.16816.F32.BF16 R4, R4, R10, R40 ;  /* 0x0000000a0404723c */ /* 0x004fe60000041828 */
[----:B------:R-:W4:Y:S04]  /*5cf20*/  LDL.LU.64 R42, [R1+0x60c8] ;  /* 0x0060c800012a7983 */ /* 0x000f280000300a00 */
[----:B------:R-:W4:Y:S11]  /*5cf30*/  LDL.LU.64 R40, [R1+0x60c0] ;  /* 0x0060c00001287983 */ /* 0x000f360000300a00 */
[----:B------:R-:W-:Y:S05]  /*5cf40*/  @!UPT UIADD3 URZ, URZ, URZ, URZ ;  /* 0x0000003f3f3ff290 */ /* 0x000fea000fffe03f */
[----:B------:R-:W-:Y:S04]  /*5cf50*/  STL.64 [R1+0xaf0], R4 ;  /* 0x000af00401007387 */ /* 0x000fe80000100a00 */
[----:B------:R-:W-:Y:S04]  /*5cf60*/  STL.64 [R1+0xaf8], R6 ;  /* 0x000af80601007387 */ /* 0x000fe80000100a00 */
[----:B------:R-:W0:Y:S04]  /*5cf70*/  LDSM.16.MT88.4 R4, [R36+0x2100] ;  /* 0x002100002404783b */ /* 0x000e280000004200 */
[----:B0-----:R-:W-:Y:S04]  /*5cf80*/  STL.64 [R1+0x5f28], R6 ;  /* 0x005f280601007387 */ /* 0x001fe80000100a00 */
[----:B------:R0:W-:Y:S04]  /*5cf90*/  STL.64 [R1+0x5f20], R4 ;  /* 0x005f200401007387 */ /* 0x0001e80000100a00 */
[----:B0-----:R-:W2:Y:S04]  /*5cfa0*/  LDL.LU R4, [R1+0x240] ;  /* 0x0002400001047983 */ /* 0x001ea80000300800 */
[----:B------:R-:W2:Y:S04]  /*5cfb0*/  LDL.LU R5, [R1+0x244] ;  /* 0x0002440001057983 */ /* 0x000ea80000300800 */
[----:B------:R-:W2:Y:S04]  /*5cfc0*/  LDL.LU R6, [R1+0x248] ;  /* 0x0002480001067983 */ /* 0x000ea80000300800 */
[----:B------:R-:W2:Y:S01]  /*5cfd0*/  LDL.LU R7, [R1+0x24c] ;  /* 0x00024c0001077983 */ /* 0x000ea20000300800 */
[C---:B----4-:R-:W-:Y:S11]  /*5cfe0*/  HMMA.16816.F32.BF16 R32, R40.reuse, R38, R32 ;  /* 0x000000262820723c */ /* 0x050ff60000041820 */
[----:B------:R-:W-:Y:S11]  /*5cff0*/  @!UPT UIADD3 URZ, URZ, URZ, URZ ;  /* 0x0000003f3f3ff290 */ /* 0x000ff6000fffe03f */
[----:B------:R-:W-:Y:S01]  /*5d000*/  @!UPT UIADD3 URZ, URZ, URZ, URZ ;  /* 0x0000003f3f3ff290 */ /* 0x000fe2000fffe03f */
[----:B------:R-:W-:Y:S04]  /*5d010*/  STL.64 [R1+0xc80], R32 ;  /* 0x000c802001007387 */ /* 0x000fe80000100a00 */
[----:B------:R0:W-:Y:S04]  /*5d020*/  STL.64 [R1+0xc88], R34 ;  /* 0x000c882201007387 */ /* 0x0001e80000100a00 */
[----:B0-----:R-:W4:Y:S04]  /*5d030*/  LDL.LU.64 R34, [R1+0x60b8] ;  /* 0x0060b80001227983 */ /* 0x001f280000300a00 */
[----:B------:R-:W2:Y:S01]  /*5d040*/  LDL.LU.64 R32, [R1+0x60b0] ;  /* 0x0060b00001207983 */ /* 0x000ea20000300a00 */
        /* <DEDUP_REMOVED lines=41> */
[----:B------:R-:W4:Y:S02]  /*5d2e0*/  LDL.LU.64 R44, [R1+0x6050] ;  /* 0x00605000012c7983 */ /* 0x000f240000300a00 */
[----:B----4-:R-:W-:Y:S02]  /*5d2f0*/  HMMA.16816.F32.BF16 R40, R40, R10, R44 ;  /* 0x0000000a2828723c */ /* 0x010fe4000004182c */
[----:B------:R-:W3:Y:S04]  /*5d300*/  LDL.LU.64 R46, [R1+0x6048] ;  /* 0x00604800012e7983 */ /* 0x000ee80000300a00 */
[----:B------:R-:W3:Y:S11]  /*5d310*/  LDL.LU.64 R44, [R1+0x6040] ;  /* 0x00604000012c7983 */ /* 0x000ef60000300a00 */
[----:B------:R-:W-:Y:S06]  /*5d320*/  @!UPT UIADD3 URZ, URZ, URZ, URZ ;  /* 0x0000003f3f3ff290 */ /* 0x000fec000fffe03f */
[----:B------:R0:W-:Y:S04]  /*5d330*/  STL.64 [R1+0xa70], R40 ;  /* 0x000a702801007387 */ /* 0x0001e80000100a00 */
[----:B------:R1:W-:Y:S04]  /*5d340*/  STL.64 [R1+0xa78], R42 ;  /* 0x000a782a01007387 */ /* 0x0003e80000100a00 */
[----:B0-----:R-:W4:Y:S04]  /*5d350*/  LDL.LU R40, [R1+0x400] ;  /* 0x0004000001287983 */ /* 0x001f280000300800 */
[----:B------:R-:W4:Y:S04]  /*5d360*/  LDL.LU R41, [R1+0x404] ;  /* 0x0004040001297983 */ /* 0x000f280000300800 */
[----:B-1----:R-:W4:Y:S04]  /*5d370*/  LDL.LU R42, [R1+0x408] ;  /* 0x00040800012a7983 */ /* 0x002f280000300800 */
[----:B------:R-:W4:Y:S01]  /*5d380*/  LDL.LU R43, [R1+0x40c] ;  /* 0x00040c00012b7983 */ /* 0x000f220000300800 */
        /* <DEDUP_REMOVED lines=30> */
[----:B--2---:R0:W-:Y:S04]  /*5d570*/  STL.64 [R1+0x5fe0], R20 ;  /* 0x005fe01401007387 */ /* 0x0041e80000100a00 */
[----:B0-----:R-:W2:Y:S04]  /*5d580*/  LDL.LU R20, [R1+0x410] ;  /* 0x0004100001147983 */ /* 0x001ea80000300800 */
[----:B------:R-:W2:Y:S04]  /*5d590*/  LDL.LU R21, [R1+0x414] ;  /* 0x0004140001157983 */ /* 0x000ea80000300800 */
[----:B------:R-:W2:Y:S04]  /*5d5a0*/  LDL.LU R22, [R1+0x418] ;  /* 0x0004180001167983 */ /* 0x000ea80000300800 */
[----:B------:R-:W2:Y:S04]  /*5d5b0*/  LDL.LU R23, [R1+0x41c] ;  /* 0x00041c0001177983 */ /* 0x000ea80000300800 */
[----:B------:R-:W-:Y:S04]  /*5d5c0*/  STL.64 [R1+0xa00], R48 ;  /* 0x000a003001007387 */ /* 0x000fe80000100a00 */
[----:B------:R0:W-:Y:S04]  /*5d5d0*/  STL.64 [R1+0xa08], R50 ;  /* 0x000a083201007387 */ /* 0x0001e80000100a00 */
[----:B0-----:R-:W3:Y:S04]  /*5d5e0*/  LDL.LU.64 R50, [R1+0x5ff8] ;  /* 0x005ff80001327983 */ /* 0x001ee80000300a00 */
[----:B------:R-:W3:Y:S04]  /*5d5f0*/  LDL.LU.64 R48, [R1+0x5ff0] ;  /* 0x005ff00001307983 */ /* 0x000ee80000300a00 */
[----:B------:R-:W-:Y:S04]  /*5d600*/  STL.64 [R1+0x5fd8], R26 ;  /* 0x005fd81a01007387 */ /* 0x000fe80000100a00 */
[----:B------:R2:W-:Y:S01]  /*5d610*/  STL.64 [R1+0x5fd0], R24 ;  /* 0x005fd01801007387 */ /* 0x0005e20000100a00 */
[C---:B------:R-:W-:Y:S03]  /*5d620*/  HMMA.16816.F32.BF16 R4, R44.reuse, R10, R4 ;  /* 0x0000000a2c04723c */ /* 0x040fe60000041804 */
[----:B------:R-:W-:Y:S05]  /*5d630*/  STL.64 [R1+0x5fc8], R14 ;  /* 0x005fc80e01007387 */ /* 0x000fea0000100a00 */
[C---:B--2---:R-:W-:Y:S08]  /*5d640*/  HMMA.16816.F32.BF16 R24, R44.reuse, R18, R20 ;  /* 0x000000122c18723c */ /* 0x044ff00000041814 */
[----:B----4-:R-:W-:Y:S11]  /*5d650*/  HMMA.16816.F32.BF16 R20, R44, R14, R40 ;  /* 0x0000000e2c14723c */ /* 0x010ff60000041828 */
[----:B------:R-:W-:Y:S04]  /*5d660*/  @!UPT UIADD3 URZ, URZ, URZ, URZ ;  /* 0x0000003f3f3ff290 */ /* 0x000fe8000fffe03f */
[----:B------:R-:W-:Y:S04]  /*5d670*/  STL.64 [R1+0x9f0], R24 ;  /* 0x0009f01801007387 */ /* 0x000fe80000100a00 */
[----:B------:R-:W-:Y:S04]  /*5d680*/  STL.64 [R1+0x9f8], R26 ;  /* 0x0009f81a01007387 */ /* 0x000fe80000100a00 */
[----:B------:R-:W-:Y:S04]  /*5d690*/  STL.64 [R1+0x5fc0], R12 ;  /* 0x005fc00c01007387 */ /* 0x000fe80000100a00 */
[----:B------:R-:W-:Y:S04]  /*5d6a0*/  STL.64 [R1+0x9e0], R20 ;  /* 0x0009e01401007387 */ /* 0x000fe80000100a00 */
[----:B------:R-:W-:Y:S04]  /*5d6b0*/  STL.64 [R1+0x9e8], R22 ;  /* 0x0009e81601007387 */ /* 0x000fe80000100a00 */
[----:B------:R-:W-:Y:S04]  /*5d6c0*/  STL.64 [R1+0x5fb8], R10 ;  /* 0x005fb80a01007387 */ /* 0x000fe80000100a00 */
[----:B------:R3:W-:Y:S04]  /*5d6d0*/  STL.64 [R1+0x5fb0], R8 ;  /* 0x005fb00801007387 */ /* 0x0007e80000100a00 */
[----:B------:R-:W-:Y:S04]  /*5d6e0*/  STL.64 [R1+0x830], R4 ;  /* 0x0008300401007387 */ /* 0x000fe80000100a00 */
[----:B------:R0:W-:Y:S01]  /*5d6f0*/  STL.64 [R1+0x838], R6 ;  /* 0x0008380601007387 */ /* 0x0001e20000100a00 */
[C---:B---3--:R-:W-:Y:S03]  /*5d700*/  HMMA.16816.F32.BF16 R8, R48.reuse, R38, R52 ;  /* 0x000000263008723c */ /* 0x048fe60000041834 */
[----:B------:R-:W2:Y:S05]  /*5d710*/  LDL R37, [R1+0xd04] ;  /* 0x000d040001257983 */ /* 0x000eaa0000100800 */
[C---:B0-----:R-:W-:Y:S01]  /*5d720*/  HMMA.16816.F32.BF16 R4, R48.reuse, R34, R56 ;  /* 0x000000223004723c */ /* 0x041fe20000041838 */
[----:B------:R-:W-:Y:S11]  /*5d730*/  STL.64 [R1+0x5f98], R34 ;  /* 0x005f982201007387 */ /* 0x000ff60000100a00 */
[----:B------:R-:W-:Y:S03]  /*5d740*/  @!UPT UIADD3 URZ, URZ, URZ, URZ ;  /* 0x0000003f3f3ff290 */ /* 0x000fe6000fffe03f */
[----:B------:R-:W-:Y:S04]  /*5d750*/  STL.64 [R1+0x9c0], R8 ;  /* 0x0009c00801007387 */ /* 0x000fe80000100a00 */
[----:B------:R-:W-:Y:S04]  /*5d760*/  STL.64 [R1+0x9c8], R10 ;  /* 0x0009c80a01007387 */ /* 0x000fe80000100a00 */
[----:B------:R-:W-:Y:S04]  /*5d770*/  STL.64 [R1+0x5f90], R32 ;  /* 0x005f902001007387 */ /* 0x000fe80000100a00 */
[----:B------:R0:W-:Y:S04]  /*5d780*/  STL.64 [R1+0x9b0], R4 ;  /* 0x0009b00401007387 */ /* 0x0001e80000100a00 */
[----:B------:R1:W-:Y:S04]  /*5d790*/  STL.64 [R1+0x9b8], R6 ;  /* 0x0009b80601007387 */ /* 0x0003e80000100a00 */
[----:B------:R-:W3:Y:S04]  /*5d7a0*/  LDL.LU R56, [R1+0x10] ;  /* 0x0000100001387983 */ /* 0x000ee80000300800 */
[----:B------:R-:W3:Y:S04]  /*5d7b0*/  LDL.LU R57, [R1+0x14] ;  /* 0x0000140001397983 */ /* 0x000ee80000300800 */
[----:B------:R-:W4:Y:S04]  /*5d7c0*/  LDL.LU R58, [R1+0x18] ;  /* 0x00001800013a7983 */ /* 0x000f280000300800 */
[----:B------:R-:W4:Y:S04]  /*5d7d0*/  LDL.LU R59, [R1+0x1c] ;  /* 0x00001c00013b7983 */ /* 0x000f280000300800 */
[----:B0-----:R-:W2:Y:S04]  /*5d7e0*/  LDL.LU R4, [R1+0x30] ;  /* 0x0000300001047983 */ /* 0x001ea80000300800 */
[----:B------:R-:W2:Y:S04]  /*5d7f0*/  LDL.LU R5, [R1+0x34] ;  /* 0x0000340001057983 */ /* 0x000ea80000300800 */
[----:B-1----:R-:W2:Y:S04]  /*5d800*/  LDL.LU R6, [R1+0x38] ;  /* 0x0000380001067983 */ /* 0x002ea80000300800 */
[----:B------:R-:W2:Y:S04]  /*5d810*/  LDL.LU R7, [R1+0x3c] ;  /* 0x00003c0001077983 */ /* 0x000ea80000300800 */
[----:B--2---:R-:W-:Y:S04]  /*5d820*/  STL.64 [R1+0x5f38], R6 ;  /* 0x005f380601007387 */ /* 0x004fe80000100a00 */
[----:B------:R0:W-:Y:S04]  /*5d830*/  STL.64 [R1+0x5f30], R4 ;  /* 0x005f300401007387 */ /* 0x0001e80000100a00 */
[----:B0-----:R-:W2:Y:S04]  /*5d840*/  LDL.LU R4, [R1+0x130] ;  /* 0x0001300001047983 */ /* 0x001ea80000300800 */
[----:B------:R-:W2:Y:S04]  /*5d850*/  LDL.LU R5, [R1+0x134] ;  /* 0x0001340001057983 */ /* 0x000ea80000300800 */
[----:B------:R-:W2:Y:S04]  /*5d860*/  LDL.LU R6, [R1+0x138] ;  /* 0x0001380001067983 */ /* 0x000ea80000300800 */
        /* <DEDUP_REMOVED lines=39> */
[----:B------:R-:W4:Y:S04]  /*5dae0*/  LDL.LU R12, [R1+0x380] ;  /* 0x00038000010c7983 */ /* 0x000f280000300800 */
[----:B------:R-:W4:Y:S04]  /*5daf0*/  LDL.LU R13, [R1+0x384] ;  /* 0x00038400010d7983 */ /* 0x000f280000300800 */
[----:B------:R-:W4:Y:S04]  /*5db00*/  LDL.LU R14, [R1+0x388] ;  /* 0x00038800010e7983 */ /* 0x000f280000300800 */
[----:B------:R-:W4:Y:S04]  /*5db10*/  LDL.LU R15, [R1+0x38c] ;  /* 0x00038c00010f7983 */ /* 0x000f280000300800 */
[----:B--2---:R-:W-:Y:S04]  /*5db20*/  STL.64 [R1+0x5f78], R6 ;  /* 0x005f780601007387 */ /* 0x004fe80000100a00 */
[----:B------:R0:W-:Y:S04]  /*5db30*/  STL.64 [R1+0x5f70], R4 ;  /* 0x005f700401007387 */ /* 0x0001e80000100a00 */
[----:B0-----:R-:W2:Y:S04]  /*5db40*/  LDL.LU R4, [R1+0x170] ;  /* 0x0001700001047983 */ /* 0x001ea80000300800 */
[----:B------:R-:W2:Y:S04]  /*5db50*/  LDL.LU R5, [R1+0x174] ;  /* 0x0001740001057983 */ /* 0x000ea80000300800 */
[----:B------:R-:W2:Y:S04]  /*5db60*/  LDL.LU R6, [R1+0x178] ;  /* 0x0001780001067983 */ /* 0x000ea80000300800 */
[----:B------:R-:W2:Y:S04]  /*5db70*/  LDL.LU R7, [R1+0x17c] ;  /* 0x00017c0001077983 */ /* 0x000ea80000300800 */
[----:B------:R-:W4:Y:S04]  /*5db80*/  LDL.LU R32, [R1+0x190] ;  /* 0x0001900001207983 */ /* 0x000f280000300800 */
[----:B------:R-:W4:Y:S04]  /*5db90*/  LDL.LU R33, [R1+0x194] ;  /* 0x0001940001217983 */ /* 0x000f280000300800 */
[----:B------:R-:W4:Y:S04]  /*5dba0*/  LDL.LU R34, [R1+0x198] ;  /* 0x0001980001227983 */ /* 0x000f280000300800 */
[----:B------:R-:W4:Y:S01]  /*5dbb0*/  LDL.LU R35, [R1+0x19c] ;  /* 0x00019c0001237983 */ /* 0x000f220000300800 */
[C---:B---3--:R-:W-:Y:S03]  /*5dbc0*/  HMMA.16816.F32.BF16 R20, R48.reuse, R30, R20 ;  /* 0x0000001e3014723c */ /* 0x048fe60000041814 */
[----:B--2---:R-:W-:Y:S04]  /*5dbd0*/  STL.64 [R1+0x5f88], R6 ;  /* 0x005f880601007387 */ /* 0x004fe80000100a00 */
[----:B------:R0:W-:Y:S04]  /*5dbe0*/  STL.64 [R1+0x5f80], R4 ;  /* 0x005f800401007387 */ /* 0x0001e80000100a00 */
[----:B0-----:R-:W2:Y:S04]  /*5dbf0*/  LDL.LU R4, [R1+0x180] ;  /* 0x0001800001047983 */ /* 0x001ea80000300800 */
[----:B------:R-:W2:Y:S04]  /*5dc00*/  LDL.LU R5, [R1+0x184] ;  /* 0x0001840001057983 */ /* 0x000ea80000300800 */
[----:B------:R-:W2:Y:S04]  /*5dc10*/  LDL.LU R6, [R1+0x188] ;  /* 0x0001880001067983 */ /* 0x000ea80000300800 */
[----:B------:R-:W2:Y:S04]  /*5dc20*/  LDL.LU R7, [R1+0x18c] ;  /* 0x00018c0001077983 */ /* 0x000ea80000300800 */
[----:B----4-:R-:W-:Y:S04]  /*5dc30*/  STL.64 [R1+0x5f18], R58 ;  /* 0x005f183a01007387 */ /* 0x010fe80000100a00 */
[----:B------:R0:W-:Y:S04]  /*5dc40*/  STL.64 [R1+0x5f10], R56 ;  /* 0x005f103801007387 */ /* 0x0001e80000100a00 */
[----:B0-----:R-:W3:Y:S04]  /*5dc50*/  LDL.LU R56, [R1+0x20] ;  /* 0x0000200001387983 */ /* 0x001ee80000300800 */
[----:B------:R-:W3:Y:S04]  /*5dc60*/  LDL.LU R57, [R1+0x24] ;  /* 0x0000240001397983 */ /* 0x000ee80000300800 */
[----:B------:R-:W3:Y:S04]  /*5dc70*/  LDL.LU R58, [R1+0x28] ;  /* 0x00002800013a7983 */ /* 0x000ee80000300800 */
[----:B------:R-:W3:Y:S04]  /*5dc80*/  LDL.LU R59, [R1+0x2c] ;  /* 0x00002c00013b7983 */ /* 0x000ee80000300800 */
[----:B------:R-:W4:Y:S04]  /*5dc90*/  LDL.LU R40, [R1] ;  /* 0x0000000001287983 */ /* 0x000f280000300800 */
[----:B------:R-:W4:Y:S04]  /*5dca0*/  LDL.LU R41, [R1+0x4] ;  /* 0x0000040001297983 */ /* 0x000f280000300800 */
[----:B------:R-:W4:Y:S04]  /*5dcb0*/  LDL.LU R42, [R1+0x8] ;  /* 0x00000800012a7983 */ /* 0x000f280000300800 */
        /* <DEDUP_REMOVED lines=10> */
[----:B0-----:R-:W2:Y:S01]  /*5dd60*/  LDL.LU.64 R26, [R1+0x5fd8] ;  /* 0x005fd800011a7983 */ /* 0x001ea20000300a00 */
[C---:B------:R-:W-:Y:S03]  /*5dd70*/  HMMA.16816.F32.BF16 R12, R48.reuse, R18, R12 ;  /* 0x00000012300c723c */ /* 0x040fe6000004180c */
[----:B------:R-:W3:Y:S05]  /*5dd80*/  LDL.LU.64 R24, [R1+0x5fd0] ;  /* 0x005fd00001187983 */ /* 0x000eea0000300a00 */
        /* <DEDUP_REMOVED lines=20> */
[----:B--2---:R-:W-:Y:S03]  /*5ded0*/  HMMA.16816.F32.BF16 R48, R48, R10, R52 ;  /* 0x0000000a3030723c */ /* 0x004fe60000041834 */
[----:B------:R-:W2:Y:S04]  /*5dee0*/  LDL.LU.64 R54, [R1+0x5fa8] ;  /* 0x005fa80001367983 */ /* 0x000ea80000300a00 */
[----:B------:R-:W2:Y:S11]  /*5def0*/  LDL.LU.64 R52, [R1+0x5fa0] ;  /* 0x005fa00001347983 */ /* 0x000eb60000300a00 */
[----:B------:R-:W-:Y:S05]  /*5df00*/  @!UPT UIADD3 URZ, URZ, URZ, URZ ;  /* 0x0000003f3f3ff290 */ /* 0x000fea000fffe03f */
        /* <DEDUP_REMOVED lines=56> */
[----:B------:R-:W3:Y:S04]  /*5e290*/  LDL.LU.64 R6, [R1+0x5f28] ;  /* 0x005f280001067983 */ /* 0x000ee80000300a00 */
[----:B------:R-:W3:Y:S11]  /*5e2a0*/  LDL.LU.64 R4, [R1+0x5f20] ;  /* 0x005f200001047983 */ /* 0x000ef60000300a00 */
[----:B------:R-:W-:Y:S06]  /*5e2b0*/  @!UPT UIADD3 URZ, URZ, URZ, URZ ;  /* 0x0000003f3f3ff290 */ /* 0x000fec000fffe03f */
        /* <DEDUP_REMOVED lines=21> */
[----:B------:R4:W-:Y:S02]  /*5e410*/  STL.64 [R1+0x5ee8], R32 ;  /* 0x005ee82001007387 */ /* 0x0009e40000100a00 */
[C---:B----4-:R-:W-:Y:S02]  /*5e420*/  HMMA.16816.F32.BF16 R32, R4.reuse, R30, R40 ;  /* 0x0000001e0420723c */ /* 0x050fe40000041828 */
[----:B------:R-:W-:Y:S04]  /*5e430*/  STL.64 [R1+0x5ee0], R30 ;  /* 0x005ee01e01007387 */ /* 0x000fe80000100a00 */
[----:B------:R3:W-:Y:S04]  /*5e440*/  STL.64 [R1+0x5ed8], R28 ;  /* 0x005ed81c01007387 */ /* 0x0007e80000100a00 */
[----:B------:R-:W-:Y:S11]  /*5e450*/  LDSM.16.MT88.4 R40, [R36+0x2180] ;  /* 0x002180002428783b */ /* 0x000ff60000004200 */
[----:B------:R-:W-:Y:S02]  /*5e460*/  @!UPT UIADD3 URZ, URZ, URZ, URZ ;  /* 0x0000003f3f3ff290 */ /* 0x000fe4000fffe03f */
[----:B------:R-:W-:Y:S04]  /*5e470*/  STL.64 [R1+0x650], R32 ;  /* 0x0006502001007387 */ /* 0x000fe80000100a00 */
[----:B------:R-:W-:Y:S04]  /*5e480*/  STL.64 [R1+0x658], R34 ;  /* 0x0006582201007387 */ /* 0x000fe80000100a00 */
[----:B------:R-:W-:Y:S04]  /*5e490*/  STL.64 [R1+0x5ed0], R22 ;  /* 0x005ed01601007387 */ /* 0x000fe80000100a00 */
[----:B------:R0:W-:Y:S01]  /*5e4a0*/  STL.64 [R1+0x5ec8], R20 ;  /* 0x005ec81401007387 */ /* 0x0001e20000100a00 */
[C---:B---3--:R-:W-:Y:S08]  /*5e4b0*/  HMMA.16816.F32.BF16 R28, R4.reuse, R22, R56 ;  /* 0x00000016041c723c */ /* 0x048ff00000041838 */
[C---:B0-----:R-:W-:Y:S01]  /*5e4c0*/  HMMA.16816.F32.BF16 R20, R4.reuse, R26, R44 ;  /* 0x0000001a0414723c */ /* 0x041fe2000004182c */
[----:B------:R-:W0:Y:S11]  /*5e4d0*/  LDSM.16.MT88.4 R44, [R37+0x2000] ;  /* 0x00200000252c783b */ /* 0x000e360000004200 */
[----:B------:R-:W-:Y:S03]  /*5e4e0*/  @!UPT UIADD3 URZ, URZ, URZ, URZ ;  /* 0x0000003f3f3ff290 */ /* 0x000fe6000fffe03f */
[----:B------:R-:W-:Y:S04]  /*5e4f0*/  STL.64 [R1+0x640], R28 ;  /* 0x0006401c01007387 */ /* 0x000fe80000100a00 */
[----:B------:R-:W-:Y:S04]  /*5e500*/  STL.64 [R1+0x648], R30 ;  /* 0x0006481e01007387 */ /* 0x000fe80000100a00 */
[----:B------:R-:W3:Y:S04]  /*5e510*/  LDL.LU R36, [R1+0x5efc] ;  /* 0x005efc0001247983 */ /* 0x000ee80000300800 */
        /* <DEDUP_REMOVED lines=10> */
[C---:B--2---:R-:W-:Y:S03]  /*5e5c0*/  HMMA.16816.F32.BF16 R16, R4.reuse, R14, R52 ;  /* 0x0000000e0410723c */ /* 0x044fe60000041834 */
[----:B------:R-:W-:Y:S04]  /*5e5d0*/  STL.64 [R1+0x8b0], R20 ;  /* 0x0008b01401007387 */ /* 0x000fe80000100a00 */
[----:B------:R-:W-:Y:S04]  /*5e5e0*/  STL.64 [R1+0x8b8], R22 ;  /* 0x0008b81601007387 */ /* 0x000fe80000100a00 */
[----:B------:R-:W0:Y:S04]  /*5e5f0*/  LDSM.16.MT88.4 R52, [R37+0x2100] ;  /* 0x002100002534783b */ /* 0x000e280000004200 */
        /* <DEDUP_REMOVED lines=8> */
[----:B------:R-:W4:Y:S04]  /*5e680*/  LDL.LU R58, [R1+0x328] ;  /* 0x00032800013a7983 */ /* 0x000f280000300800 */
[----:B------:R-:W4:Y:S04]  /*5e690*/  LDL.LU R59, [R1+0x32c] ;  /* 0x00032c00013b7983 */ /* 0x000f280000300800 */
[----:B----4-:R-:W-:Y:S04]  /*5e6a0*/  STL.64 [R1+0x5e30], R58 ;  /* 0x005e303a01007387 */ /* 0x010fe80000100a00 */
[----:B--2---:R1:W-:Y:S04]  /*5e6b0*/  STL.64 [R1+0x5e28], R56 ;  /* 0x005e283801007387 */ /* 0x0043e80000100a00 */
[----:B-1----:R-:W2:Y:S04]  /*5e6c0*/  LDL.LU R56, [R1+0x560] ;  /* 0x0005600001387983 */ /* 0x002ea80000300800 */
        /* <DEDUP_REMOVED lines=21> */
[----:B------:R-:W2:Y:S04]  /*5e820*/  LDL.LU R44, [R1+0x3f0] ;  /* 0x0003f000012c7983 */ /* 0x000ea80000300800 */
[----:B------:R-:W2:Y:S04]  /*5e830*/  LDL.LU R45, [R1+0x3f4] ;  /* 0x0003f400012d7983 */ /* 0x000ea80000300800 */
[----:B------:R-:W2:Y:S04]  /*5e840*/  LDL.LU R46, [R1+0x3f8] ;  /* 0x0003f800012e7983 */ /* 0x000ea80000300800 */
[----:B------:R-:W2:Y:S04]  /*5e850*/  LDL.LU R47, [R1+0x3fc] ;  /* 0x0003fc00012f7983 */ /* 0x000ea80000300800 */
[----:B--2---:R-:W-:Y:S04]  /*5e860*/  STL.64 [R1+0x5e90], R46 ;  /* 0x005e902e01007387 */ /* 0x004fe80000100a00 */
[----:B------:R1:W-:Y:S04]  /*5e870*/  STL.64 [R1+0x5e88], R44 ;  /* 0x005e882c01007387 */ /* 0x0003e80000100a00 */
[----:B-1----:R-:W2:Y:S04]  /*5e880*/  LDL.LU R44, [R1+0x5d0] ;  /* 0x0005d000012c7983 */ /* 0x002ea80000300800 */
        /* <DEDUP_REMOVED lines=31> */
[----:B----4-:R-:W-:Y:S04]  /*5ea80*/  STL.64 [R1+0x5e70], R58 ;  /* 0x005e703a01007387 */ /* 0x010fe80000100a00 */
[----:B------:R1:W-:Y:S04]  /*5ea90*/  STL.64 [R1+0x5e68], R56 ;  /* 0x005e683801007387 */ /* 0x0003e80000100a00 */
[----:B-1----:R-:W4:Y:S04]  /*5eaa0*/  LDL.LU R56, [R1+0x5a0] ;  /* 0x0005a00001387983 */ /* 0x002f280000300800 */
[----:B------:R-:W4:Y:S04]  /*5eab0*/  LDL.LU R57, [R1+0x5a4] ;  /* 0x0005a40001397983 */ /* 0x000f280000300800 */
[----:B------:R-:W4:Y:S04]  /*5eac0*/  LDL.LU R58, [R1+0x5a8] ;  /* 0x0005a800013a7983 */ /* 0x000f280000300800 */
[----:B------:R-:W4:Y:S04]  /*5ead0*/  LDL.LU R59, [R1+0x5ac] ;  /* 0x0005ac00013b7983 */ /* 0x000f280000300800 */
[----:B0-----:R-:W-:Y:S04]  /*5eae0*/  STL.64 [R1+0x5df0], R54 ;  /* 0x005df03601007387 */ /* 0x001fe80000100a00 */
[----:B------:R0:W-:Y:S04]  /*5eaf0*/  STL.64 [R1+0x5de8], R52 ;  /* 0x005de83401007387 */ /* 0x0001e80000100a00 */
[----:B0-----:R-:W4:Y:S04]  /*5eb00*/  LDL.LU R52, [R1+0x330] ;  /* 0x0003300001347983 */ /* 0x001f280000300800 */
[----:B------:R-:W4:Y:S04]  /*5eb10*/  LDL.LU R53, [R1+0x334] ;  /* 0x0003340001357983 */ /* 0x000f280000300800 */
[----:B------:R-:W4:Y:S04]  /*5eb20*/  LDL.LU R54, [R1+0x338] ;  /* 0x0003380001367983 */ /* 0x000f280000300800 */
[----:B------:R-:W4:Y:S01]  /*5eb30*/  LDL.LU R55, [R1+0x33c] ;  /* 0x00033c0001377983 */ /* 0x000f220000300800 */
[----:B--2---:R-:W-:Y:S03]  /*5eb40*/  HMMA.16816.F32.BF16 R4, R4, R10, R48 ;  /* 0x0000000a0404723c */ /* 0x004fe60000041830 */
[----:B------:R-:W2:Y:S11]  /*5eb50*/  LDL.LU R48, [R1+0x550] ;  /* 0x0005500001307983 */ /* 0x000eb60000300800 */
[----:B------:R-:W-:Y:S09]  /*5eb60*/  @!UPT UIADD3 URZ, URZ, URZ, URZ ;  /* 0x0000003f3f3ff290 */ /* 0x000ff2000fffe03f */
[----:B------:R-:W-:Y:S04]  /*5eb70*/  STL.64 [R1+0xa50], R4 ;  /* 0x000a500401007387 */ /* 0x000fe80000100a00 */
[----:B------:R-:W-:Y:S04]  /*5eb80*/  STL.64 [R1+0xa58], R6 ;  /* 0x000a580601007387 */ /* 0x000fe80000100a00 */
[----:B------:R0:W1:Y:S04]  /*5eb90*/  LDSM.16.MT88.4 R4, [R37+0x2180] ;  /* 0x002180002504783b */ /* 0x0000680000004200 */
[----:B------:R-:W2:Y:S04]  /*5eba0*/  LDL.LU R49, [R1+0x554] ;  /* 0x0005540001317983 */ /* 0x000ea80000300800 */
[----:B------:R-:W2:Y:S04]  /*5ebb0*/  LDL.LU R50, [R1+0x558] ;  /* 0x0005580001327983 */ /* 0x000ea80000300800 */
[----:B------:R-:W2:Y:S04]  /*5ebc0*/  LDL.LU R51, [R1+0x55c] ;  /* 0x00055c0001337983 */ /* 0x000ea80000300800 */
[----:B0-----:R-:W2:Y:S01]  /*5ebd0*/  LDL.LU R37, [R1+0x5ef8] ;  /* 0x005ef80001257983 */ /* 0x001ea20000300800 */
[C---:B---3--:R-:W-:Y:S03]  /*5ebe0*/  HMMA.16816.F32.BF16 R32, R40.reuse, R38, R32 ;  /* 0x000000262820723c */ /* 0x048fe60000041820 */
[----:B-1----:R-:W-:Y:S04]  /*5ebf0*/  STL.64 [R1+0x5d78], R6 ;  /* 0x005d780601007387 */ /* 0x002fe80000100a00 */
[----:B------:R0:W-:Y:S04]  /*5ec00*/  STL.64 [R1+0x5d70], R4 ;  /* 0x005d700401007387 */ /* 0x0001e80000100a00 */
[----:B0-----:R-:W3:Y:S04]  /*5ec10*/  LDL.LU R4, [R1+0x340] ;  /* 0x0003400001047983 */ /* 0x001ee80000300800 */
[----:B------:R-:W3:Y:S04]  /*5ec20*/  LDL.LU R5, [R1+0x344] ;  /* 0x0003440001057983 */ /* 0x000ee80000300800 */
[----:B------:R-:W3:Y:S04]  /*5ec30*/  LDL.LU R6, [R1+0x348] ;  /* 0x0003480001067983 */ /* 0x000ee80000300800 */
[----:B------:R-:W3:Y:S04]  /*5ec40*/  LDL.LU R7, [R1+0x34c] ;  /* 0x00034c0001077983 */ /* 0x000ee80000300800 */
        /* <DEDUP_REMOVED lines=50> */
[----:B------:R0:W-:Y:S04]  /*5ef70*/  STL.64 [R1+0x9d0], R40 ;  /* 0x0009d02801007387 */ /* 0x0001e80000100a00 */
[----:B------:R1:W-:Y:S04]  /*5ef80*/  STL.64 [R1+0x9d8], R42 ;  /* 0x0009d82a01007387 */ /* 0x0003e80000100a00 */
[----:B0-----:R-:W2:Y:S04]  /*5ef90*/  LDL.LU R40, [R1+0x360] ;  /* 0x0003600001287983 */ /* 0x001ea80000300800 */
[----:B------:R-:W2:Y:S04]  /*5efa0*/  LDL.LU R41, [R1+0x364] ;  /* 0x0003640001297983 */ /* 0x000ea80000300800 */
[----:B-1----:R-:W2:Y:S04]  /*5efb0*/  LDL.LU R42, [R1+0x368] ;  /* 0x00036800012a7983 */ /* 0x002ea80000300800 */
[----:B------:R-:W2:Y:S01]  /*5efc0*/  LDL.LU R43, [R1+0x36c] ;  /* 0x00036c00012b7983 */ /* 0x000ea20000300800 */
[C---:B----4-:R-:W-:Y:S11]  /*5efd0*/  HMMA.16816.F32.BF16 R56, R44.reuse, R38, R56 ;  /* 0x000000262c38723c */ /* 0x050ff60000041838 */
[----:B------:R-:W-:Y:S11]  /*5efe0*/  @!UPT UIADD3 URZ, URZ, URZ, URZ ;  /* 0x0000003f3f3ff290 */ /* 0x000ff6000fffe03f */
[----:B------:R-:W-:Y:S01]  /*5eff0*/  @!UPT UIADD3 URZ, URZ, URZ, URZ ;  /* 0x0000003f3f3ff290 */ /* 0x000fe2000fffe03f */
[----:B------:R-:W-:Y:S04]  /*5f000*/  STL.64 [R1+0xb80], R56 ;  /* 0x000b803801007387 */ /* 0x000fe80000100a00 */
[----:B------:R0:W-:Y:S04]  /*5f010*/  STL.64 [R1+0xb88], R58 ;  /* 0x000b883a01007387 */ /* 0x0001e80000100a00 */
[----:B0-----:R-:W4:Y:S04]  /*5f020*/  LDL.LU.64 R58, [R1+0x5e70] ;  /* 0x005e7000013a7983 */ /* 0x001f280000300a00 */
[----:B------:R-:W4:Y:S02]  /*5f030*/  LDL.LU.64 R56, [R1+0x5e68] ;  /* 0x005e680001387983 */ /* 0x000f240000300a00 */
        /* <DEDUP_REMOVED lines=20> */
[----:B------:R-:W4:Y:S01]  /*5f180*/  LDL.LU.64 R56, [R1+0x5e38] ;  /* 0x005e380001387983 */ /* 0x000f220000300a00 */
[C---:B------:R-:W-:Y:S08]  /*5f190*/  HMMA.16816.F32.BF16 R48, R44.reuse, R18, R48 ;  /* 0x000000122c30723c */ /* 0x040ff00000041830 */
[C---:B----4-:R-:W-:Y:S11]  /*5f1a0*/  HMMA.16816.F32.BF16 R56, R44.reuse, R26, R56 ;  /* 0x0000001a2c38723c */ /* 0x050ff60000041838 */
[----:B------:R-:W-:Y:S11]  /*5f1b0*/  @!UPT UIADD3 URZ, URZ, URZ, URZ ;  /* 0x0000003f3f3ff290 */ /* 0x000ff6000fffe03f */
[----:B------:R-:W-:Y:S01]  /*5f1c0*/  @!UPT UIADD3 URZ, URZ, URZ, URZ ;  /* 0x0000003f3f3ff290 */ /* 0x000fe2000fffe03f */
[----:B------:R-:W-:Y:S04]  /*5f1d0*/  STL.64 [R1+0xb40], R56 ;  /* 0x000b403801007387 */ /* 0x000fe80000100a00 */
[----:B------:R0:W-:Y:S04]  /*5f1e0*/  STL.64 [R1+0xb48], R58 ;  /* 0x000b483a01007387 */ /* 0x0001e80000100a00 */
[----:B0-----:R-:W4:Y:S04]  /*5f1f0*/  LDL.LU.64 R58, [R1+0x5e30] ;  /* 0x005e3000013a7983 */ /* 0x001f280000300a00 */
[----:B------:R-:W4:Y:S04]  /*5f200*/  LDL.LU.64 R56, [R1+0x5e28] ;  /* 0x005e280001387983 */ /* 0x000f280000300a00 */
[----:B------:R-:W-:Y:S04]  /*5f210*/  STL.64 [R1+0x5e10], R26 ;  /* 0x005e101a01007387 */ /* 0x000fe80000100a00 */
[----:B---3--:R0:W-:Y:S04]  /*5f220*/  STL.64 [R1+0x5e08], R24 ;  /* 0x005e081801007387 */ /* 0x0081e80000100a00 */
[----:B0-----:R-:W3:Y:S04]  /*5f230*/  LDL.LU R24, [R1+0x540] ;  /* 0x0005400001187983 */ /* 0x001ee80000300800 */
[----:B------:R-:W3:Y:S04]  /*5f240*/  LDL.LU R25, [R1+0x544] ;  /* 0x0005440001197983 */ /* 0x000ee80000300800 */
[----:B------:R-:W3:Y:S04]  /*5f250*/  LDL.LU R26, [R1+0x548] ;  /* 0x00054800011a7983 */ /* 0x000ee80000300800 */
[----:B------:R-:W3:Y:S04]  /*5f260*/  LDL.LU R27, [R1+0x54c] ;  /* 0x00054c00011b7983 */ /* 0x000ee80000300800 */
[----:B------:R-:W-:Y:S04]  /*5f270*/  STL.64 [R1+0xb30], R48 ;  /* 0x000b303001007387 */ /* 0x000fe80000100a00 */
[----:B------:R0:W-:Y:S04]  /*5f280*/  STL.64 [R1+0xb38], R50 ;  /* 0x000b383201007387 */ /* 0x0001e80000100a00 */
[----:B0-----:R-:W4:Y:S04]  /*5f290*/  LDL.LU.64 R50, [R1+0x5e20] ;  /* 0x005e200001327983 */ /* 0x001f280000300a00 */
[----:B------:R-:W4:Y:S04]  /*5f2a0*/  LDL.LU.64 R48, [R1+0x5e18] ;  /* 0x005e180001307983 */ /* 0x000f280000300a00 */
[----:B------:R-:W-:Y:S04]  /*5f2b0*/  STL.64 [R1+0x5e00], R18 ;  /* 0x005e001201007387 */ /* 0x000fe80000100a00 */
[----:B------:R3:W-:Y:S02]  /*5f2c0*/  STL.64 [R1+0x5df8], R16 ;  /* 0x005df81001007387 */ /* 0x0007e40000100a00 */
[C---:B---3--:R-:W-:Y:S08]  /*5f2d0*/  HMMA.16816.F32.BF16 R16, R44.reuse, R14, R24 ;  /* 0x0000000e2c10723c */ /* 0x048ff00000041818 */
[----:B--2---:R-:W-:Y:S11]  /*5f2e0*/  HMMA.16816.F32.BF16 R24, R44, R10, R40 ;  /* 0x0000000a2c18723c */ /* 0x004ff60000041828 */
[----:B------:R-:W-:Y:S04]  /*5f2f0*/  @!UPT UIADD3 URZ, URZ, URZ, URZ ;  /* 0x0000003f3f3ff290 */ /* 0x000fe8000fffe03f */
[----:B------:R-:W-:Y:S04]  /*5f300*/  STL.64 [R1+0xb20], R16 ;  /* 0x000b201001007387 */ /* 0x000fe80000100a00 */
[----:B------:R4:W-:Y:S02]  /*5f310*/  STL.64 [R1+0xb28], R18 ;  /* 0x000b281201007387 */ /* 0x0009e40000100a00 */
[C---:B----4-:R-:W-:Y:S08]  /*5f320*/  HMMA.16816.F32.BF16 R16, R48.reuse, R38, R4 ;  /* 0x000000263010723c */ /* 0x050ff00000041804 */
[C---:B------:R-:W-:Y:S01]  /*5f330*/  HMMA.16816.F32.BF16 R4, R48.reuse, R34, R52 ;  /* 0x000000223004723c */ /* 0x040fe20000041834 */
[----:B------:R-:W-:Y:S04]  /*5f340*/  STL.64 [R1+0x950], R24 ;  /* 0x0009501801007387 */ /* 0x000fe80000100a00 */
[----:B------:R-:W-:Y:S04]  /*5f350*/  STL.64 [R1+0x958], R26 ;  /* 0x0009581a01007387 */ /* 0x000fe80000100a00 */
[----:B------:R-:W-:Y:S06]  /*5f360*/  STL.64 [R1+0x5dd8], R34 ;  /* 0x005dd82201007387 */ /* 0x000fec0000100a00 */
[----:B------:R-:W-:Y:S04]  /*5f370*/  STL.64 [R1+0x930], R16 ;  /* 0x0009301001007387 */ /* 0x000fe80000100a00 */
[----:B------:R-:W-:Y:S04]  /*5f380*/  STL.64 [R1+0x938], R18 ;  /* 0x0009381201007387 */ /* 0x000fe80000100a00 */
[----:B------:R-:W-:Y:S04]  /*5f390*/  STL.64 [R1+0x5dd0], R32 ;  /* 0x005dd02001007387 */ /* 0x000fe80000100a00 */
        /* <DEDUP_REMOVED lines=8> */
[----:B0-----:R-:W2:Y:S04]  /*5f420*/  LDL.LU R4, [R1+0x760] ;  /* 0x0007600001047983 */ /* 0x001ea80000300800 */
[----:B------:R-:W2:Y:S04]  /*5f430*/  LDL.LU R5, [R1+0x764] ;  /* 0x0007640001057983 */ /* 0x000ea80000300800 */
[----:B-1----:R-:W3:Y:S04]  /*5f440*/  LDL.LU R6, [R1+0x768] ;  /* 0x0007680001067983 */ /* 0x002ee80000300800 */
        /* <DEDUP_REMOVED lines=38> */
[----:B------:R-:W3:Y:S01]  /*5f6b0*/  LDL.LU R7, [R1+0x72c] ;  /* 0x00072c0001077983 */ /* 0x000ee20000300800 */
[C---:B----4-:R-:W-:Y:S03]  /*5f6c0*/  HMMA.16816.F32.BF16 R24, R48.reuse, R22, R24 ;  /* 0x000000163018723c */ /* 0x050fe60000041818 */
        /* <DEDUP_REMOVED lines=33> */
[----:B------:R-:W-:Y:S04]  /*5f8e0*/  STL.64 [R1+0x8e0], R52 ;  /* 0x0008e03401007387 */ /* 0x000fe80000100a00 */
[----:B------:R0:W-:Y:S04]  /*5f8f0*/  STL.64 [R1+0x8e8], R54 ;  /* 0x0008e83601007387 */ /* 0x0001e80000100a00 */
[----:B0-----:R-:W4:Y:S04]  /*5f900*/  LDL.LU.64 R54, [R1+0x5df0] ;  /* 0x005df00001367983 */ /* 0x001f280000300a00 */
[----:B------:R-:W4:Y:S04]  /*5f910*/  LDL.LU.64 R52, [R1+0x5de8] ;  /* 0x005de80001347983 */ /* 0x000f280000300a00 */
[----:B------:R-:W-:Y:S04]  /*5f920*/  STL.64 [R1+0x8d0], R40 ;  /* 0x0008d02801007387 */ /* 0x000fe80000100a00 */
[----:B------:R0:W-:Y:S02]  /*5f930*/  STL.64 [R1+0x8d8], R42 ;  /* 0x0008d82a01007387 */ /* 0x0001e40000100a00 */
[----:B0-----:R-:W-:Y:S02]  /*5f940*/  HMMA.16816.F32.BF16 R40, R48, R10, R56 ;  /* 0x0000000a3028723c */ /* 0x001fe40000041838 */
[----:B------:R-:W2:Y:S11]  /*5f950*/  LDL.LU R48, [R1+0x790] ;  /* 0x0007900001307983 */ /* 0x000eb60000300800 */
[----:B------:R-:W-:Y:S10]  /*5f960*/  @!UPT UIADD3 URZ, URZ, URZ, URZ ;  /* 0x0000003f3f3ff290 */ /* 0x000ff4000fffe03f */
[----:B------:R-:W-:Y:S04]  /*5f970*/  STL.64 [R1+0x5d0], R40 ;  /* 0x0005d02801007387 */ /* 0x000fe80000100a00 */
[----:B------:R-:W-:Y:S04]  /*5f980*/  STL.64 [R1+0x5d8], R42 ;  /* 0x0005d82a01007387 */ /* 0x000fe80000100a00 */
[----:B------:R-:W2:Y:S04]  /*5f990*/  LDL.LU R49, [R1+0x794] ;  /* 0x0007940001317983 */ /* 0x000ea80000300800 */
[----:B------:R-:W2:Y:S04]  /*5f9a0*/  LDL.LU R50, [R1+0x798] ;  /* 0x0007980001327983 */ /* 0x000ea80000300800 */
[----:B------:R-:W2:Y:S01]  /*5f9b0*/  LDL.LU R51, [R1+0x79c] ;  /* 0x00079c0001337983 */ /* 0x000ea20000300800 */
[----:B------:R-:W-:-:S02]  /*5f9c0*/  IMAD.MOV.U32 R58, RZ, RZ, R37 ;  /* 0x000000ffff3a7224 */ /* 0x000fc400078e0025 */
[----:B------:R-:W-:Y:S01]  /*5f9d0*/  IMAD.MOV.U32 R59, RZ, RZ, R36 ;  /* 0x000000ffff3b7224 */ /* 0x000fe200078e0024 */
[C---:B----4-:R-:W-:Y:S01]  /*5f9e0*/  HMMA.16816.F32.BF16 R32, R52.reuse, R38, R32 ;  /* 0x000000263420723c */ /* 0x050fe20000041820 */
        /* <DEDUP_REMOVED lines=60> */
[----:B---3--:R-:W-:Y:S03]  /*5fdb0*/  HMMA.16816.F32.BF16 R44, R52, R10, R44 ;  /* 0x0000000a342c723c */ /* 0x008fe6000004182c */
[----:B------:R-:W3:Y:S11]  /*5fdc0*/  LDL.LU R52, [R1+0x780] ;  /* 0x0007800001347983 */ /* 0x000ef60000300800 */
[----:B------:R-:W-:Y:S09]  /*5fdd0*/  @!UPT UIADD3 URZ, URZ, URZ, URZ ;  /* 0x0000003f3f3ff290 */ /* 0x000ff2000fffe03f */
[----:B------:R-:W-:Y:S04]  /*5fde0*/  STL.64 [R1+0x550], R44 ;  /* 0x0005502c01007387 */ /* 0x000fe80000100a00 */
[----:B------:R-:W-:Y:S04]  /*5fdf0*/  STL.64 [R1+0x558], R46 ;  /* 0x0005582e01007387 */ /* 0x000fe80000100a00 */
[----:B------:R-:W3:Y:S04]  /*5fe00*/  LDL.LU R53, [R1+0x784] ;  /* 0x0007840001357983 */ /* 0x000ee80000300800 */
[----:B------:R-:W3:Y:S04]  /*5fe10*/  LDL.LU R54, [R1+0x788] ;  /* 0x0007880001367983 */ /* 0x000ee80000300800 */
[----:B------:R-:W3:Y:S01]  /*5fe20*/  LDL.LU R55, [R1+0x78c] ;  /* 0x00078c0001377983 */ /* 0x000ee20000300800 */
[C---:B--2---:R-:W-:Y:S11]  /*5fe30*/  HMMA.16816.F32.BF16 R48, R4.reuse, R38, R48 ;  /* 0x000000260430723c */ /* 0x044ff60000041830 */
[----:B------:R-:W-:Y:S11]  /*5fe40*/  @!UPT UIADD3 URZ, URZ, URZ, URZ ;  /* 0x0000003f3f3ff290 */ /* 0x000ff6000fffe03f */
[----:B------:R-:W-:Y:S01]  /*5fe50*/  @!UPT UIADD3 URZ, URZ, URZ, URZ ;  /* 0x0000003f3f3ff290 */ /* 0x000fe2000fffe03f */
[----:B------:R-:W-:Y:S04]  /*5fe60*/  STL.64 [R1+0x540], R48 ;  /* 0x0005403001007387 */ /* 0x000fe80000100a00 */
[----:B------:R0:W-:Y:S04]  /*5fe70*/  STL.64 [R1+0x548], R50 ;  /* 0x0005483201007387 */ /* 0x0001e80000100a00 */
[----:B0-----:R-:W2:Y:S04]  /*5fe80*/  LDL.LU.64 R50, [R1+0x5d68] ;  /* 0x005d680001327983 */ /* 0x001ea80000300a00 */
[----:B------:R-:W2:Y:S04]  /*5fe90*/  LDL.LU.64 R48, [R1+0x5d60] ;  /* 0x005d600001307983 */ /* 0x000ea80000300a00 */
[----:B------:R-:W2:Y:S04]  /*5fea0*/  LDL.LU R38, [R1+0x7a8] ;  /* 0x0007a80001267983 */ /* 0x000ea80000300800 */
[----:B------:R-:W2:Y:S04]  /*5feb0*/  LDL.LU R39, [R1+0x7ac] ;  /* 0x0007ac0001277983 */ /* 0x000ea80000300800 */
[----:B------:R-:W0:Y:S01]  /*5fec0*/  S2R R47, SR_TID.X ;  /* 0x00000000002f7919 */ /* 0x000e220000002100 */
[----:B---3--:R-:W-:Y:S03]  /*5fed0*/  HMMA.16816.F32.BF16 R52, R4, R34, R52 ;  /* 0x000000220434723c */ /* 0x008fe60000041834 */
[----:B------:R-:W1:Y:S01]  /*5fee0*/  S2R R46, SR_TID.X ;  /* 0x00000000002e7919 */ /* 0x000e620000002100 */
[----:B0-----:R-:W-:Y:S11]  /*5fef0*/  LOP3.LUT R47, R47, 0x7, RZ, 0xc0, !PT ;  /* 0x000000072f2f7812 */ /* 0x001ff600078ec0ff */
[----:B------:R-:W-:Y:S08]  /*5ff00*/  @!UPT UIADD3 URZ, URZ, URZ, URZ ;  /* 0x0000003f3f3ff290 */ /* 0x000ff0000fffe03f */
[----:B------:R0:W-:Y:S01]  /*5ff10*/  STL.64 [R1+0x530], R52 ;  /* 0x0005303401007387 */ /* 0x0001e20000100a00 */
[----:B-1----:R-:W-:Y:S02]  /*5ff20*/  IMAD.SHL.U32 R46, R46, 0x2, RZ ;  /* 0x000000022e2e7824 */ /* 0x002fe400078e00ff */
[----:B------:R-:W-:Y:S01]  /*5ff30*/  IMAD R47, R47, 0x110, RZ ;  /* 0x000001102f2f7824 */ /* 0x000fe200078e02ff */
[----:B------:R1:W-:Y:S04]  /*5ff40*/  STL.64 [R1+0x538], R54 ;  /* 0x0005383601007387 */ /* 0x0003e80000100a00 */
[----:B------:R-:W-:Y:S01]  /*5ff50*/  LOP3.LUT R44, R47, 0x30, R46, 0x78, !PT ;  /* 0x000000302f2c7812 */ /* 0x000fe200078e782e */
[----:B0-----:R-:W3:Y:S04]  /*5ff60*/  LDL.LU R52, [R1+0x7d0] ;  /* 0x0007d00001347983 */ /* 0x001ee80000300800 */
[----:B------:R-:W3:Y:S01]  /*5ff70*/  LDL.LU R53, [R1+0x7d4] ;  /* 0x0007d40001357983 */ /* 0x000ee20000300800 */
[----:B------:R-:W-:-:S03]  /*5ff80*/  LOP3.LUT R44, R44, 0x40, RZ, 0x3c, !PT ;  /* 0x000000402c2c7812 */ /* 0x000fc600078e3cff */
[----:B-1----:R-:W3:Y:S04]  /*5ff90*/  LDL.LU R54, [R1+0x7d8] ;  /* 0x0007d80001367983 */ /* 0x002ee80000300800 */
[----:B------:R-:W3:Y:S01]  /*5ffa0*/  LDL.LU R55, [R1+0x7dc] ;  /* 0x0007dc0001377983 */ /* 0x000ee20000300800 */
[C---:B----4-:R-:W-:Y:S08]  /*5ffb0*/  HMMA.16816.F32.BF16 R40, R4.reuse, R26, R40 ;  /* 0x0000001a0428723c */ /* 0x050ff00000041828 */
[C---:B------:R-:W-:Y:S08]  /*5ffc0*/  HMMA.16816.F32.BF16 R56, R4.reuse, R18, R56 ;  /* 0x000000120438723c */ /* 0x040ff00000041838 */
[C---:B--2---:R-:W-:Y:S08]  /*5ffd0*/  HMMA.16816.F32.BF16 R48, R4.reuse, R30, R48 ;  /* 0x0000001e0430723c */ /* 0x044ff00000041830 */
[----:B------:R-:W-:Y:S11]  /*5ffe0*/  HMMA.16816.F32.BF16 R36, R4, R22, R36 ;  /* 0x000000160424723c */ /* 0x000ff60000041824 */
[----:B------:R-:W-:Y:S04]  /*5fff0*/  @!UPT UIADD3 URZ, URZ, URZ, URZ ;  /* 0x0000003f3f3ff290 */ /* 0x000fe8000fffe03f */
[----:B------:R0:W-:Y:S04]  /*60000*/  STL.64 [R1+0x520], R48 ;  /* 0x0005203001007387 */ /* 0x0001e80000100a00 */
[----:B------:R-:W-:Y:S04]  /*60010*/  STL.64 [R1+0x528], R50 ;  /* 0x0005283201007387 */ /* 0x000fe80000100a00 */
[----:B0-----:R-:W2:Y:S04]  /*60020*/  LDL.LU R48, [R1+0x7e0] ;  /* 0x0007e00001307983 */ /* 0x001ea80000300800 */
[----:B------:R-:W2:Y:S04]  /*60030*/  LDL.LU R49, [R1+0x7e4] ;  /* 0x0007e40001317983 */ /* 0x000ea80000300800 */
[----:B------:R-:W-:Y:S04]  /*60040*/  STL.64 [R1+0x510], R36 ;  /* 0x0005102401007387 */ /* 0x000fe80000100a00 */
[----:B------:R-:W-:Y:S04]  /*60050*/  STL.64 [R1+0x518], R38 ;  /* 0x0005182601007387 */ /* 0x000fe80000100a00 */
[----:B------:R-:W0:Y:S04]  /*60060*/  LDSM.16.M88.4 R36, [R44+0x10000] ;  /* 0x010000002c24783b */ /* 0x000e280000000200 */
[----:B0-----:R-:W-:Y:S04]  /*60070*/  STL [R1+0x5894], R38 ;  /* 0x0058942601007387 */ /* 0x001fe80000100800 */
[----:B------:R-:W-:Y:S04]  /*60080*/  STL [R1+0x5890], R39 ;  /* 0x0058902701007387 */ /* 0x000fe80000100800 */
[----:B------:R-:W-:Y:S04]  /*60090*/  STL.64 [R1+0x500], R40 ;  /* 0x0005002801007387 */ /* 0x000fe80000100a00 */
[----:B------:R-:W-:Y:S04]  /*600a0*/  STL.64 [R1+0x508], R42 ;  /* 0x0005082a01007387 */ /* 0x000fe80000100a00 */
[----:B------:R-:W0:Y:S04]  /*600b0*/  LDSM.16.M88.4 R40, [R44+0x10800] ;  /* 0x010800002c28783b */ /* 0x000e280000000200 */
[----:B0-----:R-:W-:Y:S04]  /*600c0*/  STL [R1+0x588c], R42 ;  /* 0x00588c2a01007387 */ /* 0x001fe80000100800 */
[----:B------:R-:W-:Y:S04]  /*600d0*/  STL [R1+0x5888], R43 ;  /* 0x0058882b01007387 */ /* 0x000fe80000100800 */
[----:B------:R0:W-:Y:S04]  /*600e0*/  STL.64 [R1+0x4f0], R56 ;  /* 0x0004f03801007387 */ /* 0x0001e80000100a00 */
[----:B------:R1:W-:Y:S04]  /*600f0*/  STL.64 [R1+0x4f8], R58 ;  /* 0x0004f83a01007387 */ /* 0x0003e80000100a00 */
[----:B0-----:R-:W4:Y:S04]  /*60100*/  LDL.LU R56, [R1+0xb0] ;  /* 0x0000b00001387983 */ /* 0x001f280000300800 */
[----:B------:R-:W4:Y:S04]  /*60110*/  LDL.LU R57, [R1+0xb4] ;  /* 0x0000b40001397983 */ /* 0x000f280000300800 */
[----:B-1----:R-:W4:Y:S04]  /*60120*/  LDL.LU R58, [R1+0xb8] ;  /* 0x0000b800013a7983 */ /* 0x002f280000300800 */
[----:B------:R-:W4:Y:S01]  /*60130*/  LDL.LU R59, [R1+0xbc] ;  /* 0x0000bc00013b7983 */ /* 0x000f220000300800 */
[----:B------:R-:W-:-:S02]  /*60140*/  IMAD.MOV.U32 R50, RZ, RZ, R21 ;  /* 0x000000ffff327224 */ /* 0x000fc400078e0015 */
[----:B------:R-:W-:Y:S02]  /*60150*/  IMAD.MOV.U32 R51, RZ, RZ, R20 ;  /* 0x000000ffff337224 */ /* 0x000fe400078e0014 */
[----:B------:R-:W0:Y:S01]  /*60160*/  LDSM.16.MT88.4 R20, [R13+0x4000] ;  /* 0x004000000d14783b */ /* 0x000e220000004200 */
[----:B------:R-:W-:Y:S02]  /*60170*/  IMAD.MOV.U32 R18, RZ, RZ, R29 ;  /* 0x000000ffff127224 */ /* 0x000fe400078e001d */
[----:B------:R-:W-:Y:S02]  /*60180*/  IMAD.MOV.U32 R19, RZ, RZ, R28 ;  /* 0x000000ffff137224 */ /* 0x000fe400078e001c */
[----:B------:R-:W1:Y:S04]  /*60190*/  LDSM.16.M88.4 R28, [R44+0x11000] ;  /* 0x011000002c1c783b */ /* 0x000e680000000200 */
[----:B------:R3:W-:Y:S02]  /*601a0*/  STL.64 [R1+0x5d58], R16 ;  /* 0x005d581001007387 */ /* 0x0007e40000100a00 */
[----:B---3--:R-:W-:Y:S01]  /*601b0*/  HMMA.16816.F32.BF16 R52, R4, R14, R52 ;  /* 0x0000000e0434723c */ /* 0x008fe20000041834 */
[----:B------:R-:W-:-:S02]  /*601c0*/  IMAD.MOV.U32 R16, RZ, RZ, R33 ;  /* 0x000000ffff107224 */ /* 0x000fc400078e0021 */
[----:B------:R-:W-:Y:S02]  /*601d0*/  IMAD.MOV.U32 R17, RZ, RZ, R32 ;  /* 0x000000ffff117224 */ /* 0x000fe400078e0020 */
[----:B------:R-:W-:Y:S05]  /*601e0*/  LDSM.16.M88.4 R32, [R44+0x11800] ;  /* 0x011800002c20783b */ /* 0x000fea0000000200 */
[----:B0-----:R-:W-:Y:S01]  /*601f0*/  HMMA.16816.F32.BF16 R16, R20, R36, R16 ;  /* 0x000000241410723c */ /* 0x001fe20000041810 */
[----:B-1----:R0:W-:Y:S11]  /*60200*/  STL [R1+0x5bc0], R30 ;  /* 0x005bc01e01007387 */ /* 0x0021f60000100800 */
[----:B------:R-:W-:Y:S02]  /*60210*/  @!UPT UIADD3 URZ, URZ, URZ, URZ ;  /* 0x0000003f3f3ff290 */ /* 0x000fe4000fffe03f */
[----:B------:R-:W-:Y:S01]  /*60220*/  IMAD.MOV.U32 R38, RZ, RZ, R52 ;  /* 0x000000ffff267224 */ /* 0x000fe200078e0034 */
[----:B0-----:R-:W3:Y:S04]  /*60230*/  LDL R30, [R1+0xd0c] ;  /* 0x000d0c00011e7983 */ /* 0x001ee80000100800 */
[----:B------:R-:W-:Y:S01]  /*60240*/  STL [R1+0x5a18], R31 ;  /* 0x005a181f01007387 */ /* 0x000fe20000100800 */
[----:B------:R-:W-:Y:S02]  /*60250*/  IMAD.MOV.U32 R39, RZ, RZ, R53 ;  /* 0x000000ffff277224 */ /* 0x000fe400078e0035 */
[----:B------:R-:W-:Y:S02]  /*60260*/  IMAD.MOV.U32 R42, RZ, RZ, R54 ;  /* 0x000000ffff2a7224 */ /* 0x000fe400078e0036 */
[----:B------:R-:W-:-:S02]  /*60270*/  IMAD.MOV.U32 R43, RZ, RZ, R55 ;  /* 0x000000ffff2b7224 */ /* 0x000fc400078e0037 */
[----:B------:R-:W-:Y:S01]  /*60280*/  LDSM.16.M88.4 R52, [R44+0x12000] ;  /* 0x012000002c34783b */ /* 0x000fe20000000200 */
[----:B--2---:R-:W-:Y:S03]  /*60290*/  HMMA.16816.F32.BF16 R48, R4, R10, R48 ;  /* 0x0000000a0430723c */ /* 0x004fe60000041830 */
[----:B------:R-:W2:Y:S11]  /*602a0*/  LDL.LU R4, [R1+0xa0] ;  /* 0x0000a00001047983 */ /* 0x000eb60000300800 */
[----:B------:R-:W-:Y:S09]  /*602b0*/  @!UPT UIADD3 URZ, URZ, URZ, URZ ;  /* 0x0000003f3f3ff290 */ /* 0x000ff2000fffe03f */
[----:B------:R-:W-:Y:S04]  /*602c0*/  STL.64 [R1+0x3f0], R48 ;  /* 0x0003f03001007387 */ /* 0x000fe80000100a00 */
[----:B------:R-:W-:Y:S04]  /*602d0*/  STL.64 [R1+0x3f8], R50 ;  /* 0x0003f83201007387 */ /* 0x000fe80000100a00 */
[----:B------:R-:W2:Y:S04]  /*602e0*/  LDL.LU R5, [R1+0xa4] ;  /* 0x0000a40001057983 */ /* 0x000ea80000300800 */
[----:B------:R-:W2:Y:S04]  /*602f0*/  LDL.LU R6, [R1+0xa8] ;  /* 0x0000a80001067983 */ /* 0x000ea80000300800 */
[----:B------:R-:W2:Y:S04]  /*60300*/  LDL.LU R7, [R1+0xac] ;  /* 0x0000ac0001077983 */ /* 0x000ea80000300800 */
[----:B------:R0:W-:Y:S04]  /*60310*/  STL.64 [R1+0x4d0], R16 ;  /* 0x0004d01001007387 */ /* 0x0001e80000100a00 */
[----:B------:R1:W-:Y:S04]  /*60320*/  STL.64 [R1+0x4d8], R18 ;  /* 0x0004d81201007387 */ /* 0x0003e80000100a00 */
[----:B------:R-:W-:Y:S04]  /*60330*/  LDSM.16.M88.4 R48, [R44+0x12800] ;  /* 0x012800002c30783b */ /* 0x000fe80000000200 */
[----:B0-----:R-:W2:Y:S04]  /*60340*/  LDL.LU R16, [R1+0x3e0] ;  /* 0x0003e00001107983 */ /* 0x001ea80000300800 */
[----:B------:R-:W2:Y:S04]  /*60350*/  LDL.LU R17, [R1+0x3e4] ;  /* 0x0003e40001117983 */ /* 0x000ea80000300800 */
[----:B-1----:R-:W2:Y:S04]  /*60360*/  LDL.LU R18, [R1+0x3e8] ;  /* 0x0003e80001127983 */ /* 0x002ea80000300800 */
[----:B------:R-:W2:Y:S04]  /*60370*/  LDL.LU R19, [R1+0x3ec] ;  /* 0x0003ec0001137983 */ /* 0x000ea80000300800 */
[----:B------:R-:W-:Y:S04]  /*60380*/  STL.64 [R1+0x5d40], R38 ;  /* 0x005d402601007387 */ /* 0x000fe80000100a00 */
[----:B------:R0:W-:Y:S04]  /*60390*/  STL.64 [R1+0x5d38], R36 ;  /* 0x005d382401007387 */ /* 0x0001e80000100a00 */
[----:B0-----:R-:W3:Y:S04]  /*603a0*/  LDL.LU R36, [R1+0x230] ;  /* 0x0002300001247983 */ /* 0x001ee80000300800 */
[----:B------:R-:W3:Y:S01]  /*603b0*/  LDL.LU R37, [R1+0x234] ;  /* 0x0002340001257983 */ /* 0x000ee20000300800 */
[----:B----4-:R-:W-:Y:S11]  /*603c0*/  HMMA.16816.F32.BF16 R56, R20, R40, R56 ;  /* 0x000000281438723c */ /* 0x010ff60000041838 */
        /* <DEDUP_REMOVED lines=10> */
[----:B0-----:R-:W3:Y:S04]  /*60470*/  LDL.LU R40, [R1+0x7f0] ;  /* 0x0007f00001287983 */ /* 0x001ee80000300800 */
[----:B------:R-:W3:Y:S04]  /*60480*/  LDL.LU R41, [R1+0x7f4] ;  /* 0x0007f40001297983 */ /* 0x000ee80000300800 */
[----:B------:R-:W3:Y:S04]  /*60490*/  LDL.LU R42, [R1+0x7f8] ;  /* 0x0007f800012a7983 */ /* 0x000ee80000300800 */
[----:B------:R-:W3:Y:S01]  /*604a0*/  LDL.LU R43, [R1+0x7fc] ;  /* 0x0007fc00012b7983 */ /* 0x000ee20000300800 */
[----:B------:R-:W-:-:S02]  /*604b0*/  IMAD.MOV.U32 R38, RZ, RZ, R25 ;  /* 0x000000ffff267224 */ /* 0x000fc400078e0019 */
[----:B------:R-:W-:Y:S02]  /*604c0*/  IMAD.MOV.U32 R39, RZ, RZ, R24 ;  /* 0x000000ffff277224 */ /* 0x000fe400078e0018 */
[----:B------:R-:W-:Y:S04]  /*604d0*/  LDSM.16.M88.4 R24, [R44+0x13000] ;  /* 0x013000002c18783b */ /* 0x000fe80000000200 */
[----:B------:R-:W0:Y:S04]  /*604e0*/  LDSM.16.M88.4 R44, [R44+0x13800] ;  /* 0x013800002c2c783b */ /* 0x000e280000000200 */
[----:B0-----:R-:W-:Y:S04]  /*604f0*/  STL [R1+0x5844], R46 ;  /* 0x0058442e01007387 */ /* 0x001fe80000100800 */
[----:B------:R-:W-:Y:S01]  /*60500*/  STL [R1+0x5840], R47 ;  /* 0x0058402f01007387 */ /* 0x000fe20000100800 */
[C---:B--2---:R-:W-:Y:S08]  /*60510*/  HMMA.16816.F32.BF16 R16, R20.reuse, R48, R16 ;  /* 0x000000301410723c */ /* 0x044ff00000041810 */
[C---:B---3--:R-:W-:Y:S11]  /*60520*/  HMMA.16816.F32.BF16 R40, R20.reuse, R28, R40 ;  /* 0x0000001c1428723c */ /* 0x048ff60000041828 */
[----:B------:R-:W-:Y:S11]  /*60530*/  @!UPT UIADD3 URZ, URZ, URZ, URZ ;  /* 0x0000003f3f3ff290 */ /* 0x000ff6000fffe03f */
[----:B------:R-:W-:Y:S01]  /*60540*/  @!UPT UIADD3 URZ, URZ, URZ, URZ ;  /* 0x0000003f3f3ff290 */ /* 0x000fe2000fffe03f */
[----:B------:R-:W-:Y:S04]  /*60550*/  STL.64 [R1+0x4b0], R40 ;  /* 0x0004b02801007387 */ /* 0x000fe80000100a00 */
[----:B------:R0:W-:Y:S02]  /*60560*/  STL.64 [R1+0x4b8], R42 ;  /* 0x0004b82a01007387 */ /* 0x0001e40000100a00 */
[C---:B0-----:R-:W-:Y:S02]  /*60570*/  HMMA.16816.F32.BF16 R40, R20.reuse, R32, R4 ;  /* 0x000000201428723c */ /* 0x041fe40000041804 */
[----:B------:R-:W-:Y:S11]  /*60580*/  LDSM.16.MT88.4 R4, [R13+0x4080] ;  /* 0x004080000d04783b */ /* 0x000ff60000004200 */
[----:B------:R-:W-:Y:S10]  /*60590*/  @!UPT UIADD3 URZ, URZ, URZ, URZ ;  /* 0x0000003f3f3ff290 */ /* 0x000ff4000fffe03f */
[----:B------:R-:W-:Y:S04]  /*605a0*/  STL.64 [R1+0x4a0], R40 ;  /* 0x0004a02801007387 */ /* 0x000fe80000100a00 */
[----:B------:R0:W-:Y:S02]  /*605b0*/  STL.64 [R1+0x4a8], R42 ;  /* 0x0004a82a01007387 */ /* 0x0001e40000100a00 */
[----:B0-----:R-:W-:Y:S02]  /*605c0*/  HMMA.16816.F32.BF16 R40, R20, R52, R36 ;  /* 0x000000341428723c */ /* 0x001fe40000041824 */
[----:B------:R-:W2:Y:S11]  /*605d0*/  LDL.LU R36, [R1+0xb90] ;  /* 0x000b900001247983 */ /* 0x000eb60000300800 */
[----:B------:R-:W-:Y:S10]  /*605e0*/  @!UPT UIADD3 URZ, URZ, URZ, URZ ;  /* 0x0000003f3f3ff290 */ /* 0x000ff4000fffe03f */
[----:B------:R-:W-:Y:S04]  /*605f0*/  STL.64 [R1+0x490], R40 ;  /* 0x0004902801007387 */ /* 0x000fe80000100a00 */
[----:B------:R0:W-:Y:S04]  /*60600*/  STL.64 [R1+0x498], R42 ;  /* 0x0004982a01007387 */ /* 0x0001e80000100a00 */
[----:B------:R-:W2:Y:S04]  /*60610*/  LDL.LU R37, [R1+0xb94] ;  /* 0x000b940001257983 */ /* 0x000ea80000300800 */
[----:B------:R-:W2:Y:S01]  /*60620*/  LDL.LU R38, [R1+0xb98] ;  /* 0x000b980001267983 */ /* 0x000ea20000300800 */
[----:B0-----:R-:W-:-:S03]  /*60630*/  IMAD.MOV.U32 R42, RZ, RZ, R9 ;  /* 0x000000ffff2a7224 */ /* 0x001fc600078e0009 */
[----:B------:R-:W2:Y:S01]  /*60640*/  LDL.LU R39, [R1+0xb9c] ;  /* 0x000b9c0001277983 */ /* 0x000ea20000300800 */
[----:B------:R-:W-:-:S03]  /*60650*/  IMAD.MOV.U32 R43, RZ, RZ, R8 ;  /* 0x000000ffff2b7224 */ /* 0x000fc600078e0008 */
[----:B------:R-:W0:Y:S04]  /*60660*/  LDSM.16.MT88.4 R8, [R13+0x4100] ;  /* 0x004100000d08783b */ /* 0x000e280000004200 */
[----:B------:R-:W3:Y:S04]  /*60670*/  LDL.LU R40, [R1+0xcf0] ;  /* 0x000cf00001287983 */ /* 0x000ee80000300800 */
[----:B------:R-:W3:Y:S04]  /*60680*/  LDL.LU R41, [R1+0xcf4] ;  /* 0x000cf40001297983 */ /* 0x000ee80000300800 */
[----:B0-----:R-:W-:Y:S04]  /*60690*/  STL.64 [R1+0x5d08], R10 ;  /* 0x005d080a01007387 */ /* 0x001fe80000100a00 */
[----:B------:R0:W-:Y:S04]  /*606a0*/  STL.64 [R1+0x5d00], R8 ;  /* 0x005d000801007387 */ /* 0x0001e80000100a00 */
[----:B0-----:R-:W3:Y:S04]  /*606b0*/  LDL.LU R8, [R1+0xcb0] ;  /* 0x000cb00001087983 */ /* 0x001ee80000300800 */
[----:B------:R-:W3:Y:S04]  /*606c0*/  LDL.LU R9, [R1+0xcb4] ;  /* 0x000cb40001097983 */ /* 0x000ee80000300800 */
[----:B------:R-:W3:Y:S04]  /*606d0*/  LDL.LU R10, [R1+0xcb8] ;  /* 0x000cb800010a7983 */ /* 0x000ee80000300800 */
[----:B------:R0:W-:Y:S04]  /*606e0*/  STL.64 [R1+0x480], R16 ;  /* 0x0004801001007387 */ /* 0x0001e80000100a00 */
[----:B------:R-:W-:Y:S04]  /*606f0*/  STL.64 [R1+0x488], R18 ;  /* 0x0004881201007387 */ /* 0x000fe80000100a00 */
[----:B0-----:R-:W3:Y:S01]  /*60700*/  LDL.LU.64 R16, [R1+0x5d58] ;  /* 0x005d580001107983 */ /* 0x001ee20000300a00 */
[----:B------:R-:W-:-:S03]  /*60710*/  IMAD.MOV.U32 R11, RZ, RZ, R12 ;  /* 0x000000ffff0b7224 */ /* 0x000fc600078e000c */
[----:B------:R-:W0:Y:S01]  /*60720*/  LDSM.16.MT88.4 R12, [R13+0x4180] ;  /* 0x004180000d0c783b */ /* 0x000e220000004200 */
[----:B----4-:R-:W-:Y:S03]  /*60730*/  HMMA.16816.F32.BF16 R56, R20, R24, R56 ;  /* 0x000000181438723c */ /* 0x010fe60000041838 */
[----:B0-----:R0:W-:Y:S04]  /*60740*/  STL.64 [R1+0x5c80], R14 ;  /* 0x005c800e01007387 */ /* 0x0011e80000100a00 */
[----:B------:R1:W-:Y:S01]  /*60750*/  STL.64 [R1+0x5c78], R12 ;  /* 0x005c780c01007387 */ /* 0x0003e20000100a00 */
[----:B0-----:R-:W-:Y:S02]  /*60760*/  IMAD.MOV.U32 R14, RZ, RZ, R0 ;  /* 0x000000ffff0e7224 */ /* 0x001fe400078e0000 */
[----:B------:R-:W-:Y:S01]  /*60770*/  IMAD.MOV.U32 R15, RZ, RZ, R2 ;  /* 0x000000ffff0f7224 */ /* 0x000fe200078e0002 */
[----:B-1----:R-:W4:Y:S04]  /*60780*/  LDL.LU R12, [R1+0xcc0] ;  /* 0x000cc000010c7983 */ /* 0x002f280000300800 */
[----:B------:R-:W4:Y:S04]  /*60790*/  LDL.LU R13, [R1+0xcc4] ;  /* 0x000cc400010d7983 */ /* 0x000f280000300800 */
[----:B------:R-:W4:Y:S04]  /*607a0*/  LDL.LU R0, [R1+0x5d54] ;  /* 0x005d540001007983 */ /* 0x000f280000300800 */
[----:B------:R-:W4:Y:S04]  /*607b0*/  LDL.LU R2, [R1+0x5d50] ;  /* 0x005d500001027983 */ /* 0x000f280000300800 */
[----:B------:R0:W-:Y:S04]  /*607c0*/  STL.64 [R1+0x470], R56 ;  /* 0x0004703801007387 */ /* 0x0001e80000100a00 */
[----:B------:R3:W-:Y:S01]  /*607d0*/  STL.64 [R1+0x478], R58 ;  /* 0x0004783a01007387 */ /* 0x0007e20000100a00 */
[----:B0-----:R-:W-:-:S03]  /*607e0*/  IMAD.MOV.U32 R56, RZ, RZ, R3 ;  /* 0x000000ffff387224 */ /* 0x001fc600078e0003 */
[----:B------:R-:W4:Y:S01]  /*607f0*/  LDL.LU R3, [R1+0x5d4c] ;  /* 0x005d4c0001037983 */ /* 0x000f220000300800 */
[----:B------:R-:W-:-:S03]  /*60800*/  IMAD.MOV.U32 R57, RZ, RZ, R60 ;  /* 0x000000ffff397224 */ /* 0x000fc600078e003c */
[----:B------:R-:W4:Y:S01]  /*60810*/  LDL.LU R60, [R1+0x5d48] ;  /* 0x005d4800013c7983 */ /* 0x000f220000300800 */
[----:B--2---:R-:W-:Y:S01]  /*60820*/  HMMA.16816.F32.BF16 R20, R20, R44, R36 ;  /* 0x0000002c1414723c */ /* 0x004fe20000041824 */
[----:B---3--:R-:W-:Y:S02]  /*60830*/  IMAD.MOV.U32 R58, RZ, RZ, R17 ;  /* 0x000000ffff3a7224 */ /* 0x008fe400078e0011 */
[----:B------:R-:W-:Y:S02]  /*60840*/  IMAD.MOV.U32 R59, RZ, RZ, R16 ;  /* 0x000000ffff3b7224 */ /* 0x000fe400078e0010 */
[----:B------:R-:W0:Y:S04]  /*60850*/  LDSM.16.MT88.4 R16, [R30+0x4000] ;  /* 0x004000001e10783b */ /* 0x000e280000004200 */
[----:B0-----:R-:W-:Y:S04]  /*60860*/  STL.64 [R1+0x5c50], R18 ;  /* 0x005c501201007387 */ /* 0x001fe80000100a00 */
[----:B------:R0:W-:Y:S04]  /*60870*/  STL.64 [R1+0x5c48], R16 ;  /* 0x005c481001007387 */ /* 0x0001e80000100a00 */
[----:B0-----:R-:W2:Y:S04]  /*60880*/  LDL.LU R16, [R1+0xcd0] ;  /* 0x000cd00001107983 */ /* 0x001ea80000300800 */
[----:B------:R-:W2:Y:S04]  /*60890*/  LDL.LU R17, [R1+0xcd4] ;  /* 0x000cd40001117983 */ /* 0x000ea80000300800 */
[----:B------:R-:W2:Y:S04]  /*608a0*/  LDL.LU R18, [R1+0xcd8] ;  /* 0x000cd80001127983 */ /* 0x000ea80000300800 */
[----:B------:R-:W2:Y:S04]  /*608b0*/  LDL.LU R19, [R1+0xcdc] ;  /* 0x000cdc0001137983 */ /* 0x000ea80000300800 */
[----:B------:R-:W3:Y:S04]  /*608c0*/  LDL.LU.64 R38, [R1+0x5d40] ;  /* 0x005d400001267983 */ /* 0x000ee80000300a00 */
[----:B------:R-:W2:Y:S04]  /*608d0*/  LDL.LU.64 R36, [R1+0x5d38] ;  /* 0x005d380001247983 */ /* 0x000ea80000300a00 */
[----:B------:R-:W-:Y:S04]  /*608e0*/  STL.64 [R1+0x3e0], R20 ;  /* 0x0003e01401007387 */ /* 0x000fe80000100a00 */
[----:B------:R-:W-:Y:S04]  /*608f0*/  STL.64 [R1+0x3e8], R22 ;  /* 0x0003e81601007387 */ /* 0x000fe80000100a00 */
[----:B------:R-:W0:Y:S04]  /*60900*/  LDSM.16.MT88.4 R20, [R30+0x4080] ;  /* 0x004080001e14783b */ /* 0x000e280000004200 */
[----:B0-----:R-:W-:Y:S04]  /*60910*/  STL.64 [R1+0x5bf0], R22 ;  /* 0x005bf01601007387 */ /* 0x001fe80000100a00 */
[----:B------:R-:W-:Y:S01]  /*60920*/  STL.64 [R1+0x5be8], R20 ;  /* 0x005be81401007387 */ /* 0x000fe20000100a00 */
[C---:B--2---:R-:W-:Y:S11]  /*60930*/  HMMA.16816.F32.BF16 R40, R4.reuse, R36, R40 ;  /* 0x000000240428723c */ /* 0x044ff60000041828 */
[----:B------:R-:W-:Y:S11]  /*60940*/  @!UPT UIADD3 URZ, URZ, URZ, URZ ;  /* 0x0000003f3f3ff290 */ /* 0x000ff6000fffe03f */
[----:B------:R-:W-:Y:S01]  /*60950*/  @!UPT UIADD3 URZ, URZ, URZ, URZ ;  /* 0x0000003f3f3ff290 */ /* 0x000fe2000fffe03f */
[----:B------:R-:W-:Y:S04]  /*60960*/  STL.64 [R1+0x3b0], R40 ;  /* 0x0003b02801007387 */ /* 0x000fe80000100a00 */
[----:B------:R0:W-:Y:S04]  /*60970*/  STL.64 [R1+0x3b8], R42 ;  /* 0x0003b82a01007387 */ /* 0x0001e80000100a00 */
[----:B0-----:R-:W2:Y:S04]  /*60980*/  LDL.LU.64 R42, [R1+0x5d30] ;  /* 0x005d3000012a7983 */ /* 0x001ea80000300a00 */
[----:B------:R-:W2:Y:S01]  /*60990*/  LDL.LU.64 R40, [R1+0x5d28] ;  /* 0x005d280001287983 */ /* 0x000ea20000300a00 */
[----:B------:R-:W-:Y:S01]  /*609a0*/  HMMA.16816.F32.BF16 R8, R4, R52, R8 ;  /* 0x000000340408723c */ /* 0x000fe20000041808 */
[----:B----4-:R-:W-:-:S02]  /*609b0*/  IMAD.MOV.U32 R20, RZ, RZ, R60 ;  /* 0x000000ffff147224 */ /* 0x010fc400078e003c */
[----:B------:R-:W-:Y:S02]  /*609c0*/  IMAD.MOV.U32 R21, RZ, RZ, R3 ;  /* 0x000000ffff157224 */ /* 0x000fe400078e0003 */
[----:B------:R-:W-:Y:S02]  /*609d0*/  IMAD.MOV.U32 R22, RZ, RZ, R2 ;  /* 0x000000ffff167224 */ /* 0x000fe400078e0002 */
[----:B------:R-:W-:Y:S01]  /*609e0*/  IMAD.MOV.U32 R23, RZ, RZ, R0 ;  /* 0x000000ffff177224 */ /* 0x000fe200078e0000 */
[C---:B------:R-:W-:Y:S08]  /*609f0*/  HMMA.16816.F32.BF16 R16, R4.reuse, R28, R16 ;  /* 0x0000001c0410723c */ /* 0x040ff00000041810 */
[----:B------:R-:W-:Y:S01]  /*60a00*/  HMMA.16816.F32.BF16 R12, R4, R32, R12 ;  /* 0x00000020040c723c */ /* 0x000fe2000004180c */
[----:B---3--:R-:W-:Y:S07]  /*60a10*/  STL.64 [R1+0x5d18], R38 ;  /* 0x005d182601007387 */ /* 0x008fee0000100a00 */
[----:B------:R-:W-:-:S02]  /*60a20*/  IMAD.MOV.U32 R60, RZ, RZ, R8 ;  /* 0x000000ffff3c7224 */ /* 0x000fc400078e0008 */
[----:B------:R-:W-:Y:S02]  /*60a30*/  IMAD.MOV.U32 R3, RZ, RZ, R9 ;  /* 0x000000ffff037224 */ /* 0x000fe400078e0009 */
[----:B------:R-:W-:Y:S02]  /*60a40*/  IMAD.MOV.U32 R2, RZ, RZ, R10 ;  /* 0x000000ffff027224 */ /* 0x000fe400078e000a */
[----:B------:R-:W-:Y:S02]  /*60a50*/  IMAD.MOV.U32 R0, RZ, RZ, R11 ;  /* 0x000000ffff007224 */ /* 0x000fe400078e000b */
[C---:B------:R-:W-:Y:S01]  /*60a60*/  HMMA.16816.F32.BF16 R8, R4.reuse, R48, R56 ;  /* 0x000000300408723c */ /* 0x040fe20000041838 */
[----:B------:R-:W-:Y:S07]  /*60a70*/  STL.64 [R1+0x5d10], R36 ;  /* 0x005d102401007387 */ /* 0x000fee0000100a00 */
[----:B--2---:R-:W-:Y:S01]  /*60a80*/  HMMA.16816.F32.BF16 R20, R4, R40, R20 ;  /* 0x000000280414723c */ /* 0x004fe20000041814 */
[----:B------:R-:W-:Y:S04]  /*60a90*/  STL.64 [R1+0x5cf0], R42 ;  /* 0x005cf02a01007387 */ /* 0x000fe80000100a00 */
[----:B------:R-:W-:Y:S11]  /*60aa0*/  STL.64 [R1+0x5ce8], R40 ;  /* 0x005ce82801007387 */ /* 0x000ff60000100a00 */
[----:B------:R-:W-:Y:S07]  /*60ab0*/  @!UPT UIADD3 URZ, URZ, URZ, URZ ;  /* 0x0000003f3f3ff290 */ /* 0x000fee000fffe03f */
[----:B------:R-:W-:Y:S04]  /*60ac0*/  STL.64 [R1+0x3a0], R20 ;  /* 0x0003a01401007387 */ /* 0x000fe80000100a00 */
[----:B------:R-:W-:Y:S04]  /*60ad0*/  STL.64 [R1+0x3a8], R22 ;  /* 0x0003a81601007387 */ /* 0x000fe80000100a00 */
[----:B------:R-:W-:Y:S04]  /*60ae0*/  STL [R1+0x5ce0], R30 ;  /* 0x005ce01e01007387 */ /* 0x000fe80000100800 */
[----:B------:R-:W-:Y:S04]  /*60af0*/  STL.64 [R1+0x5cd8], R28 ;  /* 0x005cd81c01007387 */ /* 0x000fe80000100a00 */
[----:B------:R0:W-:Y:S04]  /*60b00*/  STL.64 [R1+0x390], R16 ;  /* 0x0003901001007387 */ /* 0x0001e80000100a00 */
[----:B------:R1:W-:Y:S04]  /*60b10*/  STL.64 [R1+0x398], R18 ;  /* 0x0003981201007387 */ /* 0x0003e80000100a00 */
[----:B------:R-:W-:Y:S04]  /*60b20*/  STL.64 [R1+0x5cd0], R34 ;  /* 0x005cd02201007387 */ /* 0x000fe80000100a00 */
[----:B------:R-:W-:Y:S04]  /*60b30*/  STL.64 [R1+0x5cc8], R32 ;  /* 0x005cc82001007387 */ /* 0x000fe80000100a00 */
[----:B------:R-:W-:Y:S04]  /*60b40*/  STL.64 [R1+0x380], R12 ;  /* 0x0003800c01007387 */ /* 0x000fe80000100a00 */
[----:B------:R-:W-:Y:S04]  /*60b50*/  STL.64 [R1+0x388], R14 ;  /* 0x0003880e01007387 */ /* 0x000fe80000100a00 */
        /* <DEDUP_REMOVED lines=8> */
[----:B------:R-:W-:Y:S04]  /*60be0*/  STL.64 [R1+0x5ca8], R48 ;  /* 0x005ca83001007387 */ /* 0x000fe80000100a00 */
[----:B------:R-:W2:Y:S04]  /*60bf0*/  LDL.LU R56, [R1+0x2a0] ;  /* 0x0002a00001387983 */ /* 0x000ea80000300800 */
[----:B------:R-:W2:Y:S04]  /*60c00*/  LDL.LU R57, [R1+0x2a4] ;  /* 0x0002a40001397983 */ /* 0x000ea80000300800 */
[----:B------:R-:W3:Y:S01]  /*60c10*/  LDL.LU R58, [R1+0x2a8] ;  /* 0x0002a800013a7983 */ /* 0x000ee20000300800 */
[----:B------:R-:W-:-:S03]  /*60c20*/  IMAD.MOV.U32 R59, RZ, RZ, R61 ;  /* 0x000000ffff3b7224 */ /* 0x000fc600078e003d */
[----:B------:R-:W4:Y:S04]  /*60c30*/  LDL.LU R61, [R1+0x5d20] ;  /* 0x005d2000013d7983 */ /* 0x000f280000300800 */
[----:B---3--:R-:W-:Y:S04]  /*60c40*/  STL.64 [R1+0x5c60], R58 ;  /* 0x005c603a01007387 */ /* 0x008fe80000100a00 */
[----:B--2---:R2:W-:Y:S04]  /*60c50*/  STL.64 [R1+0x5c58], R56 ;  /* 0x005c583801007387 */ /* 0x0045e80000100a00 */
[----:B0-----:R-:W3:Y:S04]  /*60c60*/  LDL.LU R16, [R1+0x880] ;  /* 0x0008800001107983 */ /* 0x001ee80000300800 */
[----:B------:R-:W3:Y:S04]  /*60c70*/  LDL.LU R17, [R1+0x884] ;  /* 0x0008840001117983 */ /* 0x000ee80000300800 */
[----:B-1----:R-:W2:Y:S04]  /*60c80*/  LDL.LU R18, [R1+0x888] ;  /* 0x0008880001127983 */ /* 0x002ea80000300800 */
[----:B------:R-:W2:Y:S04]  /*60c90*/  LDL.LU R19, [R1+0x88c] ;  /* 0x00088c0001137983 */ /* 0x000ea80000300800 */
[----:B--2---:R-:W-:Y:S04]  /*60ca0*/  STL.64 [R1+0x5c70], R18 ;  /* 0x005c701201007387 */ /* 0x004fe80000100a00 */
[----:B---3--:R-:W-:Y:S04]  /*60cb0*/  STL.64 [R1+0x5c68], R16 ;  /* 0x005c681001007387 */ /* 0x008fe80000100a00 */
        /* <DEDUP_REMOVED lines=10> */
[----:B------:R-:W-:-:S02]  /*60d60*/  IMAD.MOV.U32 R46, RZ, RZ, R10 ;  /* 0x000000ffff2e7224 */ /* 0x000fc400078e000a */
[----:B------:R-:W-:Y:S01]  /*60d70*/  IMAD.MOV.U32 R47, RZ, RZ, R11 ;  /* 0x000000ffff2f7224 */ /* 0x000fe200078e000b */
        /* <DEDUP_REMOVED lines=46> */
[----:B------:R0:W-:Y:S04]  /*61060*/  STL [R1+0x586c], R47 ;  /* 0x00586c2f01007387 */ /* 0x0001e80000100800 */
[----:B------:R1:W-:Y:S01]  /*61070*/  STL [R1+0x5868], R46 ;  /* 0x0058682e01007387 */ /* 0x0003e20000100800 */
[C---:B--2---:R-:W-:Y:S08]  /*61080*/  HMMA.16816.F32.BF16 R36, R4.reuse, R24, R36 ;  /* 0x000000180424723c */ /* 0x044ff00000041824 */
[----:B---3--:R-:W-:Y:S11]  /*61090*/  HMMA.16816.F32.BF16 R4, R4, R44, R8 ;  /* 0x0000002c0404723c */ /* 0x008ff60000041808 */
[----:B------:R-:W-:Y:S05]  /*610a0*/  @!UPT UIADD3 URZ, URZ, URZ, URZ ;  /* 0x0000003f3f3ff290 */ /* 0x000fea000fffe03f */
[----:B------:R-:W-:Y:S02]  /*610b0*/  IMAD.MOV.U32 R3, RZ, RZ, R38 ;  /* 0x000000ffff037224 */ /* 0x000fe400078e0026 */
[----:B------:R-:W-:Y:S02]  /*610c0*/  IMAD.MOV.U32 R60, RZ, RZ, R39 ;  /* 0x000000ffff3c7224 */ /* 0x000fe400078e0027 */
[----:B------:R-:W-:Y:S01]  /*610d0*/  IMAD.MOV.U32 R0, RZ, RZ, R36 ;  /* 0x000000ffff007224 */ /* 0x000fe200078e0024 */
[----:B------:R-:W2:Y:S01]  /*610e0*/  LDL.LU.64 R38, [R1+0x5d18] ;  /* 0x005d180001267983 */ /* 0x000ea20000300a00 */
[----:B------:R-:W-:-:S03]  /*610f0*/  IMAD.MOV.U32 R2, RZ, RZ, R37 ;  /* 0x000000ffff027224 */ /* 0x000fc600078e0025 */
[----:B------:R-:W3:Y:S04]  /*61100*/  LDL.LU.64 R36, [R1+0x5d10] ;  /* 0x005d100001247983 */ /* 0x000ee80000300a00 */
[----:B------:R-:W3:Y:S04]  /*61110*/  LDL.LU.64 R10, [R1+0x5d08] ;  /* 0x005d0800010a7983 */ /* 0x000ee80000300a00 */
[----:B------:R-:W3:Y:S01]  /*61120*/  LDL.LU.64 R8, [R1+0x5d00] ;  /* 0x005d000001087983 */ /* 0x000ee20000300a00 */
[----:B0-----:R-:W-:-:S03]  /*61130*/  IMAD.MOV.U32 R47, RZ, RZ, R6 ;  /* 0x000000ffff2f7224 */ /* 0x001fc600078e0006 */
[----:B------:R0:W-:Y:S01]  /*61140*/  STL.64 [R1+0x2b0], R4 ;  /* 0x0002b00401007387 */ /* 0x0001e20000100a00 */
[----:B-1----:R-:W-:Y:S02]  /*61150*/  IMAD.MOV.U32 R46, RZ, RZ, R7 ;  /* 0x000000ffff2e7224 */ /* 0x002fe400078e0007 */
[----:B----4-:R-:W-:Y:S01]  /*61160*/  IMAD.MOV.U32 R7, RZ, RZ, R61 ;  /* 0x000000ffff077224 */ /* 0x010fe200078e003d */
[----:B0-----:R-:W4:Y:S04]  /*61170*/  LDL.LU R4, [R1+0x850] ;  /* 0x0008500001047983 */ /* 0x001f280000300800 */
[----:B------:R-:W4:Y:S04]  /*61180*/  LDL.LU R5, [R1+0x854] ;  /* 0x0008540001057983 */ /* 0x000f280000300800 */
[----:B------:R-:W4:Y:S04]  /*61190*/  LDL.LU R6, [R1+0x858] ;  /* 0x0008580001067983 */ /* 0x000f280000300800 */
[----:B------:R-:W2:Y:S01]  /*611a0*/  LDL.LU R61, [R1+0x5cf8] ;  /* 0x005cf800013d7983 */ /* 0x000ea20000300800 */
        /* <DEDUP_REMOVED lines=12> */
[----:B0-----:R-:W2:Y:S04]  /*61270*/  LDL.LU R30, [R1+0x5ce0] ;  /* 0x005ce000011e7983 */ /* 0x001ea80000300800 */
        /* <DEDUP_REMOVED lines=22> */
[----:B------:R-:W3:Y:S01]  /*613e0*/  LDL R31, [R1+0xd08] ;  /* 0x000d0800011f7983 */ /* 0x000ee20000100800 */
[C---:B--2---:R-:W-:Y:S11]  /*613f0*/  HMMA.16816.F32.BF16 R56, R8.reuse, R48, R56 ;  /* 0x000000300838723c */ /* 0x044ff60000041838 */
[----:B------:R-:W-:Y:S11]  /*61400*/  @!UPT UIADD3 URZ, URZ, URZ, URZ ;  /* 0x0000003f3f3ff290 */ /* 0x000ff6000fffe03f */
[----:B------:R-:W-:Y:S01]  /*61410*/  @!UPT UIADD3 URZ, URZ, URZ, URZ ;  /* 0x0000003f3f3ff290 */ /* 0x000fe2000fffe03f */
[----:B------:R-:W-:Y:S04]  /*61420*/  STL.64 [R1+0x240], R56 ;  /* 0x0002403801007387 */ /* 0x000fe80000100a00 */
[----:B------:R0:W-:Y:S04]  /*61430*/  STL.64 [R1+0x248], R58 ;  /* 0x0002483a01007387 */ /* 0x0001e80000100a00 */
[----:B0-----:R-:W2:Y:S04]  /*61440*/  LDL.LU.64 R58, [R1+0x5ca0] ;  /* 0x005ca000013a7983 */ /* 0x001ea80000300a00 */
[----:B------:R-:W2:Y:S02]  /*61450*/  LDL.LU.64 R56, [R1+0x5c98] ;  /* 0x005c980001387983 */ /* 0x000ea40000300a00 */
[C---:B--2---:R-:W-:Y:S08]  /*61460*/  HMMA.16816.F32.BF16 R56, R8.reuse, R24, R56 ;  /* 0x000000180838723c */ /* 0x044ff00000041838 */
[----:B------:R-:W-:Y:S11]  /*61470*/  HMMA.16816.F32.BF16 R8, R8, R44, R12 ;  /* 0x0000002c0808723c */ /* 0x000ff6000004180c */
[----:B------:R-:W-:Y:S04]  /*61480*/  @!UPT UIADD3 URZ, URZ, URZ, URZ ;  /* 0x0000003f3f3ff290 */ /* 0x000fe8000fffe03f */
[----:B------:R-:W-:Y:S04]  /*61490*/  STL.64 [R1+0x230], R56 ;  /* 0x0002303801007387 */ /* 0x000fe80000100a00 */
[----:B------:R0:W-:Y:S04]  /*614a0*/  STL.64 [R1+0x238], R58 ;  /* 0x0002383a01007387 */ /* 0x0001e80000100a00 */
[----:B0-----:R-:W2:Y:S04]  /*614b0*/  LDL.LU.64 R58, [R1+0x5c90] ;  /* 0x005c9000013a7983 */ /* 0x001ea80000300a00 */
[----:B------:R-:W2:Y:S04]  /*614c0*/  LDL.LU.64 R56, [R1+0x5c88] ;  /* 0x005c880001387983 */ /* 0x000ea80000300a00 */
[----:B------:R-:W2:Y:S04]  /*614d0*/  LDL.LU.64 R14, [R1+0x5c80] ;  /* 0x005c8000010e7983 */ /* 0x000ea80000300a00 */
[----:B------:R-:W2:Y:S04]  /*614e0*/  LDL.LU.64 R12, [R1+0x5c78] ;  /* 0x005c7800010c7983 */ /* 0x000ea80000300a00 */
        /* <DEDUP_REMOVED lines=12> */
[----:B------:R-:W2:Y:S01]  /*615b0*/  LDL.LU.64 R16, [R1+0x5c68] ;  /* 0x005c680001107983 */ /* 0x000ea20000300a00 */
[C---:B------:R-:W-:Y:S11]  /*615c0*/  HMMA.16816.F32.BF16 R56, R12.reuse, R40, R56 ;  /* 0x000000280c38723c */ /* 0x040ff60000041838 */
[----:B------:R-:W-:Y:S11]  /*615d0*/  @!UPT UIADD3 URZ, URZ, URZ, URZ ;  /* 0x0000003f3f3ff290 */ /* 0x000ff6000fffe03f */
[----:B------:R-:W-:Y:S01]  /*615e0*/  @!UPT UIADD3 URZ, URZ, URZ, URZ ;  /* 0x0000003f3f3ff290 */ /* 0x000fe2000fffe03f */
[----:B------:R-:W-:Y:S04]  /*615f0*/  STL.64 [R1+0xf0], R56 ;  /* 0x0000f03801007387 */ /* 0x000fe80000100a00 */
[----:B------:R0:W-:Y:S04]  /*61600*/  STL.64 [R1+0xf8], R58 ;  /* 0x0000f83a01007387 */ /* 0x0001e80000100a00 */
[----:B0-----:R-:W3:Y:S04]  /*61610*/  LDL.LU.64 R58, [R1+0x5c60] ;  /* 0x005c6000013a7983 */ /* 0x001ee80000300a00 */
[----:B------:R-:W3:Y:S01]  /*61620*/  LDL.LU.64 R56, [R1+0x5c58] ;  /* 0x005c580001387983 */ /* 0x000ee20000300a00 */
        /* <DEDUP_REMOVED lines=9> */
[----:B0-----:R-:W3:Y:S04]  /*616c0*/  LDL.LU R28, [R1+0x870] ;  /* 0x00087000011c7983 */ /* 0x001ee80000300800 */
[----:B------:R-:W3:Y:S04]  /*616d0*/  LDL.LU R29, [R1+0x874] ;  /* 0x00087400011d7983 */ /* 0x000ee80000300800 */
[----:B------:R-:W3:Y:S01]  /*616e0*/  LDL.LU R30, [R1+0x878] ;  /* 0x00087800011e7983 */ /* 0x000ee20000300800 */
[----:B------:R-:W-:Y:S01]  /*616f0*/  IMAD.MOV.U32 R31, RZ, RZ, R61 ;  /* 0x000000ffff1f7224 */ /* 0x000fe200078e003d */
[C---:B------:R-:W-:Y:S02]  /*61700*/  HMMA.16816.F32.BF16 R8, R12.reuse, R52, R8 ;  /* 0x000000340c08723c */ /* 0x040fe40000041808 */
[----:B------:R-:W-:Y:S04]  /*61710*/  STL.64 [R1+0x5c30], R34 ;  /* 0x005c302201007387 */ /* 0x000fe80000100a00 */
[----:B------:R-:W-:Y:S02]  /*61720*/  STL.64 [R1+0x5c28], R32 ;  /* 0x005c282001007387 */ /* 0x000fe40000100a00 */
[C---:B---3--:R-:W-:Y:S11]  /*61730*/  HMMA.16816.F32.BF16 R28, R12.reuse, R32, R28 ;  /* 0x000000200c1c723c */ /* 0x048ff6000004181c */
[----:B------:R-:W-:Y:S11]  /*61740*/  @!UPT UIADD3 URZ, URZ, URZ, URZ ;  /* 0x0000003f3f3ff290 */ /* 0x000ff6000fffe03f */
[----:B------:R-:W-:Y:S01]  /*61750*/  @!UPT UIADD3 URZ, URZ, URZ, URZ ;  /* 0x0000003f3f3ff290 */ /* 0x000fe2000fffe03f */
[----:B------:R-:W-:Y:S04]  /*61760*/  STL.64 [R1+0xd0], R28 ;  /* 0x0000d01c01007387 */ /* 0x000fe80000100a00 */
[----:B------:R-:W-:Y:S04]  /*61770*/  STL.64 [R1+0xd8], R30 ;  /* 0x0000d81e01007387 */ /* 0x000fe80000100a00 */
[----:B------:R-:W-:Y:S04]  /*61780*/  STL.64 [R1+0x5c20], R54 ;  /* 0x005c203601007387 */ /* 0x000fe80000100a00 */
[----:B------:R-:W-:Y:S04]  /*61790*/  STL.64 [R1+0x5c18], R52 ;  /* 0x005c183401007387 */ /* 0x000fe80000100a00 */
[----:B------:R-:W-:Y:S04]  /*617a0*/  STL.64 [R1+0xc0], R8 ;  /* 0x0000c00801007387 */ /* 0x000fe80000100a00 */
[----:B------:R4:W-:Y:S02]  /*617b0*/  STL.64 [R1+0xc8], R10 ;  /* 0x0000c80a01007387 */ /* 0x0009e40000100a00 */
[C---:B----4-:R-:W-:Y:S08]  /*617c0*/  HMMA.16816.F32.BF16 R8, R12.reuse, R48, R4 ;  /* 0x000000300c08723c */ /* 0x050ff00000041804 */
[----:B------:R-:W-:Y:S11]  /*617d0*/  HMMA.16816.F32.BF16 R4, R12, R24, R20 ;  /* 0x000000180c04723c */ /* 0x000ff60000041814 */
[----:B------:R-:W-:Y:S11]  /*617e0*/  @!UPT UIADD3 URZ, URZ, URZ, URZ ;  /* 0x0000003f3f3ff290 */ /* 0x000ff6000fffe03f */
[----:B------:R-:W-:Y:S01]  /*617f0*/  @!UPT UIADD3 URZ, URZ, URZ, URZ ;  /* 0x0000003f3f3ff290 */ /* 0x000fe2000fffe03f */
[----:B------:R0:W-:Y:S04]  /*61800*/  STL.64 [R1+0xa0], R4 ;  /* 0x0000a00401007387 */ /* 0x0001e80000100a00 */
[----:B------:R-:W-:Y:S04]  /*61810*/  STL.64 [R1+0xb0], R8 ;  /* 0x0000b00801007387 */ /* 0x000fe80000100a00 */
[----:B------:R-:W-:Y:S04]  /*61820*/  STL.64 [R1+0xb8], R10 ;  /* 0x0000b80a01007387 */ /* 0x000fe80000100a00 */
[----:B------:R1:W-:Y:S04]  /*61830*/  STL [R1+0xa8], R6 ;  /* 0x0000a80601007387 */ /* 0x0003e80000100800 */
[----:B------:R-:W-:Y:S04]  /*61840*/  STL.64 [R1+0x5c10], R26 ;  /* 0x005c101a01007387 */ /* 0x000fe80000100a00 */
[----:B------:R-:W-:Y:S04]  /*61850*/  STL.64 [R1+0x5c08], R24 ;  /* 0x005c081801007387 */ /* 0x000fe80000100a00 */
[----:B------:R-:W-:Y:S01]  /*61860*/  STL.64 [R1+0x5c00], R46 ;  /* 0x005c002e01007387 */ /* 0x000fe20000100a00 */
[----:B------:R-:W-:-:S03]  /*61870*/  IMAD.MOV.U32 R61, RZ, RZ, R7 ;  /* 0x000000ffff3d7224 */ /* 0x000fc600078e0007 */
[----:B------:R3:W-:Y:S04]  /*61880*/  STL.64 [R1+0x5bf8], R44 ;  /* 0x005bf82c01007387 */ /* 0x0007e80000100a00 */
[----:B0-----:R-:W4:Y:S04]  /*61890*/  LDL.LU R4, [R1+0x40] ;  /* 0x0000400001047983 */ /* 0x001f280000300800 */
[----:B------:R-:W4:Y:S04]  /*618a0*/  LDL.LU R5, [R1+0x44] ;  /* 0x0000440001057983 */ /* 0x000f280000300800 */
[----:B-1----:R-:W2:Y:S04]  /*618b0*/  LDL.LU R6, [R1+0x48] ;  /* 0x0000480001067983 */ /* 0x002ea80000300800 */
[----:B------:R-:W2:Y:S01]  /*618c0*/  LDL.LU R7, [R1+0x4c] ;  /* 0x00004c0001077983 */ /* 0x000ea20000300800 */
[----:B------:R-:W-:Y:S03]  /*618d0*/  HMMA.16816.F32.BF16 R56, R12, R44, R56 ;  /* 0x0000002c0c38723c */ /* 0x000fe60000041838 */
[----:B------:R-:W4:Y:S04]  /*618e0*/  LDL.LU R20, [R1+0x1e0] ;  /* 0x0001e00001147983 */ /* 0x000f280000300800 */
[----:B------:R-:W4:Y:S04]  /*618f0*/  LDL.LU R21, [R1+0x1e4] ;  /* 0x0001e40001157983 */ /* 0x000f280000300800 */
[----:B------:R-:W4:Y:S04]  /*61900*/  LDL.LU R22, [R1+0x1e8] ;  /* 0x0001e80001167983 */ /* 0x000f280000300800 */
[----:B------:R-:W4:Y:S04]  /*61910*/  LDL.LU R23, [R1+0x1ec] ;  /* 0x0001ec0001177983 */ /* 0x000f280000300800 */
[----:B---3--:R-:W3:Y:S04]  /*61920*/  LDL.LU R44, [R1+0x200] ;  /* 0x00020000012c7983 */ /* 0x008ee80000300800 */
        /* <DEDUP_REMOVED lines=23> */
[----:B--2---:R-:W-:Y:S04]  /*61aa0*/  STL.64 [R1+0x5bd0], R6 ;  /* 0x005bd00601007387 */ /* 0x004fe80000100a00 */
[----:B----4-:R0:W-:Y:S04]  /*61ab0*/  STL.64 [R1+0x5bc8], R4 ;  /* 0x005bc80401007387 */ /* 0x0101e80000100a00 */
[----:B0-----:R-:W2:Y:S04]  /*61ac0*/  LDL.LU R4, [R1+0x1c0] ;  /* 0x0001c00001047983 */ /* 0x001ea80000300800 */
[----:B------:R-:W2:Y:S04]  /*61ad0*/  LDL.LU R5, [R1+0x1c4] ;  /* 0x0001c40001057983 */ /* 0x000ea80000300800 */
[----:B------:R-:W4:Y:S04]  /*61ae0*/  LDL.LU R6, [R1+0x1c8] ;  /* 0x0001c80001067983 */ /* 0x000f280000300800 */
[----:B------:R-:W4:Y:S01]  /*61af0*/  LDL.LU R7, [R1+0x1cc] ;  /* 0x0001cc0001077983 */ /* 0x000f220000300800 */
[C---:B---3--:R-:W-:Y:S08]  /*61b00*/  HMMA.16816.F32.BF16 R12, R16.reuse, R36, R12 ;  /* 0x00000024100c723c */ /* 0x048ff0000004180c */
[C---:B------:R-:W-:Y:S01]  /*61b10*/  HMMA.16816.F32.BF16 R28, R16.reuse, R40, R28 ;  /* 0x00000028101c723c */ /* 0x040fe2000004181c */
[----:B----4-:R-:W-:Y:S04]  /*61b20*/  STL.64 [R1+0x5be0], R6 ;  /* 0x005be00601007387 */ /* 0x010fe80000100a00 */
        /* <DEDUP_REMOVED lines=11> */
[----:B0-----:R-:W4:Y:S04]  /*61be0*/  LDL.LU R56, [R1+0x220] ;  /* 0x0002200001387983 */ /* 0x001f280000300800 */
[----:B------:R-:W4:Y:S04]  /*61bf0*/  LDL.LU R57, [R1+0x224] ;  /* 0x0002240001397983 */ /* 0x000f280000300800 */
[----:B------:R-:W4:Y:S04]  /*61c00*/  LDL.LU R58, [R1+0x228] ;  /* 0x00022800013a7983 */ /* 0x000f280000300800 */
[----:B------:R-:W4:Y:S04]  /*61c10*/  LDL.LU R59, [R1+0x22c] ;  /* 0x00022c00013b7983 */ /* 0x000f280000300800 */
        /* <DEDUP_REMOVED lines=23> */
[----:B------:R-:W4:Y:S01]  /*61d90*/  LDL.LU.64 R52, [R1+0x5c18] ;  /* 0x005c180001347983 */ /* 0x000f220000300a00 */
[C---:B------:R-:W-:Y:S08]  /*61da0*/  HMMA.16816.F32.BF16 R24, R16.reuse, R48, R24 ;  /* 0x000000301018723c */ /* 0x040ff00000041818 */
        /* <DEDUP_REMOVED lines=46> */
[----:B0-----:R-:W4:Y:S04]  /*62090*/  LDL.LU R40, [R1+0x90] ;  /* 0x0000900001287983 */ /* 0x001f280000300800 */
[----:B------:R-:W4:Y:S04]  /*620a0*/  LDL.LU R41, [R1+0x94] ;  /* 0x0000940001297983 */ /* 0x000f280000300800 */
[----:B------:R-:W4:Y:S04]  /*620b0*/  LDL.LU R42, [R1+0x98] ;  /* 0x00009800012a7983 */ /* 0x000f280000300800 */
[----:B------:R-:W4:Y:S01]  /*620c0*/  LDL.LU R43, [R1+0x9c] ;  /* 0x00009c00012b7983 */ /* 0x000f220000300800 */
[C---:B---3--:R-:W-:Y:S03]  /*620d0*/  HMMA.16816.F32.BF16 R8, R20.reuse, R52, R8 ;  /* 0x000000341408723c */ /* 0x048fe60000041808 */
[----:B------:R-:W-:Y:S05]  /*620e0*/  STL.64 [R1+0x5b98], R34 ;  /* 0x005b982201007387 */ /* 0x000fea0000100a00 */
[C---:B--2---:R-:W-:Y:S08]  /*620f0*/  HMMA.16816.F32.BF16 R4, R20.reuse, R32, R4 ;  /* 0x000000201404723c */ /* 0x044ff00000041804 */
[C---:B----4-:R-:W-:Y:S11]  /*62100*/  HMMA.16816.F32.BF16 R40, R20.reuse, R28, R40 ;  /* 0x0000001c1428723c */ /* 0x050ff60000041828 */
[----:B------:R-:W-:Y:S11]  /*62110*/  @!UPT UIADD3 URZ, URZ, URZ, URZ ;  /* 0x0000003f3f3ff290 */ /* 0x000ff6000fffe03f */
[----:B------:R-:W-:Y:S01]  /*62120*/  @!UPT UIADD3 URZ, URZ, URZ, URZ ;  /* 0x0000003f3f3ff290 */ /* 0x000fe2000fffe03f */
[----:B------:R-:W-:Y:S04]  /*62130*/  STL.64 [R1+0x440], R40 ;  /* 0x0004402801007387 */ /* 0x000fe80000100a00 */
        /* <DEDUP_REMOVED lines=8> */
[----:B------:R-:W0:Y:S04]  /*621c0*/  LDSM.16.MT88.4 R8, [R30+0x4180] ;  /* 0x004180001e08783b */ /* 0x000e280000004200 */
[----:B------:R1:W-:Y:S04]  /*621d0*/  LDSM.16.MT88.4 R4, [R30+0x4100] ;  /* 0x004100001e04783b */ /* 0x0003e80000004200 */
[----:B-1----:R-:W2:Y:S04]  /*621e0*/  LDL.LU R30, [R1+0x5bc0] ;  /* 0x005bc000011e7983 */ /* 0x002ea80000300800 */
[----:B0-----:R-:W-:Y:S04]  /*621f0*/  STL.64 [R1+0x5b48], R10 ;  /* 0x005b480a01007387 */ /* 0x001fe80000100a00 */
[----:B------:R0:W-:Y:S02]  /*62200*/  STL.64 [R1+0x5b40], R8 ;  /* 0x005b400801007387 */ /* 0x0001e40000100a00 */
[C---:B0-----:R-:W-:Y:S02]  /*62210*/  HMMA.16816.F32.BF16 R8, R20.reuse, R48, R12 ;  /* 0x000000301408723c */ /* 0x041fe4000004180c */
[----:B------:R-:W0:Y:S04]  /*62220*/  LDSM.16.MT88.4 R12, [R31+0x4000] ;  /* 0x004000001f0c783b */ /* 0x000e280000004200 */
[----:B------:R-:W-:Y:S04]  /*62230*/  STL.64 [R1+0x5b78], R50 ;  /* 0x005b783201007387 */ /* 0x000fe80000100a00 */
[----:B------:R-:W-:Y:S11]  /*62240*/  STL.64 [R1+0x5b70], R48 ;  /* 0x005b703001007387 */ /* 0x000ff60000100a00 */
[----:B------:R-:W-:Y:S02]  /*62250*/  @!UPT UIADD3 URZ, URZ, URZ, URZ ;  /* 0x0000003f3f3ff290 */ /* 0x000fe4000fffe03f */
[----:B------:R-:W-:Y:S04]  /*62260*/  STL.64 [R1+0x410], R8 ;  /* 0x0004100801007387 */ /* 0x000fe80000100a00 */
[----:B------:R1:W-:Y:S02]  /*62270*/  STL.64 [R1+0x418], R10 ;  /* 0x0004180a01007387 */ /* 0x0003e40000100a00 */
[C---:B-1----:R-:W-:Y:S02]  /*62280*/  HMMA.16816.F32.BF16 R8, R20.reuse, R24, R16 ;  /* 0x000000181408723c */ /* 0x042fe40000041810 */
[----:B------:R-:W1:Y:S04]  /*62290*/  LDSM.16.MT88.4 R16, [R31+0x4080] ;  /* 0x004080001f10783b */ /* 0x000e680000004200 */
[----:B0-----:R-:W-:Y:S04]  /*622a0*/  STL.64 [R1+0x5ac8], R14 ;  /* 0x005ac80e01007387 */ /* 0x001fe80000100a00 */
[----:B------:R-:W-:Y:S04]  /*622b0*/  STL.64 [R1+0x5ac0], R12 ;  /* 0x005ac00c01007387 */ /* 0x000fe80000100a00 */
[----:B------:R-:W-:Y:S04]  /*622c0*/  STL.64 [R1+0x5b68], R26 ;  /* 0x005b681a01007387 */ /* 0x000fe80000100a00 */
[----:B------:R-:W-:Y:S05]  /*622d0*/  STL.64 [R1+0x5b60], R24 ;  /* 0x005b601801007387 */ /* 0x000fea0000100a00 */
[----:B------:R-:W-:Y:S04]  /*622e0*/  STL.64 [R1+0x400], R8 ;  /* 0x0004000801007387 */ /* 0x000fe80000100a00 */
[----:B------:R0:W-:Y:S02]  /*622f0*/  STL.64 [R1+0x408], R10 ;  /* 0x0004080a01007387 */ /* 0x0001e40000100a00 */
[----:B0-----:R-:W-:Y:S02]  /*62300*/  HMMA.16816.F32.BF16 R8, R20, R44, R56 ;  /* 0x0000002c1408723c */ /* 0x001fe40000041838 */
[----:B------:R-:W0:Y:S04]  /*62310*/  LDSM.16.MT88.4 R20, [R31+0x4100] ;  /* 0x004100001f14783b */ /* 0x000e280000004200 */
[----:B-1----:R-:W-:Y:S04]  /*62320*/  STL.64 [R1+0x5a98], R18 ;  /* 0x005a981201007387 */ /* 0x002fe80000100a00 */
[----:B------:R1:W-:Y:S04]  /*62330*/  STL.64 [R1+0x5a90], R16 ;  /* 0x005a901001007387 */ /* 0x0003e80000100a00 */
[----:B------:R-:W-:Y:S04]  /*62340*/  STL.64 [R1+0x5b58], R46 ;  /* 0x005b582e01007387 */ /* 0x000fe80000100a00 */
[----:B------:R-:W-:Y:S05]  /*62350*/  STL.64 [R1+0x5b50], R44 ;  /* 0x005b502c01007387 */ /* 0x000fea0000100a00 */
[----:B------:R-:W-:Y:S04]  /*62360*/  STL.64 [R1+0x340], R8 ;  /* 0x0003400801007387 */ /* 0x000fe80000100a00 */
[----:B------:R-:W-:Y:S04]  /*62370*/  STL.64 [R1+0x348], R10 ;  /* 0x0003480a01007387 */ /* 0x000fe80000100a00 */
[----:B-1----:R-:W3:Y:S04]  /*62380*/  LDL.LU R16, [R1+0x990] ;  /* 0x0009900001107983 */ /* 0x002ee80000300800 */
[----:B------:R-:W3:Y:S04]  /*62390*/  LDL.LU R17, [R1+0x994] ;  /* 0x0009940001117983 */ /* 0x000ee80000300800 */
[----:B------:R-:W4:Y:S04]  /*623a0*/  LDL.LU R18, [R1+0x998] ;  /* 0x0009980001127983 */ /* 0x000f280000300800 */
[----:B------:R-:W4:Y:S04]  /*623b0*/  LDL.LU R19, [R1+0x99c] ;  /* 0x00099c0001137983 */ /* 0x000f280000300800 */
[----:B----4-:R-:W-:Y:S04]  /*623c0*/  STL.64 [R1+0x5ad8], R18 ;  /* 0x005ad81201007387 */ /* 0x010fe80000100a00 */
[----:B---3--:R1:W-:Y:S04]  /*623d0*/  STL.64 [R1+0x5ad0], R16 ;  /* 0x005ad01001007387 */ /* 0x0083e80000100a00 */
        /* <DEDUP_REMOVED lines=62> */
[----:B----4-:R-:W-:Y:S04]  /*627c0*/  STL.64 [R1+0x5b28], R18 ;  /* 0x005b281201007387 */ /* 0x010fe80000100a00 */
[----:B---3--:R1:W-:Y:S04]  /*627d0*/  STL.64 [R1+0x5b20], R16 ;  /* 0x005b201001007387 */ /* 0x0083e80000100a00 */
[----:B-1----:R-:W3:Y:S04]  /*627e0*/  LDL.LU R16, [R1+0xa30] ;  /* 0x000a300001107983 */ /* 0x002ee80000300800 */
[----:B------:R-:W3:Y:S04]  /*627f0*/  LDL.LU R17, [R1+0xa34] ;  /* 0x000a340001117983 */ /* 0x000ee80000300800 */
[----:B------:R-:W4:Y:S04]  /*62800*/  LDL.LU R18, [R1+0xa38] ;  /* 0x000a380001127983 */ /* 0x000f280000300800 */
[----:B------:R-:W4:Y:S01]  /*62810*/  LDL.LU R19, [R1+0xa3c] ;  /* 0x000a3c0001137983 */ /* 0x000f220000300800 */
[C---:B--2---:R-:W-:Y:S03]  /*62820*/  HMMA.16816.F32.BF16 R40, R4.reuse, R36, R40 ;  /* 0x000000240428723c */ /* 0x044fe60000041828 */
[----:B----4-:R-:W-:Y:S04]  /*62830*/  STL.64 [R1+0x5b38], R18 ;  /* 0x005b381201007387 */ /* 0x010fe80000100a00 */
[----:B---3--:R1:W-:Y:S04]  /*62840*/  STL.64 [R1+0x5b30], R16 ;  /* 0x005b301001007387 */ /* 0x0083e80000100a00 */
[----:B-1----:R-:W2:Y:S04]  /*62850*/  LDL.LU R16, [R1+0xa40] ;  /* 0x000a400001107983 */ /* 0x002ea80000300800 */
        /* <DEDUP_REMOVED lines=11> */
[----:B0-----:R-:W-:Y:S04]  /*62910*/  STL.64 [R1+0x5a38], R22 ;  /* 0x005a381601007387 */ /* 0x001fe80000100a00 */
[----:B------:R0:W-:Y:S04]  /*62920*/  STL.64 [R1+0x5a30], R20 ;  /* 0x005a301401007387 */ /* 0x0001e80000100a00 */
[----:B0-----:R-:W2:Y:S04]  /*62930*/  LDL.LU R20, [R1+0x9a0] ;  /* 0x0009a00001147983 */ /* 0x001ea80000300800 */
[----:B------:R-:W2:Y:S04]  /*62940*/  LDL.LU R21, [R1+0x9a4] ;  /* 0x0009a40001157983 */ /* 0x000ea80000300800 */
[----:B------:R-:W2:Y:S04]  /*62950*/  LDL.LU R22, [R1+0x9a8] ;  /* 0x0009a80001167983 */ /* 0x000ea80000300800 */
[----:B------:R-:W2:Y:S04]  /*62960*/  LDL.LU R23, [R1+0x9ac] ;  /* 0x0009ac0001177983 */ /* 0x000ea80000300800 */
        /* <DEDUP_REMOVED lines=97> */
[----:B----4-:R-:W-:Y:S11]  /*62f80*/  HMMA.16816.F32.BF16 R8, R8, R44, R12 ;  /* 0x0000002c0808723c */ /* 0x010ff6000004180c */
[----:B------:R-:W-:Y:S04]  /*62f90*/  @!UPT UIADD3 URZ, URZ, URZ, URZ ;  /* 0x0000003f3f3ff290 */ /* 0x000fe8000fffe03f */
        /* <DEDUP_REMOVED lines=9> */
[----:B------:R-:W4:Y:S04]  /*63030*/  LDL.LU R27, [R1+0x9cc] ;  /* 0x0009cc00011b7983 */ /* 0x000f280000300800 */
[----:B------:R-:W4:Y:S04]  /*63040*/  LDL.LU.64 R14, [R1+0x5ac8] ;  /* 0x005ac800010e7983 */ /* 0x000f280000300a00 */
[----:B------:R-:W4:Y:S04]  /*63050*/  LDL.LU.64 R12, [R1+0x5ac0] ;  /* 0x005ac000010c7983 */ /* 0x000f280000300a00 */
[----:B------:R-:W-:Y:S04]  /*63060*/  STL.64 [R1+0x5aa8], R46 ;  /* 0x005aa82e01007387 */ /* 0x000fe80000100a00 */
[----:B------:R-:W-:Y:S04]  /*63070*/  STL.64 [R1+0x5aa0], R44 ;  /* 0x005aa02c01007387 */ /* 0x000fe80000100a00 */
[----:B------:R-:W-:Y:S04]  /*63080*/  STL.64 [R1+0x90], R8 ;  /* 0x0000900801007387 */ /* 0x000fe80000100a00 */
[----:B------:R3:W-:Y:S01]  /*63090*/  STL.64 [R1+0x98], R10 ;  /* 0x0000980a01007387 */ /* 0x0007e20000100a00 */
[C---:B----4-:R-:W-:Y:S08]  /*630a0*/  HMMA.16816.F32.BF16 R24, R12.reuse, R36, R24 ;  /* 0x000000240c18723c */ /* 0x050ff00000041818 */
[C---:B---3--:R-:W-:Y:S08]  /*630b0*/  HMMA.16816.F32.BF16 R8, R12.reuse, R40, R4 ;  /* 0x000000280c08723c */ /* 0x048ff00000041804 */
[C---:B------:R-:W-:Y:S07]  /*630c0*/  HMMA.16816.F32.BF16 R4, R12.reuse, R28, R20 ;  /* 0x0000001c0c04723c */ /* 0x040fee0000041814 */
[----:B------:R-:W-:Y:S04]  /*630d0*/  STL.64 [R1+0x190], R24 ;  /* 0x0001901801007387 */ /* 0x000fe80000100a00 */
[----:B------:R-:W-:Y:S04]  /*630e0*/  STL.64 [R1+0x198], R26 ;  /* 0x0001981a01007387 */ /* 0x000fe80000100a00 */
[----:B------:R-:W-:Y:S04]  /*630f0*/  STL.64 [R1+0x5a88], R30 ;  /* 0x005a881e01007387 */ /* 0x000fe80000100a00 */
[----:B------:R-:W-:Y:S04]  /*63100*/  STL.64 [R1+0x180], R8 ;  /* 0x0001800801007387 */ /* 0x000fe80000100a00 */
[----:B------:R-:W-:Y:S04]  /*63110*/  STL.64 [R1+0x188], R10 ;  /* 0x0001880a01007387 */ /* 0x000fe80000100a00 */
[----:B------:R-:W-:Y:S04]  /*63120*/  STL.64 [R1+0x5a80], R28 ;  /* 0x005a801c01007387 */ /* 0x000fe80000100a00 */
[----:B------:R-:W-:Y:S04]  /*63130*/  STL.64 [R1+0x170], R4 ;  /* 0x0001700401007387 */ /* 0x000fe80000100a00 */
[----:B------:R2:W-:Y:S02]  /*63140*/  STL.64 [R1+0x178], R6 ;  /* 0x0001780601007387 */ /* 0x0005e40000100a00 */
[C---:B--2---:R-:W-:Y:S02]  /*63150*/  HMMA.16816.F32.BF16 R4, R12.reuse, R32, R16 ;  /* 0x000000200c04723c */ /* 0x044fe40000041810 */
        /* <DEDUP_REMOVED lines=63> */
[C---:B----4-:R-:W-:Y:S03]  /*63550*/  HMMA.16816.F32.BF16 R24, R12.reuse, R48, R24 ;  /* 0x000000300c18723c */ /* 0x050fe60000041818 */
[----:B--2---:R-:W-:Y:S04]  /*63560*/  STL.64 [R1+0x5a28], R6 ;  /* 0x005a280601007387 */ /* 0x004fe80000100a00 */
[----:B------:R0:W-:Y:S04]  /*63570*/  STL.64 [R1+0x5a20], R4 ;  /* 0x005a200401007387 */ /* 0x0001e80000100a00 */
[----:B0-----:R-:W2:Y:S04]  /*63580*/  LDL.LU R4, [R1+0x650] ;  /* 0x0006500001047983 */ /* 0x001ea80000300800 */
[----:B------:R-:W2:Y:S04]  /*63590*/  LDL.LU R5, [R1+0x654] ;  /* 0x0006540001057983 */ /* 0x000ea80000300800 */
[----:B------:R-:W2:Y:S04]  /*635a0*/  LDL.LU R6, [R1+0x658] ;  /* 0x0006580001067983 */ /* 0x000ea80000300800 */
[----:B------:R-:W2:Y:S04]  /*635b0*/  LDL.LU R7, [R1+0x65c] ;  /* 0x00065c0001077983 */ /* 0x000ea80000300800 */
        /* <DEDUP_REMOVED lines=21> */
[C---:B--2---:R-:W-:Y:S08]  /*63710*/  HMMA.16816.F32.BF16 R8, R16.reuse, R36, R8 ;  /* 0x000000241008723c */ /* 0x044ff00000041808 */
[C---:B------:R-:W-:Y:S11]  /*63720*/  HMMA.16816.F32.BF16 R28, R16.reuse, R40, R28 ;  /* 0x00000028101c723c */ /* 0x040ff6000004181c */
[----:B------:R-:W-:Y:S04]  /*63730*/  @!UPT UIADD3 URZ, URZ, URZ, URZ ;  /* 0x0000003f3f3ff290 */ /* 0x000fe8000fffe03f */
        /* <DEDUP_REMOVED lines=20> */
[----:B------:R-:W-:Y:S04]  /*63880*/  STL.64 [R1], R52 ;  /* 0x0000003401007387 */ /* 0x000fe80000100a00 */
        /* <DEDUP_REMOVED lines=17> */
[C---:B---3--:R-:W-:Y:S08]  /*639a0*/  HMMA.16816.F32.BF16 R12, R16.reuse, R44, R12 ;  /* 0x0000002c100c723c */ /* 0x048ff0000004180c */
[----:B--2---:R-:W-:Y:S11]  /*639b0*/  HMMA.16816.F32.BF16 R20, R16, R24, R20 ;  /* 0x000000181014723c */ /* 0x004ff60000041814 */
[----:B------:R-:W-:Y:S11]  /*639c0*/  @!UPT UIADD3 URZ, URZ, URZ, URZ ;  /* 0x0000003f3f3ff290 */ /* 0x000ff6000fffe03f */
[----:B------:R-:W-:Y:S01]  /*639d0*/  @!UPT UIADD3 URZ, URZ, URZ, URZ ;  /* 0x0000003f3f3ff290 */ /* 0x000fe2000fffe03f */
[----:B------:R-:W-:Y:S04]  /*639e0*/  STL.64 [R1+0x5e0], R20 ;  /* 0x0005e01401007387 */ /* 0x000fe80000100a00 */
[----:B------:R0:W-:Y:S04]  /*639f0*/  STL.64 [R1+0x5e8], R22 ;  /* 0x0005e81601007387 */ /* 0x0001e80000100a00 */
[----:B0-----:R-:W2:Y:S04]  /*63a00*/  LDL.LU.64 R22, [R1+0x5a38] ;  /* 0x005a380001167983 */ /* 0x001ea80000300a00 */
[----:B------:R-:W2:Y:S04]  /*63a10*/  LDL.LU.64 R20, [R1+0x5a30] ;  /* 0x005a300001147983 */ /* 0x000ea80000300a00 */
[----:B------:R-:W3:Y:S04]  /*63a20*/  LDL.LU R16, [R1+0x670] ;  /* 0x0006700001107983 */ /* 0x000ee80000300800 */
[----:B------:R0:W-:Y:S04]  /*63a30*/  STL.64 [R1+0x5f0], R12 ;  /* 0x0005f00c01007387 */ /* 0x0001e80000100a00 */
[----:B------:R1:W-:Y:S04]  /*63a40*/  STL.64 [R1+0x5f8], R14 ;  /* 0x0005f80e01007387 */ /* 0x0003e80000100a00 */
[----:B------:R-:W3:Y:S04]  /*63a50*/  LDL.LU R17, [R1+0x674] ;  /* 0x0006740001117983 */ /* 0x000ee80000300800 */
[----:B------:R-:W3:Y:S04]  /*63a60*/  LDL.LU R18, [R1+0x678] ;  /* 0x0006780001127983 */ /* 0x000ee80000300800 */
[----:B------:R-:W3:Y:S04]  /*63a70*/  LDL.LU R19, [R1+0x67c] ;  /* 0x00067c0001137983 */ /* 0x000ee80000300800 */
[----:B0-----:R-:W4:Y:S04]  /*63a80*/  LDL.LU R12, [R1+0x8b0] ;  /* 0x0008b000010c7983 */ /* 0x001f280000300800 */
[----:B------:R-:W4:Y:S04]  /*63a90*/  LDL.LU R13, [R1+0x8b4] ;  /* 0x0008b400010d7983 */ /* 0x000f280000300800 */
[----:B-1----:R-:W4:Y:S04]  /*63aa0*/  LDL.LU R14, [R1+0x8b8] ;  /* 0x0008b800010e7983 */ /* 0x002f280000300800 */
[----:B------:R-:W4:Y:S01]  /*63ab0*/  LDL.LU R15, [R1+0x8bc] ;  /* 0x0008bc00010f7983 */ /* 0x000f220000300800 */
[C---:B--2---:R-:W-:Y:S08]  /*63ac0*/  HMMA.16816.F32.BF16 R56, R20.reuse, R40, R56 ;  /* 0x000000281438723c */ /* 0x044ff00000041838 */
[C---:B------:R-:W-:Y:S08]  /*63ad0*/  HMMA.16816.F32.BF16 R4, R20.reuse, R28, R4 ;  /* 0x0000001c1404723c */ /* 0x040ff00000041804 */
[C---:B---3--:R-:W-:Y:S11]  /*63ae0*/  HMMA.16816.F32.BF16 R16, R20.reuse, R36, R16 ;  /* 0x000000241410723c */ /* 0x048ff60000041810 */
[----:B------:R-:W-:Y:S11]  /*63af0*/  @!UPT UIADD3 URZ, URZ, URZ, URZ ;  /* 0x0000003f3f3ff290 */ /* 0x000ff6000fffe03f */
[----:B------:R-:W-:Y:S01]  /*63b00*/  @!UPT UIADD3 URZ, URZ, URZ, URZ ;  /* 0x0000003f3f3ff290 */ /* 0x000fe2000fffe03f */
[----:B------:R0:W-:Y:S04]  /*63b10*/  STL.64 [R1+0x600], R16 ;  /* 0x0006001001007387 */ /* 0x0001e80000100a00 */
[----:B------:R1:W-:Y:S04]  /*63b20*/  STL.64 [R1+0x608], R18 ;  /* 0x0006081201007387 */ /* 0x0003e80000100a00 */
[----:B0-----:R-:W2:Y:S04]  /*63b30*/  LDL.LU R16, [R1+0xa60] ;  /* 0x000a600001107983 */ /* 0x001ea80000300800 */
[----:B------:R0:W-:Y:S04]  /*63b40*/  STL.64 [R1+0x610], R56 ;  /* 0x0006103801007387 */ /* 0x0001e80000100a00 */
[----:B------:R3:W-:Y:S04]  /*63b50*/  STL.64 [R1+0x618], R58 ;  /* 0x0006183a01007387 */ /* 0x0007e80000100a00 */
[----:B------:R-:W2:Y:S04]  /*63b60*/  LDL.LU R17, [R1+0xa64] ;  /* 0x000a640001117983 */ /* 0x000ea80000300800 */
[----:B-1----:R-:W2:Y:S04]  /*63b70*/  LDL.LU R18, [R1+0xa68] ;  /* 0x000a680001127983 */ /* 0x002ea80000300800 */
[----:B------:R-:W2:Y:S04]  /*63b80*/  LDL.LU R19, [R1+0xa6c] ;  /* 0x000a6c0001137983 */ /* 0x000ea80000300800 */
[----:B0-----:R-:W2:Y:S04]  /*63b90*/  LDL.LU R56, [R1+0xc00] ;  /* 0x000c000001387983 */ /* 0x001ea80000300800 */
[----:B------:R-:W2:Y:S04]  /*63ba0*/  LDL.LU R57, [R1+0xc04] ;  /* 0x000c040001397983 */ /* 0x000ea80000300800 */
[----:B---3--:R-:W3:Y:S04]  /*63bb0*/  LDL.LU R58, [R1+0xc08] ;  /* 0x000c0800013a7983 */ /* 0x008ee80000300800 */
[----:B------:R-:W3:Y:S04]  /*63bc0*/  LDL.LU R59, [R1+0xc0c] ;  /* 0x000c0c00013b7983 */ /* 0x000ee80000300800 */
[----:B------:R-:W-:Y:S04]  /*63bd0*/  STL.64 [R1+0x620], R4 ;  /* 0x0006200401007387 */ /* 0x000fe80000100a00 */
[----:B------:R0:W-:Y:S04]  /*63be0*/  STL.64 [R1+0x628], R6 ;  /* 0x0006280601007387 */ /* 0x0001e80000100a00 */
[----:B0-----:R-:W2:Y:S04]  /*63bf0*/  LDL.LU.64 R6, [R1+0x5a28] ;  /* 0x005a280001067983 */ /* 0x001ea80000300a00 */
[----:B------:R-:W2:Y:S04]  /*63c00*/  LDL.LU.64 R4, [R1+0x5a20] ;  /* 0x005a200001047983 */ /* 0x000ea80000300a00 */
[----:B------:R-:W-:Y:S04]  /*63c10*/  STL.64 [R1+0x5a10], R34 ;  /* 0x005a102201007387 */ /* 0x000fe80000100a00 */
[----:B------:R0:W-:Y:S01]  /*63c20*/  STL.64 [R1+0x5a08], R32 ;  /* 0x005a082001007387 */ /* 0x0001e20000100a00 */
[C---:B--2---:R-:W-:Y:S11]  /*63c30*/  HMMA.16816.F32.BF16 R4, R20.reuse, R32, R4 ;  /* 0x000000201404723c */ /* 0x044ff60000041804 */
[----:B------:R-:W-:Y:S11]  /*63c40*/  @!UPT UIADD3 URZ, URZ, URZ, URZ ;  /* 0x0000003f3f3ff290 */ /* 0x000ff6000fffe03f */
[----:B------:R-:W-:Y:S01]  /*63c50*/  @!UPT UIADD3 URZ, URZ, URZ, URZ ;  /* 0x0000003f3f3ff290 */ /* 0x000fe2000fffe03f */
[----:B------:R-:W-:Y:S04]  /*63c60*/  STL.64 [R1+0x630], R4 ;  /* 0x0006300401007387 */ /* 0x000fe80000100a00 */
[----:B------:R-:W-:Y:S04]  /*63c70*/  STL.64 [R1+0x638], R6 ;  /* 0x0006380601007387 */ /* 0x000fe80000100a00 */
[----:B0-----:R-:W2:Y:S04]  /*63c80*/  LDL.LU R32, [R1+0xc10] ;  /* 0x000c100001207983 */ /* 0x001ea80000300800 */
[----:B------:R-:W2:Y:S04]  /*63c90*/  LDL.LU R33, [R1+0xc14] ;  /* 0x000c140001217983 */ /* 0x000ea80000300800 */
[----:B------:R-:W2:Y:S04]  /*63ca0*/  LDL.LU R34, [R1+0xc18] ;  /* 0x000c180001227983 */ /* 0x000ea80000300800 */
[----:B------:R-:W2:Y:S04]  /*63cb0*/  LDL.LU R35, [R1+0xc1c] ;  /* 0x000c1c0001237983 */ /* 0x000ea80000300800 */
[----:B------:R0:W-:Y:S04]  /*63cc0*/  LDSM.16.MT88.4 R4, [R31+0x4180] ;  /* 0x004180001f04783b */ /* 0x0001e80000004200 */
[----:B0-----:R-:W2:Y:S04]  /*63cd0*/  LDL.LU R31, [R1+0x5a18] ;  /* 0x005a1800011f7983 */ /* 0x001ea80000300800 */
[----:B------:R0:W-:Y:S04]  /*63ce0*/  STL.64 [R1+0x5a00], R54 ;  /* 0x005a003601007387 */ /* 0x0001e80000100a00 */
[----:B0-----:R-:W2:Y:S01]  /*63cf0*/  LDL R55, [R1+0xd04] ;  /* 0x000d040001377983 */ /* 0x001ea20000100800 */
[C---:B------:R-:W-:Y:S11]  /*63d00*/  HMMA.16816.F32.BF16 R8, R20.reuse, R52, R8 ;  /* 0x000000341408723c */ /* 0x040ff60000041808 */
[----:B------:R-:W-:Y:S11]  /*63d10*/  @!UPT UIADD3 URZ, URZ, URZ, URZ ;  /* 0x0000003f3f3ff290 */ /* 0x000ff6000fffe03f */
[----:B------:R-:W-:Y:S01]  /*63d20*/  @!UPT UIADD3 URZ, URZ, URZ, URZ ;  /* 0x0000003f3f3ff290 */ /* 0x000fe2000fffe03f */
[----:B------:R-:W-:Y:S04]  /*63d30*/  STL.64 [R1+0x640], R8 ;  /* 0x0006400801007387 */ /* 0x000fe80000100a00 */
[----:B------:R-:W-:Y:S04]  /*63d40*/  STL.64 [R1+0x648], R10 ;  /* 0x0006480a01007387 */ /* 0x000fe80000100a00 */
[----:B------:R-:W-:Y:S01]  /*63d50*/  STL.64 [R1+0x59f8], R52 ;  /* 0x0059f83401007387 */ /* 0x000fe20000100a00 */
[C---:B----4-:R-:W-:Y:S03]  /*63d60*/  HMMA.16816.F32.BF16 R12, R20.reuse, R48, R12 ;  /* 0x00000030140c723c */ /* 0x050fe6000004180c */
[----:B--2---:R-:W0:Y:S04]  /*63d70*/  LDSM.16.MT88.4 R8, [R55+0x4000] ;  /* 0x004000003708783b */ /* 0x004e280000004200 */
[----:B0-----:R-:W-:Y:S04]  /*63d80*/  STL.64 [R1+0x59c0], R10 ;  /* 0x0059c00a01007387 */ /* 0x001fe80000100a00 */
[----:B------:R0:W-:Y:S04]  /*63d90*/  STL.64 [R1+0x59b8], R8 ;  /* 0x0059b80801007387 */ /* 0x0001e80000100a00 */
[----:B0-----:R-:W2:Y:S04]  /*63da0*/  LDL.LU R8, [R1+0xa50] ;  /* 0x000a500001087983 */ /* 0x001ea80000300800 */
[----:B------:R-:W2:Y:S04]  /*63db0*/  LDL.LU R9, [R1+0xa54] ;  /* 0x000a540001097983 */ /* 0x000ea80000300800 */
[----:B------:R-:W2:Y:S04]  /*63dc0*/  LDL.LU R10, [R1+0xa58] ;  /* 0x000a5800010a7983 */ /* 0x000ea80000300800 */
[----:B------:R-:W2:Y:S04]  /*63dd0*/  LDL.LU R11, [R1+0xa5c] ;  /* 0x000a5c00010b7983 */ /* 0x000ea80000300800 */
[----:B------:R-:W-:Y:S04]  /*63de0*/  STL.64 [R1+0x59f0], R50 ;  /* 0x0059f03201007387 */ /* 0x000fe80000100a00 */
[----:B------:R-:W-:Y:S04]  /*63df0*/  STL.64 [R1+0x59e8], R48 ;  /* 0x0059e83001007387 */ /* 0x000fe80000100a00 */
[----:B------:R-:W-:Y:S04]  /*63e00*/  STL.64 [R1+0x650], R12 ;  /* 0x0006500c01007387 */ /* 0x000fe80000100a00 */
[----:B------:R-:W-:Y:S04]  /*63e10*/  STL.64 [R1+0x658], R14 ;  /* 0x0006580e01007387 */ /* 0x000fe80000100a00 */
[----:B------:R-:W0:Y:S04]  /*63e20*/  LDSM.16.MT88.4 R12, [R55+0x4080] ;  /* 0x00408000370c783b */ /* 0x000e280000004200 */
[----:B0-----:R-:W-:Y:S04]  /*63e30*/  STL.64 [R1+0x5950], R14 ;  /* 0x0059500e01007387 */ /* 0x001fe80000100a00 */
[----:B------:R0:W-:Y:S02]  /*63e40*/  STL.64 [R1+0x5948], R12 ;  /* 0x0059480c01007387 */ /* 0x0001e40000100a00 */
[----:B0-----:R-:W-:Y:S02]  /*63e50*/  HMMA.16816.F32.BF16 R12, R20, R24, R16 ;  /* 0x00000018140c723c */ /* 0x001fe40000041810 */
[----:B------:R-:W0:Y:S04]  /*63e60*/  LDSM.16.MT88.4 R16, [R55+0x4100] ;  /* 0x004100003710783b */ /* 0x000e280000004200 */
[----:B------:R-:W-:Y:S04]  /*63e70*/  STL.64 [R1+0x59e0], R26 ;  /* 0x0059e01a01007387 */ /* 0x000fe80000100a00 */
[----:B------:R-:W-:Y:S11]  /*63e80*/  STL.64 [R1+0x59d8], R24 ;  /* 0x0059d81801007387 */ /* 0x000ff60000100a00 */
[----:B------:R-:W-:Y:S02]  /*63e90*/  @!UPT UIADD3 URZ, URZ, URZ, URZ ;  /* 0x0000003f3f3ff290 */ /* 0x000fe4000fffe03f */
[----:B------:R-:W-:Y:S04]  /*63ea0*/  STL.64 [R1+0x670], R12 ;  /* 0x0006700c01007387 */ /* 0x000fe80000100a00 */
[----:B------:R1:W-:Y:S04]  /*63eb0*/  STL.64 [R1+0x678], R14 ;  /* 0x0006780e01007387 */ /* 0x0003e80000100a00 */
[----:B0-----:R-:W-:Y:S01]  /*63ec0*/  STL.64 [R1+0x5920], R18 ;  /* 0x0059201201007387 */ /* 0x001fe20000100a00 */
[----:B-1----:R-:W-:Y:S03]  /*63ed0*/  HMMA.16816.F32.BF16 R12, R4, R36, R32 ;  /* 0x00000024040c723c */ /* 0x002fe60000041820 */
[----:B------:R-:W-:Y:S04]  /*63ee0*/  STL.64 [R1+0x5918], R16 ;  /* 0x0059181001007387 */ /* 0x000fe80000100a00 */
[----:B------:R-:W-:Y:S04]  /*63ef0*/  STL.64 [R1+0x59d0], R46 ;  /* 0x0059d02e01007387 */ /* 0x000fe80000100a00 */
[----:B------:R-:W-:Y:S01]  /*63f00*/  STL.64 [R1+0x59c8], R44 ;  /* 0x0059c82c01007387 */ /* 0x000fe20000100a00 */
[----:B--2---:R-:W-:Y:S03]  /*63f10*/  HMMA.16816.F32.BF16 R8, R20, R44, R8 ;  /* 0x0000002c1408723c */ /* 0x004fe60000041808 */
[----:B------:R-:W0:Y:S11]  /*63f20*/  LDSM.16.MT88.4 R20, [R55+0x4180] ;  /* 0x004180003714783b */ /* 0x000e360000004200 */
[----:B------:R-:W-:Y:S09]  /*63f30*/  @!UPT UIADD3 URZ, URZ, URZ, URZ ;  /* 0x0000003f3f3ff290 */ /* 0x000ff2000fffe03f */
[----:B------:R-:W-:Y:S04]  /*63f40*/  STL.64 [R1+0x660], R8 ;  /* 0x0006600801007387 */ /* 0x000fe80000100a00 */
[----:B------:R3:W-:Y:S02]  /*63f50*/  STL.64 [R1+0x668], R10 ;  /* 0x0006680a01007387 */ /* 0x0007e40000100a00 */
[C---:B---3--:R-:W-:Y:S02]  /*63f60*/  HMMA.16816.F32.BF16 R8, R4.reuse, R40, R56 ;  /* 0x000000280408723c */ /* 0x048fe40000041838 */
[----:B0-----:R-:W-:Y:S04]  /*63f70*/  STL.64 [R1+0x58a0], R22 ;  /* 0x0058a01601007387 */ /* 0x001fe80000100a00 */
[----:B------:R0:W-:Y:S04]  /*63f80*/  STL.64 [R1+0x5898], R20 ;  /* 0x0058981401007387 */ /* 0x0001e80000100a00 */
[----:B------:R-:W-:Y:S04]  /*63f90*/  STL.64 [R1+0x59b0], R42 ;  /* 0x0059b02a01007387 */ /* 0x000fe80000100a00 */
[----:B------:R-:W-:Y:S04]  /*63fa0*/  STL.64 [R1+0x680], R12 ;  /* 0x0006800c01007387 */ /* 0x000fe80000100a00 */
[----:B------:R-:W-:Y:S04]  /*63fb0*/  STL.64 [R1+0x688], R14 ;  /* 0x0006880e01007387 */ /* 0x000fe80000100a00 */
[----:B------:R-:W-:Y:S04]  /*63fc0*/  STL.64 [R1+0x59a8], R40 ;  /* 0x0059a82801007387 */ /* 0x000fe80000100a00 */
[----:B------:R-:W-:Y:S04]  /*63fd0*/  STL.64 [R1+0x690], R8 ;  /* 0x0006900801007387 */ /* 0x000fe80000100a00 */
[----:B------:R-:W-:Y:S04]  /*63fe0*/  STL.64 [R1+0x698], R10 ;  /* 0x0006980a01007387 */ /* 0x000fe80000100a00 */
        /* <DEDUP_REMOVED lines=18> */
[----:B------:R-:W4:Y:S04]  /*64110*/  LDL.LU R58, [R1+0xb68] ;  /* 0x000b6800013a7983 */ /* 0x000f280000300800 */
[----:B------:R-:W4:Y:S04]  /*64120*/  LDL.LU R59, [R1+0xb6c] ;  /* 0x000b6c00013b7983 */ /* 0x000f280000300800 */
        /* <DEDUP_REMOVED lines=38> */
[----:B------:R-:W2:Y:S04]  /*64390*/  LDL.LU R22, [R1+0xb38] ;  /* 0x000b380001167983 */ /* 0x000ea80000300800 */
[----:B------:R-:W2:Y:S01]  /*643a0*/  LDL.LU R23, [R1+0xb3c] ;  /* 0x000b3c0001177983 */ /* 0x000ea20000300800 */
[C---:B------:R-:W-:Y:S03]  /*643b0*/  HMMA.16816.F32.BF16 R32, R4.reuse, R28, R32 ;  /* 0x0000001c0420723c */ /* 0x040fe60000041820 */
[----:B--2---:R-:W-:Y:S04]  /*643c0*/  STL.64 [R1+0x5980], R22 ;  /* 0x0059801601007387 */ /* 0x004fe80000100a00 */
[----:B---3--:R0:W-:Y:S04]  /*643d0*/  STL.64 [R1+0x5978], R20 ;  /* 0x0059781401007387 */ /* 0x0081e80000100a00 */
        /* <DEDUP_REMOVED lines=80> */
[----:B0-----:R-:W2:Y:S01]  /*648e0*/  LDL R59, [R1+0xd00] ;  /* 0x000d0000013b7983 */ /* 0x001ea20000100800 */
[C---:B------:R-:W-:Y:S03]  /*648f0*/  HMMA.16816.F32.BF16 R20, R8.reuse, R52, R20 ;  /* 0x000000340814723c */ /* 0x040fe60000041814 */
[----:B--2---:R0:W-:Y:S04]  /*64900*/  STL [R1+0x5870], R59 ;  /* 0x0058703b01007387 */ /* 0x0041e80000100800 */
[----:B------:R-:W2:Y:S04]  /*64910*/  LDL.LU R56, [R1+0x920] ;  /* 0x0009200001387983 */ /* 0x000ea80000300800 */
[----:B------:R-:W2:Y:S04]  /*64920*/  LDL.LU R57, [R1+0x924] ;  /* 0x0009240001397983 */ /* 0x000ea80000300800 */
[----:B------:R-:W2:Y:S04]  /*64930*/  LDL.LU R58, [R1+0x928] ;  /* 0x00092800013a7983 */ /* 0x000ea80000300800 */
[----:B0-----:R-:W2:Y:S04]  /*64940*/  LDL.LU R59, [R1+0x92c] ;  /* 0x00092c00013b7983 */ /* 0x001ea80000300800 */
        /* <DEDUP_REMOVED lines=12> */
[----:B---3--:R-:W-:Y:S11]  /*64a10*/  HMMA.16816.F32.BF16 R8, R8, R44, R12 ;  /* 0x0000002c0808723c */ /* 0x008ff6000004180c */
[----:B------:R-:W-:Y:S04]  /*64a20*/  @!UPT UIADD3 URZ, URZ, URZ, URZ ;  /* 0x0000003f3f3ff290 */ /* 0x000fe8000fffe03f */
[----:B------:R-:W-:Y:S04]  /*64a30*/  STL.64 [R1+0x770], R20 ;  /* 0x0007701401007387 */ /* 0x000fe80000100a00 */
[----:B------:R0:W-:Y:S04]  /*64a40*/  STL.64 [R1+0x778], R22 ;  /* 0x0007781601007387 */ /* 0x0001e80000100a00 */
[----:B0-----:R-:W2:Y:S04]  /*64a50*/  LDL.LU.64 R22, [R1+0x5960] ;  /* 0x0059600001167983 */ /* 0x001ea80000300a00 */
[----:B------:R-:W2:Y:S04]  /*64a60*/  LDL.LU.64 R20, [R1+0x5958] ;  /* 0x0059580001147983 */ /* 0x000ea80000300a00 */
[----:B------:R-:W-:Y:S04]  /*64a70*/  STL.64 [R1+0x5940], R26 ;  /* 0x0059401a01007387 */ /* 0x000fe80000100a00 */
[----:B------:R0:W-:Y:S04]  /*64a80*/  STL.64 [R1+0x5938], R24 ;  /* 0x0059381801007387 */ /* 0x0001e80000100a00 */
[----:B0-----:R-:W3:Y:S04]  /*64a90*/  LDL.LU R24, [R1+0x930] ;  /* 0x0009300001187983 */ /* 0x001ee80000300800 */
[----:B------:R-:W3:Y:S04]  /*64aa0*/  LDL.LU R25, [R1+0x934] ;  /* 0x0009340001197983 */ /* 0x000ee80000300800 */
[----:B------:R-:W3:Y:S04]  /*64ab0*/  LDL.LU R26, [R1+0x938] ;  /* 0x00093800011a7983 */ /* 0x000ee80000300800 */
[----:B------:R-:W3:Y:S04]  /*64ac0*/  LDL.LU R27, [R1+0x93c] ;  /* 0x00093c00011b7983 */ /* 0x000ee80000300800 */
[----:B------:R-:W3:Y:S04]  /*64ad0*/  LDL.LU.64 R14, [R1+0x5950] ;  /* 0x00595000010e7983 */ /* 0x000ee80000300a00 */
[----:B------:R-:W3:Y:S04]  /*64ae0*/  LDL.LU.64 R12, [R1+0x5948] ;  /* 0x00594800010c7983 */ /* 0x000ee80000300a00 */
[----:B------:R-:W-:Y:S04]  /*64af0*/  STL.64 [R1+0x5930], R46 ;  /* 0x0059302e01007387 */ /* 0x000fe80000100a00 */
[----:B------:R-:W-:Y:S04]  /*64b00*/  STL.64 [R1+0x5928], R44 ;  /* 0x0059282c01007387 */ /* 0x000fe80000100a00 */
[----:B------:R-:W-:Y:S04]  /*64b10*/  STL.64 [R1+0x760], R8 ;  /* 0x0007600801007387 */ /* 0x000fe80000100a00 */
[----:B------:R0:W-:Y:S04]  /*64b20*/  STL.64 [R1+0x768], R10 ;  /* 0x0007680a01007387 */ /* 0x0001e80000100a00 */
[----:B----4-:R-:W-:Y:S01]  /*64b30*/  STL.64 [R1+0x5910], R42 ;  /* 0x0059102a01007387 */ /* 0x010fe20000100a00 */
[C---:B---3--:R-:W-:Y:S08]  /*64b40*/  HMMA.16816.F32.BF16 R24, R12.reuse, R36, R24 ;  /* 0x000000240c18723c */ /* 0x048ff00000041818 */
[C---:B0-----:R-:W-:Y:S08]  /*64b50*/  HMMA.16816.F32.BF16 R8, R12.reuse, R40, R56 ;  /* 0x000000280c08723c */ /* 0x041ff00000041838 */
        /* <DEDUP_REMOVED lines=74> */
[----:B------:R-:W2:Y:S04]  /*65000*/  LDL.LU R6, [R1+0x518] ;  /* 0x0005180001067983 */ /* 0x000ea80000300800 */
[----:B------:R-:W2:Y:S01]  /*65010*/  LDL.LU R7, [R1+0x51c] ;  /* 0x00051c0001077983 */ /* 0x000ea20000300800 */
[C---:B----4-:R-:W-:Y:S03]  /*65020*/  HMMA.16816.F32.BF16 R24, R12.reuse, R48, R24 ;  /* 0x000000300c18723c */ /* 0x050fe60000041818 */
        /* <DEDUP_REMOVED lines=89> */
[----:B------:R1:W-:Y:S01]  /*655c0*/  STL.64 [R1+0xb28], R18 ;  /* 0x000b281201007387 */ /* 0x0003e20000100a00 */
[----:B0-----:R-:W-:-:S03]  /*655d0*/  IMAD.MOV.U32 R16, RZ, RZ, R38 ;  /* 0x000000ffff107224 */ /* 0x001fc600078e0026 */
[----:B------:R-:W3:Y:S01]  /*655e0*/  LDL.LU R38, [R1+0x5894] ;  /* 0x0058940001267983 */ /* 0x000ee20000300800 */
[----:B------:R-:W-:Y:S02]  /*655f0*/  IMAD.MOV.U32 R17, RZ, RZ, R39 ;  /* 0x000000ffff117224 */ /* 0x000fe400078e0027 */
[----:B-1----:R-:W-:Y:S01]  /*65600*/  IMAD.MOV.U32 R18, RZ, RZ, R42 ;  /* 0x000000ffff127224 */ /* 0x002fe200078e002a */
[----:B------:R-:W3:Y:S01]  /*65610*/  LDL.LU R39, [R1+0x5890] ;  /* 0x0058900001277983 */ /* 0x000ee20000300800 */
[----:B------:R-:W-:-:S03]  /*65620*/  IMAD.MOV.U32 R19, RZ, RZ, R43 ;  /* 0x000000ffff137224 */ /* 0x000fc600078e002b */
        /* <DEDUP_REMOVED lines=9> */
[----:B------:R-:W2:Y:S04]  /*656c0*/  LDL R37, [R1+0xd0c] ;  /* 0x000d0c0001257983 */ /* 0x000ea80000100800 */
[----:B---3--:R-:W-:Y:S01]  /*656d0*/  STL.64 [R1+0x5850], R38 ;  /* 0x0058502601007387 */ /* 0x008fe20000100a00 */
[C---:B------:R-:W-:Y:S03]  /*656e0*/  HMMA.16816.F32.BF16 R56, R20.reuse, R40, R56 ;  /* 0x000000281438723c */ /* 0x040fe60000041838 */
[----:B--2---:R0:W-:Y:S04]  /*656f0*/  STL [R1+0x5848], R37 ;  /* 0x0058482501007387 */ /* 0x0041e80000100800 */
[----:B------:R-:W2:Y:S04]  /*65700*/  LDL.LU R36, [R1+0x520] ;  /* 0x0005200001247983 */ /* 0x000ea80000300800 */
[----:B0-----:R-:W2:Y:S04]  /*65710*/  LDL.LU R37, [R1+0x524] ;  /* 0x0005240001257983 */ /* 0x001ea80000300800 */
[----:B------:R-:W2:Y:S04]  /*65720*/  LDL.LU R38, [R1+0x528] ;  /* 0x0005280001267983 */ /* 0x000ea80000300800 */
[----:B------:R-:W2:Y:S04]  /*65730*/  LDL.LU R39, [R1+0x52c] ;  /* 0x00052c0001277983 */ /* 0x000ea80000300800 */
[----:B------:R-:W-:Y:S04]  /*65740*/  STL.64 [R1+0xc50], R56 ;  /* 0x000c503801007387 */ /* 0x000fe80000100a00 */
[----:B------:R0:W-:Y:S04]  /*65750*/  STL.64 [R1+0xc58], R58 ;  /* 0x000c583a01007387 */ /* 0x0001e80000100a00 */
[----:B0-----:R-:W3:Y:S04]  /*65760*/  LDL.LU R59, [R1+0x5870] ;  /* 0x00587000013b7983 */ /* 0x001ee80000300800 */
[----:B------:R-:W-:Y:S04]  /*65770*/  STL.64 [R1+0x5838], R42 ;  /* 0x0058382a01007387 */ /* 0x000fe80000100a00 */
[----:B------:R0:W-:Y:S01]  /*65780*/  STL.64 [R1+0x5830], R30 ;  /* 0x0058301e01007387 */ /* 0x0001e20000100a00 */
[C---:B--2---:R-:W-:Y:S08]  /*65790*/  HMMA.16816.F32.BF16 R36, R20.reuse, R28, R36 ;  /* 0x0000001c1424723c */ /* 0x044ff00000041824 */
[C---:B0-----:R-:W-:Y:S01]  /*657a0*/  HMMA.16816.F32.BF16 R28, R20.reuse, R32, R4 ;  /* 0x00000020141c723c */ /* 0x041fe20000041804 */
[----:B------:R-:W-:Y:S01]  /*657b0*/  IMAD.MOV.U32 R58, RZ, RZ, R47 ;  /* 0x000000ffff3a7224 */ /* 0x000fe200078e002f */
[----:B---3--:R-:W-:Y:S11]  /*657c0*/  LDSM.16.MT88.4 R4, [R59+0x6000] ;  /* 0x006000003b04783b */ /* 0x008ff60000004200 */
[----:B------:R-:W-:Y:S02]  /*657d0*/  @!UPT UIADD3 URZ, URZ, URZ, URZ ;  /* 0x0000003f3f3ff290 */ /* 0x000fe4000fffe03f */
[----:B------:R-:W-:Y:S04]  /*657e0*/  STL.64 [R1+0xc40], R36 ;  /* 0x000c402401007387 */ /* 0x000fe80000100a00 */
[----:B------:R-:W-:Y:S04]  /*657f0*/  STL.64 [R1+0xc48], R38 ;  /* 0x000c482601007387 */ /* 0x000fe80000100a00 */
[----:B------:R-:W-:Y:S04]  /*65800*/  STL.64 [R1+0x5828], R34 ;  /* 0x0058282201007387 */ /* 0x000fe80000100a00 */
[----:B------:R-:W-:Y:S04]  /*65810*/  STL.64 [R1+0xc30], R28 ;  /* 0x000c301c01007387 */ /* 0x000fe80000100a00 */
[----:B------:R4:W-:Y:S02]  /*65820*/  STL.64 [R1+0xc38], R30 ;  /* 0x000c381e01007387 */ /* 0x0009e40000100a00 */
[C---:B----4-:R-:W-:Y:S02]  /*65830*/  HMMA.16816.F32.BF16 R28, R20.reuse, R52, R8 ;  /* 0x00000034141c723c */ /* 0x050fe40000041808 */
[----:B------:R-:W0:Y:S04]  /*65840*/  LDSM.16.MT88.4 R8, [R59+0x6080] ;  /* 0x006080003b08783b */ /* 0x000e280000004200 */
[----:B------:R-:W-:Y:S11]  /*65850*/  STL.64 [R1+0x5820], R54 ;  /* 0x0058203601007387 */ /* 0x000ff60000100a00 */
[----:B------:R-:W-:Y:S06]  /*65860*/  @!UPT UIADD3 URZ, URZ, URZ, URZ ;  /* 0x0000003f3f3ff290 */ /* 0x000fec000fffe03f */
[----:B------:R-:W-:Y:S04]  /*65870*/  STL.64 [R1+0xc20], R28 ;  /* 0x000c201c01007387 */ /* 0x000fe80000100a00 */
[----:B------:R-:W-:Y:S04]  /*65880*/  STL.64 [R1+0xc28], R30 ;  /* 0x000c281e01007387 */ /* 0x000fe80000100a00 */
[----:B0-----:R-:W-:Y:S04]  /*65890*/  STL.64 [R1+0x57f8], R10 ;  /* 0x0057f80a01007387 */ /* 0x001fe80000100a00 */
[----:B------:R0:W-:Y:S02]  /*658a0*/  STL.64 [R1+0x57f0], R8 ;  /* 0x0057f00801007387 */ /* 0x0001e40000100a00 */
[C---:B0-----:R-:W-:Y:S02]  /*658b0*/  HMMA.16816.F32.BF16 R8, R20.reuse, R48, R12 ;  /* 0x000000301408723c */ /* 0x041fe4000004180c */
[----:B------:R-:W0:Y:S04]  /*658c0*/  LDSM.16.MT88.4 R12, [R59+0x6100] ;  /* 0x006100003b0c783b */ /* 0x000e280000004200 */
[----:B------:R-:W-:Y:S11]  /*658d0*/  STL.64 [R1+0x5818], R50 ;  /* 0x0058183201007387 */ /* 0x000ff60000100a00 */
[----:B------:R-:W-:Y:S06]  /*658e0*/  @!UPT UIADD3 URZ, URZ, URZ, URZ ;  /* 0x0000003f3f3ff290 */ /* 0x000fec000fffe03f */
[----:B------:R-:W-:Y:S04]  /*658f0*/  STL.64 [R1+0xc10], R8 ;  /* 0x000c100801007387 */ /* 0x000fe80000100a00 */
[----:B------:R1:W-:Y:S02]  /*65900*/  STL.64 [R1+0xc18], R10 ;  /* 0x000c180a01007387 */ /* 0x0003e40000100a00 */
[----:B-1----:R-:W-:Y:S02]  /*65910*/  HMMA.16816.F32.BF16 R8, R20, R24, R16 ;  /* 0x000000181408723c */ /* 0x002fe40000041810 */
[----:B------:R-:W1:Y:S04]  /*65920*/  LDSM.16.MT88.4 R16, [R59+0x6180] ;  /* 0x006180003b10783b */ /* 0x000e680000004200 */
[----:B0-----:R-:W-:Y:S04]  /*65930*/  STL.64 [R1+0x57b8], R14 ;  /* 0x0057b80e01007387 */ /* 0x001fe80000100a00 */
[----:B------:R0:W-:Y:S04]  /*65940*/  STL.64 [R1+0x57b0], R12 ;  /* 0x0057b00c01007387 */ /* 0x0001e80000100a00 */
[----:B------:R-:W-:Y:S09]  /*65950*/  STL.64 [R1+0x5810], R26 ;  /* 0x0058101a01007387 */ /* 0x000ff20000100a00 */
        /* <DEDUP_REMOVED lines=49> */
[----:B------:R-:W3:Y:S01]  /*65c70*/  LDL.LU R43, [R1+0x4dc] ;  /* 0x0004dc00012b7983 */ /* 0x000ee20000300800 */
[----:B------:R-:W-:-:S03]  /*65c80*/  IMAD.MOV.U32 R59, RZ, RZ, R46 ;  /* 0x000000ffff3b7224 */ /* 0x000fc600078e002e */
[----:B--2---:R-:W-:Y:S04]  /*65c90*/  STL.64 [R1+0x5808], R10 ;  /* 0x0058080a01007387 */ /* 0x004fe80000100a00 */
[----:B----4-:R0:W-:Y:S04]  /*65ca0*/  STL.64 [R1+0x5800], R8 ;  /* 0x0058000801007387 */ /* 0x0101e80000100a00 */
[----:B0-----:R-:W2:Y:S04]  /*65cb0*/  LDL.LU R8, [R1+0x470] ;  /* 0x0004700001087983 */ /* 0x001ea80000300800 */
        /* <DEDUP_REMOVED lines=8> */
[----:B------:R-:W3:Y:S04]  /*65d40*/  LDL.LU R15, [R1+0x3bc] ;  /* 0x0003bc00010f7983 */ /* 0x000ee80000300800 */
[----:B------:R-:W4:Y:S04]  /*65d50*/  LDL.LU R56, [R1+0x2b0] ;  /* 0x0002b00001387983 */ /* 0x000f280000300800 */
[----:B------:R-:W4:Y:S04]  /*65d60*/  LDL.LU R57, [R1+0x2b4] ;  /* 0x0002b40001397983 */ /* 0x000f280000300800 */
[----:B------:R-:W2:Y:S04]  /*65d70*/  LDL.LU R47, [R1+0x586c] ;  /* 0x00586c00012f7983 */ /* 0x000ea80000300800 */
[----:B------:R-:W2:Y:S04]  /*65d80*/  LDL.LU R46, [R1+0x5868] ;  /* 0x00586800012e7983 */ /* 0x000ea80000300800 */
[----:B-1----:R0:W-:Y:S04]  /*65d90*/  STL.64 [R1+0x5770], R18 ;  /* 0x0057701201007387 */ /* 0x0021e80000100a00 */
[----:B------:R1:W-:Y:S01]  /*65da0*/  STL.64 [R1+0x5768], R16 ;  /* 0x0057681001007387 */ /* 0x0003e20000100a00 */
[----:B------:R-:W-:Y:S01]  /*65db0*/  HMMA.16816.F32.BF16 R20, R20, R44, R36 ;  /* 0x0000002c1414723c */ /* 0x000fe20000041824 */
[----:B0-----:R-:W-:-:S02]  /*65dc0*/  IMAD.MOV.U32 R18, RZ, RZ, R3 ;  /* 0x000000ffff127224 */ /* 0x001fc400078e0003 */
[----:B-1----:R-:W-:Y:S02]  /*65dd0*/  IMAD.MOV.U32 R16, RZ, RZ, R0 ;  /* 0x000000ffff107224 */ /* 0x002fe400078e0000 */
[----:B------:R-:W2:Y:S01]  /*65de0*/  LDL.LU R0, [R1+0x5864] ;  /* 0x0058640001007983 */ /* 0x000ea20000300800 */
[----:B------:R-:W-:Y:S02]  /*65df0*/  IMAD.MOV.U32 R17, RZ, RZ, R2 ;  /* 0x000000ffff117224 */ /* 0x000fe400078e0002 */
[----:B------:R-:W-:Y:S01]  /*65e00*/  IMAD.MOV.U32 R19, RZ, RZ, R60 ;  /* 0x000000ffff137224 */ /* 0x000fe200078e003c */
[----:B------:R-:W2:Y:S04]  /*65e10*/  LDL.LU R2, [R1+0x5860] ;  /* 0x0058600001027983 */ /* 0x000ea80000300800 */
[----:B------:R-:W2:Y:S04]  /*65e20*/  LDL.LU R3, [R1+0x585c] ;  /* 0x00585c0001037983 */ /* 0x000ea80000300800 */
[----:B------:R-:W2:Y:S04]  /*65e30*/  LDL.LU R60, [R1+0x5858] ;  /* 0x00585800013c7983 */ /* 0x000ea80000300800 */
[----:B------:R-:W2:Y:S04]  /*65e40*/  LDL.LU.64 R38, [R1+0x5850] ;  /* 0x0058500001267983 */ /* 0x000ea80000300a00 */
[----:B------:R-:W2:Y:S04]  /*65e50*/  LDL.LU R37, [R1+0x5848] ;  /* 0x0058480001257983 */ /* 0x000ea80000300800 */
[----:B------:R-:W-:Y:S04]  /*65e60*/  STL.64 [R1+0xb10], R20 ;  /* 0x000b101401007387 */ /* 0x000fe80000100a00 */
[----:B------:R-:W-:Y:S04]  /*65e70*/  STL.64 [R1+0xb18], R22 ;  /* 0x000b181601007387 */ /* 0x000fe80000100a00 */
[----:B--2---:R-:W0:Y:S01]  /*65e80*/  LDSM.16.MT88.4 R20, [R37+0x6000] ;  /* 0x006000002514783b */ /* 0x004e220000004200 */
[----:B------:R-:W-:Y:S03]  /*65e90*/  HMMA.16816.F32.BF16 R40, R4, R38, R40 ;  /* 0x000000260428723c */ /* 0x000fe60000041828 */
[----:B0-----:R0:W-:Y:S04]  /*65ea0*/  STL.64 [R1+0x5760], R22 ;  /* 0x0057601601007387 */ /* 0x0011e80000100a00 */
[----:B------:R1:W-:Y:S01]  /*65eb0*/  STL.64 [R1+0x5758], R20 ;  /* 0x0057581401007387 */ /* 0x0003e20000100a00 */
[----:B0-----:R-:W-:-:S02]  /*65ec0*/  IMAD.MOV.U32 R22, RZ, RZ, R46 ;  /* 0x000000ffff167224 */ /* 0x001fc400078e002e */
[----:B------:R-:W-:Y:S01]  /*65ed0*/  IMAD.MOV.U32 R23, RZ, RZ, R47 ;  /* 0x000000ffff177224 */ /* 0x000fe200078e002f */
[----:B-1----:R-:W2:Y:S04]  /*65ee0*/  LDL.LU R20, [R1+0x360] ;  /* 0x0003600001147983 */ /* 0x002ea80000300800 */
[----:B------:R-:W2:Y:S04]  /*65ef0*/  LDL.LU R21, [R1+0x364] ;  /* 0x0003640001157983 */ /* 0x000ea80000300800 */
[----:B------:R-:W2:Y:S04]  /*65f00*/  LDL.LU R46, [R1+0x5844] ;  /* 0x00584400012e7983 */ /* 0x000ea80000300800 */
[----:B------:R-:W2:Y:S04]  /*65f10*/  LDL.LU R47, [R1+0x5840] ;  /* 0x00584000012f7983 */ /* 0x000ea80000300800 */
[----:B------:R-:W-:Y:S04]  /*65f20*/  STL.64 [R1+0xb00], R40 ;  /* 0x000b002801007387 */ /* 0x000fe80000100a00 */
[----:B------:R0:W-:Y:S04]  /*65f30*/  STL.64 [R1+0xb08], R42 ;  /* 0x000b082a01007387 */ /* 0x0001e80000100a00 */
[----:B0-----:R-:W2:Y:S02]  /*65f40*/  LDL.LU.64 R42, [R1+0x5838] ;  /* 0x00583800012a7983 */ /* 0x001ea40000300a00 */
[C---:B--2---:R-:W-:Y:S11]  /*65f50*/  HMMA.16816.F32.BF16 R28, R4.reuse, R42, R28 ;  /* 0x0000002a041c723c */ /* 0x044ff6000004181c */
[----:B------:R-:W-:Y:S11]  /*65f60*/  @!UPT UIADD3 URZ, URZ, URZ, URZ ;  /* 0x0000003f3f3ff290 */ /* 0x000ff6000fffe03f */
[----:B------:R-:W-:Y:S01]  /*65f70*/  @!UPT UIADD3 URZ, URZ, URZ, URZ ;  /* 0x0000003f3f3ff290 */ /* 0x000fe2000fffe03f */
        /* <DEDUP_REMOVED lines=38> */
[----:B------:R-:W-:Y:S04]  /*661e0*/  STL.64 [R1+0x9c0], R4 ;  /* 0x0009c00401007387 */ /* 0x000fe80000100a00 */
[----:B------:R-:W-:Y:S01]  /*661f0*/  STL.64 [R1+0x9c8], R6 ;  /* 0x0009c80601007387 */ /* 0x000fe20000100a00 */
[C---:B---3--:R-:W-:Y:S11]  /*66200*/  HMMA.16816.F32.BF16 R12, R8.reuse, R38, R12 ;  /* 0x00000026080c723c */ /* 0x048ff6000004180c */
        /* <DEDUP_REMOVED lines=13> */
[----:B--2---:R-:W-:Y:S11]  /*662e0*/  HMMA.16816.F32.BF16 R12, R8, R30, R12 ;  /* 0x0000001e080c723c */ /* 0x004ff6000004180c */
[----:B------:R-:W-:Y:S11]  /*662f0*/  @!UPT UIADD3 URZ, URZ, URZ, URZ ;  /* 0x0000003f3f3ff290 */ /* 0x000ff6000fffe03f */
[----:B------:R-:W-:Y:S01]  /*66300*/  @!UPT UIADD3 URZ, URZ, URZ, URZ ;  /* 0x0000003f3f3ff290 */ /* 0x000fe2000fffe03f */
[----:B------:R-:W-:Y:S04]  /*66310*/  STL.64 [R1+0x980], R12 ;  /* 0x0009800c01007387 */ /* 0x000fe80000100a00 */
[----:B------:R0:W-:Y:S04]  /*66320*/  STL.64 [R1+0x988], R14 ;  /* 0x0009880e01007387 */ /* 0x0001e80000100a00 */
[----:B0-----:R-:W2:Y:S04]  /*66330*/  LDL.LU.64 R14, [R1+0x57c8] ;  /* 0x0057c800010e7983 */ /* 0x001ea80000300a00 */
[----:B------:R-:W2:Y:S01]  /*66340*/  LDL.LU.64 R12, [R1+0x57c0] ;  /* 0x0057c000010c7983 */ /* 0x000ea20000300a00 */
[----:B------:R-:W-:-:S02]  /*66350*/  IMAD.MOV.U32 R4, RZ, RZ, R60 ;  /* 0x000000ffff047224 */ /* 0x000fc400078e003c */
[----:B------:R-:W-:Y:S02]  /*66360*/  IMAD.MOV.U32 R5, RZ, RZ, R3 ;  /* 0x000000ffff057224 */ /* 0x000fe400078e0003 */
[----:B------:R-:W-:Y:S02]  /*66370*/  IMAD.MOV.U32 R6, RZ, RZ, R2 ;  /* 0x000000ffff067224 */ /* 0x000fe400078e0002 */
[----:B------:R-:W-:Y:S01]  /*66380*/  IMAD.MOV.U32 R7, RZ, RZ, R0 ;  /* 0x000000ffff077224 */ /* 0x000fe200078e0000 */
[C---:B------:R-:W-:Y:S08]  /*66390*/  HMMA.16816.F32.BF16 R16, R8.reuse, R26, R16 ;  /* 0x0000001a0810723c */ /* 0x040ff00000041810 */
[C---:B--2---:R-:W-:Y:S11]  /*663a0*/  HMMA.16816.F32.BF16 R12, R8.reuse, R34, R12 ;  /* 0x00000022080c723c */ /* 0x044ff6000004180c */
[----:B------:R-:W-:Y:S11]  /*663b0*/  @!UPT UIADD3 URZ, URZ, URZ, URZ ;  /* 0x0000003f3f3ff290 */ /* 0x000ff6000fffe03f */
[----:B------:R-:W-:Y:S01]  /*663c0*/  @!UPT UIADD3 URZ, URZ, URZ, URZ ;  /* 0x0000003f3f3ff290 */ /* 0x000fe2000fffe03f */
[----:B------:R-:W-:Y:S01]  /*663d0*/  STL.64 [R1+0x970], R12 ;  /* 0x0009700c01007387 */ /* 0x000fe20000100a00 */
[----:B------:R0:W-:Y:S03]  /*663e0*/  STL.64 [R1+0x978], R14 ;  /* 0x0009780e01007387 */ /* 0x0001e60000100a00 */
[----:B0-----:R-:W2:Y:S01]  /*663f0*/  LDL.LU.64 R14, [R1+0x57b8] ;  /* 0x0057b800010e7983 */ /* 0x001ea20000300a00 */
[----:B------:R-:W2:Y:S02]  /*66400*/  LDL.LU.64 R12, [R1+0x57b0] ;  /* 0x0057b000010c7983 */ /* 0x000ea40000300a00 */
[----:B------:R0:W-:Y:S02]  /*66410*/  STL.64 [R1+0x57a8], R34 ;  /* 0x0057a82201007387 */ /* 0x0001e40000100a00 */
[C---:B0-----:R-:W-:Y:S08]  /*66420*/  HMMA.16816.F32.BF16 R32, R8.reuse, R54, R4 ;  /* 0x000000360820723c */ /* 0x041ff00000041804 */
[C---:B------:R-:W-:Y:S11]  /*66430*/  HMMA.16816.F32.BF16 R4, R8.reuse, R50, R20 ;  /* 0x000000320804723c */ /* 0x040ff60000041814 */
[----:B------:R-:W-:Y:S11]  /*66440*/  @!UPT UIADD3 URZ, URZ, URZ, URZ ;  /* 0x0000003f3f3ff290 */ /* 0x000ff6000fffe03f */
[----:B------:R-:W-:Y:S02]  /*66450*/  @!UPT UIADD3 URZ, URZ, URZ, URZ ;  /* 0x0000003f3f3ff290 */ /* 0x000fe4000fffe03f */
[----:B------:R-:W-:Y:S02]  /*66460*/  IMAD.MOV.U32 R0, RZ, RZ, R7 ;  /* 0x000000ffff007224 */ /* 0x000fe400078e0007 */
[----:B------:R-:W-:Y:S02]  /*66470*/  IMAD.MOV.U32 R2, RZ, RZ, R6 ;  /* 0x000000ffff027224 */ /* 0x000fe400078e0006 */
[----:B------:R-:W-:Y:S02]  /*66480*/  IMAD.MOV.U32 R3, RZ, RZ, R5 ;  /* 0x000000ffff037224 */ /* 0x000fe400078e0005 */
[----:B------:R-:W-:Y:S01]  /*66490*/  IMAD.MOV.U32 R60, RZ, RZ, R4 ;  /* 0x000000ffff3c7224 */ /* 0x000fe200078e0004 */
[----:B------:R-:W-:Y:S01]  /*664a0*/  STL.64 [R1+0x960], R32 ;  /* 0x0009602001007387 */ /* 0x000fe20000100a00 */
[----:B------:R-:W-:Y:S02]  /*664b0*/  STL.64 [R1+0x968], R34 ;  /* 0x0009682201007387 */ /* 0x000fe40000100a00 */
[----:B------:R-:W-:Y:S02]  /*664c0*/  STL [R1+0x537c], R0 ;  /* 0x00537c0001007387 */ /* 0x000fe40000100800 */
[----:B------:R-:W-:Y:S01]  /*664d0*/  STL [R1+0x5378], R2 ;  /* 0x0053780201007387 */ /* 0x000fe20000100800 */
[----:B------:R-:W-:Y:S01]  /*664e0*/  STL [R1+0x5374], R3 ;  /* 0x0053740301007387 */ /* 0x000fe20000100800 */
[----:B------:R-:W-:Y:S02]  /*664f0*/  STL [R1+0x5370], R60 ;  /* 0x0053703c01007387 */ /* 0x000fe40000100800 */
[----:B------:R-:W-:Y:S02]  /*66500*/  STL.64 [R1+0x5780], R26 ;  /* 0x0057801a01007387 */ /* 0x000fe40000100a00 */
[----:B------:R0:W-:Y:S01]  /*66510*/  STL.64 [R1+0x940], R16 ;  /* 0x0009401001007387 */ /* 0x0001e20000100a00 */
[----:B------:R1:W-:Y:S01]  /*66520*/  STL.64 [R1+0x948], R18 ;  /* 0x0009481201007387 */ /* 0x0003e20000100a00 */
[----:B----4-:R-:W-:Y:S01]  /*66530*/  HMMA.16816.F32.BF16 R4, R8, R46, R56 ;  /* 0x0000002e0804723c */ /* 0x010fe20000041838 */
[----:B------:R-:W-:Y:S02]  /*66540*/  STL.64 [R1+0x5778], R46 ;  /* 0x0057782e01007387 */ /* 0x000fe40000100a00 */
[----:B------:R-:W3:Y:S01]  /*66550*/  LDL.LU R8, [R1+0xf0] ;  /* 0x0000f00001087983 */ /* 0x000ee20000300800 */
[----:B------:R-:W3:Y:S01]  /*66560*/  LDL.LU R9, [R1+0xf4] ;  /* 0x0000f40001097983 */ /* 0x000ee20000300800 */
[----:B------:R-:W4:Y:S02]  /*66570*/  LDL.LU R10, [R1+0xf8] ;  /* 0x0000f800010a7983 */ /* 0x000f240000300800 */
[----:B------:R-:W4:Y:S02]  /*66580*/  LDL.LU R11, [R1+0xfc] ;  /* 0x0000fc00010b7983 */ /* 0x000f240000300800 */
[----:B----4-:R-:W-:Y:S01]  /*66590*/  STL.64 [R1+0x5790], R10 ;  /* 0x0057900a01007387 */ /* 0x010fe20000100a00 */
[----:B---3--:R3:W-:Y:S02]  /*665a0*/  STL.64 [R1+0x5788], R8 ;  /* 0x0057880801007387 */ /* 0x0087e40000100a00 */
[----:B0-----:R-:W4:Y:S02]  /*665b0*/  LDL.LU R16, [R1+0x110] ;  /* 0x0001100001107983 */ /* 0x001f240000300800 */
[----:B------:R-:W4:Y:S01]  /*665c0*/  LDL.LU R17, [R1+0x114] ;  /* 0x0001140001117983 */ /* 0x000f220000300800 */
[----:B-1----:R-:W2:Y:S01]  /*665d0*/  LDL.LU R18, [R1+0x118] ;  /* 0x0001180001127983 */ /* 0x002ea20000300800 */
[----:B------:R-:W2:Y:S08]  /*665e0*/  LDL.LU R19, [R1+0x11c] ;  /* 0x00011c0001137983 */ /* 0x000eb00000300800 */
[----:B------:R-:W-:-:S02]  /*665f0*/  IMAD.MOV.U32 R0, RZ, RZ, R4 ;  /* 0x000000ffff007224 */ /* 0x000fc400078e0004 */
[----:B------:R-:W-:Y:S01]  /*66600*/  IMAD.MOV.U32 R2, RZ, RZ, R5 ;  /* 0x000000ffff027224 */ /* 0x000fe200078e0005 */
[----:B------:R-:W3:Y:S01]  /*66610*/  LDL.LU R4, [R1+0x280] ;  /* 0x0002800001047983 */ /* 0x000ee20000300800 */
[----:B------:R-:W-:Y:S02]  /*66620*/  IMAD.MOV.U32 R3, RZ, RZ, R6 ;  /* 0x000000ffff037224 */ /* 0x000fe400078e0006 */
[----:B------:R-:W3:Y:S02]  /*66630*/  LDL.LU R5, [R1+0x284] ;  /* 0x0002840001057983 */ /* 0x000ee40000300800 */
[----:B------:R-:W-:Y:S01]  /*66640*/  IMAD.MOV.U32 R60, RZ, RZ, R7 ;  /* 0x000000ffff3c7224 */ /* 0x000fe200078e0007 */
[----:B------:R-:W3:Y:S01]  /*66650*/  LDL.LU R6, [R1+0x288] ;  /* 0x0002880001067983 */ /* 0x000ee20000300800 */
[----:B------:R-:W3:Y:S02]  /*66660*/  LDL.LU R7, [R1+0x28c] ;  /* 0x00028c0001077983 */ /* 0x000ee40000300800 */
[----:B------:R-:W3:Y:S02]  /*66670*/  LDL.LU R56, [R1+0x290] ;  /* 0x0002900001387983 */ /* 0x000ee40000300800 */
[----:B------:R-:W3:Y:S01]  /*66680*/  LDL.LU R57, [R1+0x294] ;  /* 0x0002940001397983 */ /* 0x000ee20000300800 */
[----:B------:R-:W3:Y:S01]  /*66690*/  LDL.LU R58, [R1+0x298] ;  /* 0x00029800013a7983 */ /* 0x000ee20000300800 */
[----:B------:R-:W3:Y:S03]  /*666a0*/  LDL.LU R59, [R1+0x29c] ;  /* 0x00029c00013b7983 */ /* 0x000ee60000300800 */
[----:B--2---:R-:W-:Y:S01]  /*666b0*/  STL.64 [R1+0x57a0], R18 ;  /* 0x0057a01201007387 */ /* 0x004fe20000100a00 */
[----:B----4-:R0:W-:Y:S02]  /*666c0*/  STL.64 [R1+0x5798], R16 ;  /* 0x0057981001007387 */ /* 0x0101e40000100a00 */
[----:B------:R-:W2:Y:S02]  /*666d0*/  LDL.LU R24, [R1+0x240] ;  /* 0x0002400001187983 */ /* 0x000ea40000300800 */
[----:B------:R-:W2:Y:S01]  /*666e0*/  LDL.LU R25, [R1+0x244] ;  /* 0x0002440001197983 */ /* 0x000ea20000300800 */
[----:B------:R-:W2:Y:S01]  /*666f0*/  LDL.LU R26, [R1+0x248] ;  /* 0x00024800011a7983 */ /* 0x000ea20000300800 */
[----:B------:R-:W2:Y:S02]  /*66700*/  LDL.LU R27, [R1+0x24c] ;  /* 0x00024c00011b7983 */ /* 0x000ea40000300800 */
[----:B---3--:R-:W3:Y:S01]  /*66710*/  LDL.LU R8, [R1+0x250] ;  /* 0x0002500001087983 */ /* 0x008ee20000300800 */
[----:B------:R-:W3:Y:S04]  /*66720*/  LDL.LU R9, [R1+0x254] ;  /* 0x0002540001097983 */ /* 0x000ee80000300800 */
[----:B------:R-:W3:Y:S01]  /*66730*/  LDL.LU R10, [R1+0x258] ;  /* 0x00025800010a7983 */ /* 0x000ee20000300800 */
[----:B------:R-:W3:Y:S02]  /*66740*/  LDL.LU R11, [R1+0x25c] ;  /* 0x00025c00010b7983 */ /* 0x000ee40000300800 */
[----:B------:R-:W4:Y:S02]  /*66750*/  LDL.LU R32, [R1+0x270] ;  /* 0x0002700001207983 */ /* 0x000f240000300800 */
[----:B------:R-:W4:Y:S01]  /*66760*/  LDL.LU R33, [R1+0x274] ;  /* 0x0002740001217983 */ /* 0x000f220000300800 */
[----:B------:R-:W4:Y:S01]  /*66770*/  LDL.LU R34, [R1+0x278] ;  /* 0x0002780001227983 */ /* 0x000f220000300800 */
[----:B------:R-:W4:Y:S01]  /*66780*/  LDL.LU R35, [R1+0x27c] ;  /* 0x00027c0001237983 */ /* 0x000f220000300800 */
[C---:B------:R-:W-:Y:S08]  /*66790*/  HMMA.16816.F32.BF16 R56, R12.reuse, R38, R56 ;  /* 0x000000260c38723c */ /* 0x040ff00000041838 */
[----:B------:R-:W-:Y:S01]  /*667a0*/  HMMA.16816.F32.BF16 R4, R12, R42, R4 ;  /* 0x0000002a0c04723c */ /* 0x000fe20000041804 */
        /* <DEDUP_REMOVED lines=12> */
[----:B------:R-:W-:Y:S01]  /*66870*/  STL [R1+0x540c], R60 ;  /* 0x00540c3c01007387 */ /* 0x000fe20000100800 */
[----:B------:R-:W-:Y:S02]  /*66880*/  STL [R1+0x5408], R3 ;  /* 0x0054080301007387 */ /* 0x000fe40000100800 */
[----:B------:R-:W-:Y:S02]  /*66890*/  STL [R1+0x53b4], R2 ;  /* 0x0053b40201007387 */ /* 0x000fe40000100800 */
[----:B------:R-:W-:Y:S01]  /*668a0*/  STL [R1+0x53b0], R0 ;  /* 0x0053b00001007387 */ /* 0x000fe20000100800 */
[----:B------:R0:W-:Y:S01]  /*668b0*/  STL.64 [R1+0x890], R56 ;  /* 0x0008903801007387 */ /* 0x0001e20000100a00 */
[----:B------:R1:W-:Y:S02]  /*668c0*/  STL.64 [R1+0x898], R58 ;  /* 0x0008983a01007387 */ /* 0x0003e40000100a00 */
[----:B------:R-:W-:-:S02]  /*668d0*/  IMAD.MOV.U32 R52, RZ, RZ, R4 ;  /* 0x000000ffff347224 */ /* 0x000fc400078e0004 */
[----:B------:R-:W-:Y:S01]  /*668e0*/  IMAD.MOV.U32 R53, RZ, RZ, R5 ;  /* 0x000000ffff357224 */ /* 0x000fe200078e0005 */
[----:B0-----:R-:W2:Y:S01]  /*668f0*/  LDL.LU R56, [R1+0xd0] ;  /* 0x0000d00001387983 */ /* 0x001ea20000300800 */
[----:B------:R-:W2:Y:S02]  /*66900*/  LDL.LU R57, [R1+0xd4] ;  /* 0x0000d40001397983 */ /* 0x000ea40000300800 */
[----:B-1----:R-:W2:Y:S02]  /*66910*/  LDL.LU R58, [R1+0xd8] ;  /* 0x0000d800013a7983 */ /* 0x002ea40000300800 */
[----:B------:R-:W2:Y:S01]  /*66920*/  LDL.LU R59, [R1+0xdc] ;  /* 0x0000dc00013b7983 */ /* 0x000ea20000300800 */
[----:B------:R0:W-:Y:S01]  /*66930*/  STL.64 [R1+0x888], R6 ;  /* 0x0008880601007387 */ /* 0x0001e20000100a00 */
[----:B------:R-:W2:Y:S02]  /*66940*/  LDL.LU R4, [R1+0xc0] ;  /* 0x0000c00001047983 */ /* 0x000ea40000300800 */
[----:B------:R-:W2:Y:S01]  /*66950*/  LDL.LU R5, [R1+0xc4] ;  /* 0x0000c40001057983 */ /* 0x000ea20000300800 */
[----:B0-----:R-:W2:Y:S01]  /*66960*/  LDL.LU R6, [R1+0xc8] ;  /* 0x0000c80001067983 */ /* 0x001ea20000300800 */
[----:B------:R-:W2:Y:S02]  /*66970*/  LDL.LU R7, [R1+0xcc] ;  /* 0x0000cc0001077983 */ /* 0x000ea40000300800 */
[----:B------:R-:W-:Y:S02]  /*66980*/  STL [R1+0x533c], R53 ;  /* 0x00533c3501007387 */ /* 0x000fe40000100800 */
[----:B------:R-:W-:Y:S01]  /*66990*/  STL [R1+0x5338], R52 ;  /* 0x0053383401007387 */ /* 0x000fe20000100800 */
[C---:B----4-:R-:W-:Y:S11]  /*669a0*/  HMMA.16816.F32.BF16 R32, R12.reuse, R30, R32 ;  /* 0x0000001e0c20723c */ /* 0x050ff60000041820 */
[----:B------:R-:W-:Y:S11]  /*669b0*/  @!UPT UIADD3 URZ, URZ, URZ, URZ ;  /* 0x0000003f3f3ff290 */ /* 0x000ff6000fffe03f */
[----:B------:R-:W-:Y:S01]  /*669c0*/  @!UPT UIADD3 URZ, URZ, URZ, URZ ;  /* 0x0000003f3f3ff290 */ /* 0x000fe2000fffe03f */
[----:B------:R0:W-:Y:S04]  /*669d0*/  STL.64 [R1+0x878], R34 ;  /* 0x0008782201007387 */ /* 0x0001e80000100a00 */
[----:B0-----:R-:W4:Y:S01]  /*669e0*/  LDL.LU.64 R34, [R1+0x57a8] ;  /* 0x0057a80001227983 */ /* 0x001f220000300a00 */
[C---:B---3--:R-:W-:Y:S08]  /*669f0*/  HMMA.16816.F32.BF16 R8, R12.reuse, R54, R8 ;  /* 0x000000360c08723c */ /* 0x048ff00000041808 */
[----:B--2---:R-:W-:Y:S01]  /*66a00*/  HMMA.16816.F32.BF16 R24, R12, R50, R24 ;  /* 0x000000320c18723c */ /* 0x004fe20000041818 */
[----:B------:R-:W-:-:S02]  /*66a10*/  IMAD.MOV.U32 R49, RZ, RZ, R33 ;  /* 0x000000ffff317224 */ /* 0x000fc400078e0021 */
[----:B------:R-:W-:-:S03]  /*66a20*/  IMAD.MOV.U32 R48, RZ, RZ, R32 ;  /* 0x000000ffff307224 */ /* 0x000fc600078e0020 */
[----:B------:R-:W-:Y:S02]  /*66a30*/  STL [R1+0x5334], R49 ;  /* 0x0053343101007387 */ /* 0x000fe40000100800 */
[----:B------:R-:W-:Y:S01]  /*66a40*/  STL [R1+0x5330], R48 ;  /* 0x0053303001007387 */ /* 0x000fe20000100800 */
[C---:B----4-:R-:W-:Y:S11]  /*66a50*/  HMMA.16816.F32.BF16 R16, R12.reuse, R34, R16 ;  /* 0x000000220c10723c */ /* 0x050ff60000041810 */
[----:B------:R-:W-:Y:S11]  /*66a60*/  @!UPT UIADD3 URZ, URZ, URZ, URZ ;  /* 0x0000003f3f3ff290 */ /* 0x000ff6000fffe03f */
[----:B------:R-:W-:Y:S01]  /*66a70*/  @!UPT UIADD3 URZ, URZ, URZ, URZ ;  /* 0x0000003f3f3ff290 */ /* 0x000fe2000fffe03f */
[----:B------:R-:W-:Y:S01]  /*66a80*/  STL.64 [R1+0x480], R16 ;  /* 0x0004801001007387 */ /* 0x000fe20000100a00 */
[----:B------:R0:W-:Y:S03]  /*66a90*/  STL.64 [R1+0x488], R18 ;  /* 0x0004881201007387 */ /* 0x0001e60000100a00 */
[----:B0-----:R-:W2:Y:S01]  /*66aa0*/  LDL.LU.64 R18, [R1+0x57a0] ;  /* 0x0057a00001127983 */ /* 0x001ea20000300a00 */
[----:B------:R-:W2:Y:S02]  /*66ab0*/  LDL.LU.64 R16, [R1+0x5798] ;  /* 0x0057980001107983 */ /* 0x000ea40000300a00 */
[----:B------:R-:W-:Y:S02]  /*66ac0*/  STL.64 [R1+0x4e0], R8 ;  /* 0x0004e00801007387 */ /* 0x000fe40000100a00 */
[----:B------:R0:W-:Y:S02]  /*66ad0*/  STL.64 [R1+0x4e8], R10 ;  /* 0x0004e80a01007387 */ /* 0x0001e40000100a00 */
[----:B0-----:R-:W3:Y:S01]  /*66ae0*/  LDL.LU.64 R10, [R1+0x5790] ;  /* 0x00579000010a7983 */ /* 0x001ee20000300a00 */
[----:B------:R-:W3:Y:S02]  /*66af0*/  LDL.LU.64 R8, [R1+0x5788] ;  /* 0x0057880001087983 */ /* 0x000ee40000300a00 */
[----:B------:R-:W-:Y:S02]  /*66b00*/  STL.64 [R1+0x540], R24 ;  /* 0x0005401801007387 */ /* 0x000fe40000100a00 */
[----:B------:R0:W-:Y:S02]  /*66b10*/  STL.64 [R1+0x548], R26 ;  /* 0x0005481a01007387 */ /* 0x0001e40000100a00 */
[----:B0-----:R-:W4:Y:S02]  /*66b20*/  LDL.LU.64 R26, [R1+0x5780] ;  /* 0x00578000011a7983 */ /* 0x001f240000300a00 */
[C---:B----4-:R-:W-:Y:S11]  /*66b30*/  HMMA.16816.F32.BF16 R44, R12.reuse, R26, R44 ;  /* 0x0000001a0c2c723c */ /* 0x050ff6000004182c */
[----:B------:R-:W-:Y:S11]  /*66b40*/  @!UPT UIADD3 URZ, URZ, URZ, URZ ;  /* 0x0000003f3f3ff290 */ /* 0x000ff6000fffe03f */
[----:B------:R-:W-:Y:S01]  /*66b50*/  @!UPT UIADD3 URZ, URZ, URZ, URZ ;  /* 0x0000003f3f3ff290 */ /* 0x000fe2000fffe03f */
[----:B------:R-:W-:Y:S01]  /*66b60*/  STL.64 [R1+0x560], R44 ;  /* 0x0005602c01007387 */ /* 0x000fe20000100a00 */
[----:B------:R0:W-:Y:S03]  /*66b70*/  STL.64 [R1+0x568], R46 ;  /* 0x0005682e01007387 */ /* 0x0001e60000100a00 */
[----:B0-----:R-:W2:Y:S02]  /*66b80*/  LDL.LU.64 R46, [R1+0x5778] ;  /* 0x00577800012e7983 */ /* 0x001ea40000300a00 */
[----:B--2---:R-:W-:Y:S02]  /*66b90*/  HMMA.16816.F32.BF16 R12, R12, R46, R16 ;  /* 0x0000002e0c0c723c */ /* 0x004fe40000041810 */
[----:B------:R-:W3:Y:S01]  /*66ba0*/  LDL.LU.64 R18, [R1+0x5770] ;  /* 0x0057700001127983 */ /* 0x000ee20000300a00 */
[----:B------:R-:W3:Y:S11]  /*66bb0*/  LDL.LU.64 R16, [R1+0x5768] ;  /* 0x0057680001107983 */ /* 0x000ef60000300a00 */
[----:B------:R-:W-:Y:S09]  /*66bc0*/  @!UPT UIADD3 URZ, URZ, URZ, URZ ;  /* 0x0000003f3f3ff290 */ /* 0x000ff2000fffe03f */
[----:B------:R0:W-:Y:S01]  /*66bd0*/  STL.64 [R1+0x820], R12 ;  /* 0x0008200c01007387 */ /* 0x0001e20000100a00 */
[----:B------:R1:W-:Y:S03]  /*66be0*/  STL.64 [R1+0x828], R14 ;  /* 0x0008280e01007387 */ /* 0x0003e60000100a00 */
[----:B0-----:R-:W2:Y:S01]  /*66bf0*/  LDL.LU R12, [R1+0x100] ;  /* 0x00010000010c7983 */ /* 0x001ea20000300800 */
[----:B------:R-:W2:Y:S02]  /*66c00*/  LDL.LU R13, [R1+0x104] ;  /* 0x00010400010d7983 */ /* 0x000ea40000300800 */
[----:B-1----:R-:W2:Y:S02]  /*66c10*/  LDL.LU R14, [R1+0x108] ;  /* 0x00010800010e7983 */ /* 0x002ea40000300800 */
[----:B------:R-:W2:Y:S01]  /*66c20*/  LDL.LU R15, [R1+0x10c] ;  /* 0x00010c00010f7983 */ /* 0x000ea20000300800 */
[C---:B---3--:R-:W-:Y:S08]  /*66c30*/  HMMA.16816.F32.BF16 R8, R16.reuse, R42, R8 ;  /* 0x0000002a1008723c */ /* 0x048ff00000041808 */
[----:B--2---:R-:W-:Y:S11]  /*66c40*/  HMMA.16816.F32.BF16 R12, R16, R38, R12 ;  /* 0x00000026100c723c */ /* 0x004ff6000004180c */
[----:B------:R-:W-:Y:S05]  /*66c50*/  @!UPT UIADD3 URZ, URZ, URZ, URZ ;  /* 0x0000003f3f3ff290 */ /* 0x000fea000fffe03f */
[----:B------:R-:W-:Y:S02]  /*66c60*/  IMAD.MOV.U32 R49, RZ, RZ, R10 ;  /* 0x000000ffff317224 */ /* 0x000fe400078e000a */
[----:B------:R-:W-:-:S05]  /*66c70*/  IMAD.MOV.U32 R48, RZ, RZ, R11 ;  /* 0x000000ffff307224 */ /* 0x000fca00078e000b */
[----:B------:R-:W-:Y:S01]  /*66c80*/  STL.64 [R1+0x570], R12 ;  /* 0x0005700c01007387 */ /* 0x000fe20000100a00 */
[----:B------:R-:W-:Y:S02]  /*66c90*/  STL.64 [R1+0x578], R14 ;  /* 0x0005780e01007387 */ /* 0x000fe40000100a00 */
[----:B------:R0:W-:Y:S02]  /*66ca0*/  STL.64 [R1+0x810], R8 ;  /* 0x0008100801007387 */ /* 0x0001e40000100a00 */
[C---:B0-----:R-:W-:Y:S11]  /*66cb0*/  HMMA.16816.F32.BF16 R8, R16.reuse, R30, R20 ;  /* 0x0000001e1008723c */ /* 0x041ff60000041814 */
[----:B------:R-:W-:Y:S11]  /*66cc0*/  @!UPT UIADD3 URZ, URZ, URZ, URZ ;  /* 0x0000003f3f3ff290 */ /* 0x000ff6000fffe03f */
[----:B------:R-:W-:Y:S01]  /*66cd0*/  @!UPT UIADD3 URZ, URZ, URZ, URZ ;  /* 0x0000003f3f3ff290 */ /* 0x000fe2000fffe03f */
[----:B------:R0:W-:Y:S01]  /*66ce0*/  STL.64 [R1+0x800], R8 ;  /* 0x0008000801007387 */ /* 0x0001e20000100a00 */
[----:B------:R-:W2:Y:S02]  /*66cf0*/  LDL R41, [R1+0xd08] ;  /* 0x000d080001297983 */ /* 0x000ea40000100800 */
[----:B------:R-:W-:Y:S02]  /*66d00*/  IMAD.MOV.U32 R53, RZ, RZ, R10 ;  /* 0x000000ffff357224 */ /* 0x000fe400078e000a */
[----:B------:R-:W-:Y:S02]  /*66d10*/  IMAD.MOV.U32 R52, RZ, RZ, R11 ;  /* 0x000000ffff347224 */ /* 0x000fe400078e000b */
[C---:B0-----:R-:W-:Y:S01]  /*66d20*/  HMMA.16816.F32.BF16 R8, R16.reuse, R34, R56 ;  /* 0x000000221008723c */ /* 0x041fe20000041838 */
[----:B------:R-:W-:Y:S07]  /*66d30*/  STL.64 [R1+0x5740], R42 ;  /* 0x0057402a01007387 */ /* 0x000fee0000100a00 */
[----:B------:R-:W-:Y:S01]  /*66d40*/  HMMA.16816.F32.BF16 R4, R16, R54, R4 ;  /* 0x000000361004723c */ /* 0x000fe20000041804 */
[----:B--2---:R-:W-:Y:S01]  /*66d50*/  STL [R1+0x5738], R41 ;  /* 0x0057382901007387 */ /* 0x004fe20000100800 */
[----:B------:R-:W-:Y:S02]  /*66d60*/  STL [R1+0x5414], R52 ;  /* 0x0054143401007387 */ /* 0x000fe40000100800 */
[----:B------:R-:W-:Y:S02]  /*66d70*/  STL [R1+0x5410], R53 ;  /* 0x0054103501007387 */ /* 0x000fe40000100800 */
[----:B------:R-:W2:Y:S09]  /*66d80*/  LDL.LU R20, [R1+0xb0] ;  /* 0x0000b00001147983 */ /* 0x000eb20000300800 */
[----:B------:R-:W-:Y:S01]  /*66d90*/  STL.64 [R1+0x7f0], R8 ;  /* 0x0007f00801007387 */ /* 0x000fe20000100a00 */
[----:B------:R-:W-:Y:S02]  /*66da0*/  STL.64 [R1+0x7f8], R10 ;  /* 0x0007f80a01007387 */ /* 0x000fe40000100a00 */
[----:B------:R-:W2:Y:S02]  /*66db0*/  LDL.LU R21, [R1+0xb4] ;  /* 0x0000b40001157983 */ /* 0x000ea40000300800 */
[----:B------:R-:W2:Y:S01]  /*66dc0*/  LDL.LU R22, [R1+0xb8] ;  /* 0x0000b80001167983 */ /* 0x000ea20000300800 */
[----:B------:R-:W2:Y:S01]  /*66dd0*/  LDL.LU R23, [R1+0xbc] ;  /* 0x0000bc0001177983 */ /* 0x000ea20000300800 */
[----:B------:R-:W3:Y:S02]  /*66de0*/  LDL.LU R56, [R1+0xa0] ;  /* 0x0000a00001387983 */ /* 0x000ee40000300800 */
[----:B------:R-:W3:Y:S02]  /*66df0*/  LDL.LU R57, [R1+0xa4] ;  /* 0x0000a40001397983 */ /* 0x000ee40000300800 */
[----:B------:R-:W3:Y:S02]  /*66e00*/  LDL.LU R58, [R1+0xa8] ;  /* 0x0000a800013a7983 */ /* 0x000ee40000300800 */
[----:B------:R-:W-:Y:S01]  /*66e10*/  IMAD.MOV.U32 R59, RZ, RZ, R61 ;  /* 0x000000ffff3b7224 */ /* 0x000fe200078e003d */
[----:B------:R0:W-:Y:S01]  /*66e20*/  STL [R1+0x858], R6 ;  /* 0x0008580601007387 */ /* 0x0001e20000100800 */
[----:B------:R-:W-:-:S02]  /*66e30*/  IMAD.MOV.U32 R28, RZ, RZ, R4 ;  /* 0x000000ffff1c7224 */ /* 0x000fc400078e0004 */
[----:B------:R1:W-:Y:S02]  /*66e40*/  STL.64 [R1+0x5730], R54 ;  /* 0x0057303601007387 */ /* 0x0003e40000100a00 */
[----:B------:R-:W-:Y:S01]  /*66e50*/  IMAD.MOV.U32 R29, RZ, RZ, R5 ;  /* 0x000000ffff1d7224 */ /* 0x000fe200078e0005 */
[----:B------:R-:W4:Y:S01]  /*66e60*/  LDL.LU R4, [R1+0x50] ;  /* 0x0000500001047983 */ /* 0x000f220000300800 */
[----:B------:R-:W4:Y:S02]  /*66e70*/  LDL.LU R5, [R1+0x54] ;  /* 0x0000540001057983 */ /* 0x000f240000300800 */
[----:B------:R-:W-:Y:S01]  /*66e80*/  IMAD.MOV.U32 R61, RZ, RZ, R7 ;  /* 0x000000ffff3d7224 */ /* 0x000fe200078e0007 */
        /* <DEDUP_REMOVED lines=8> */
[----:B-1----:R-:W4:Y:S01]  /*66f10*/  LDL.LU R54, [R1+0x78] ;  /* 0x0000780001367983 */ /* 0x002f220000300800 */
        /* <DEDUP_REMOVED lines=9> */
[----:B------:R-:W-:Y:S02]  /*66fb0*/  STL [R1+0x5420], R61 ;  /* 0x0054203d01007387 */ /* 0x000fe40000100800 */
[----:B------:R-:W-:Y:S01]  /*66fc0*/  STL [R1+0x541c], R29 ;  /* 0x00541c1d01007387 */ /* 0x000fe20000100800 */
[----:B------:R-:W-:Y:S01]  /*66fd0*/  STL [R1+0x5418], R28 ;  /* 0x0054181c01007387 */ /* 0x000fe20000100800 */
[C---:B--2---:R-:W-:Y:S08]  /*66fe0*/  HMMA.16816.F32.BF16 R20, R16.reuse, R50, R20 ;  /* 0x000000321014723c */ /* 0x044ff00000041814 */
[----:B---3--:R-:W-:Y:S11]  /*66ff0*/  HMMA.16816.F32.BF16 R56, R16, R26, R56 ;  /* 0x0000001a1038723c */ /* 0x008ff60000041838 */
[----:B------:R-:W-:Y:S04]  /*67000*/  @!UPT UIADD3 URZ, URZ, URZ, URZ ;  /* 0x0000003f3f3ff290 */ /* 0x000fe8000fffe03f */
[----:B------:R0:W-:Y:S01]  /*67010*/  STL.64 [R1+0x8b8], R22 ;  /* 0x0008b81601007387 */ /* 0x0001e20000100a00 */
[----:B------:R-:W-:Y:S02]  /*67020*/  IMAD.MOV.U32 R32, RZ, RZ, R20 ;  /* 0x000000ffff207224 */ /* 0x000fe400078e0014 */
[----:B------:R-:W-:-:S06]  /*67030*/  IMAD.MOV.U32 R33, RZ, RZ, R21 ;  /* 0x000000ffff217224 */ /* 0x000fcc00078e0015 */
[----:B------:R-:W-:Y:S02]  /*67040*/  IMAD.MOV.U32 R25, RZ, RZ, R58 ;  /* 0x000000ffff197224 */ /* 0x000fe400078e003a */
[----:B------:R-:W-:Y:S02]  /*67050*/  IMAD.MOV.U32 R24, RZ, RZ, R59 ;  /* 0x000000ffff187224 */ /* 0x000fe400078e003b */
[----:B------:R-:W-:Y:S01]  /*67060*/  IMAD.MOV.U32 R36, RZ, RZ, R57 ;  /* 0x000000ffff247224 */ /* 0x000fe200078e0039 */
[----:B0-----:R-:W4:Y:S01]  /*67070*/  LDL.LU.64 R22, [R1+0x5760] ;  /* 0x0057600001167983 */ /* 0x001f220000300a00 */
[----:B------:R-:W4:Y:S02]  /*67080*/  LDL.LU.64 R20, [R1+0x5758] ;  /* 0x0057580001147983 */ /* 0x000f240000300a00 */
[----:B------:R0:W-:Y:S02]  /*67090*/  STL [R1+0x9f0], R56 ;  /* 0x0009f03801007387 */ /* 0x0001e40000100800 */
[----:B------:R-:W2:Y:S01]  /*670a0*/  LDL.LU.64 R58, [R1+0x5750] ;  /* 0x00575000013a7983 */ /* 0x000ea20000300a00 */
[----:B0-----:R-:W2:Y:S01]  /*670b0*/  LDL.LU.64 R56, [R1+0x5748] ;  /* 0x0057480001387983 */ /* 0x001ea20000300a00 */
[----:B------:R-:W-:Y:S02]  /*670c0*/  STL [R1+0x52a4], R36 ;  /* 0x0052a42401007387 */ /* 0x000fe40000100800 */
[----:B------:R-:W-:Y:S01]  /*670d0*/  STL [R1+0x52a0], R24 ;  /* 0x0052a01801007387 */ /* 0x000fe20000100800 */
[----:B----4-:R-:W-:Y:S08]  /*670e0*/  HMMA.16816.F32.BF16 R40, R20, R38, R40 ;  /* 0x000000261428723c */ /* 0x010ff00000041828 */
[----:B--2---:R-:W-:Y:S01]  /*670f0*/  HMMA.16816.F32.BF16 R56, R16, R46, R56 ;  /* 0x0000002e1038723c */ /* 0x004fe20000041838 */
[----:B------:R-:W2:Y:S11]  /*67100*/  LDL.LU R16, [R1+0x60] ;  /* 0x0000600001107983 */ /* 0x000eb60000300800 */
[----:B------:R-:W-:Y:S11]  /*67110*/  @!UPT UIADD3 URZ, URZ, URZ, URZ ;  /* 0x0000003f3f3ff290 */ /* 0x000ff6000fffe03f */
[----:B------:R0:W-:Y:S01]  /*67120*/  STL.64 [R1+0x9e0], R56 ;  /* 0x0009e03801007387 */ /* 0x0001e20000100a00 */
[----:B------:R1:W-:Y:S02]  /*67130*/  STL.64 [R1+0x9e8], R58 ;  /* 0x0009e83a01007387 */ /* 0x0003e40000100a00 */
[----:B------:R-:W2:Y:S02]  /*67140*/  LDL.LU R17, [R1+0x64] ;  /* 0x0000640001117983 */ /* 0x000ea40000300800 */
[----:B------:R-:W2:Y:S01]  /*67150*/  LDL.LU R18, [R1+0x68] ;  /* 0x0000680001127983 */ /* 0x000ea20000300800 */
[----:B------:R-:W2:Y:S04]  /*67160*/  LDL.LU R19, [R1+0x6c] ;  /* 0x00006c0001137983 */ /* 0x000ea80000300800 */
[----:B0-----:R-:W3:Y:S01]  /*67170*/  LDL.LU R56, [R1+0x3d0] ;  /* 0x0003d00001387983 */ /* 0x001ee20000300800 */
[----:B------:R-:W3:Y:S02]  /*67180*/  LDL.LU R57, [R1+0x3d4] ;  /* 0x0003d40001397983 */ /* 0x000ee40000300800 */
[----:B-1----:R-:W3:Y:S02]  /*67190*/  LDL.LU R58, [R1+0x3d8] ;  /* 0x0003d800013a7983 */ /* 0x002ee40000300800 */
[----:B------:R-:W3:Y:S01]  /*671a0*/  LDL.LU R59, [R1+0x3dc] ;  /* 0x0003dc00013b7983 */ /* 0x000ee20000300800 */
[----:B------:R0:W-:Y:S04]  /*671b0*/  STL.64 [R1+0xbf8], R42 ;  /* 0x000bf82a01007387 */ /* 0x0001e80000100a00 */
[----:B0-----:R-:W4:Y:S01]  /*671c0*/  LDL.LU.64 R42, [R1+0x5740] ;  /* 0x00574000012a7983 */ /* 0x001f220000300a00 */
[----:B------:R-:W-:-:S02]  /*671d0*/  IMAD.MOV.U32 R24, RZ, RZ, R41 ;  /* 0x000000ffff187224 */ /* 0x000fc400078e0029 */
[----:B------:R-:W2:Y:S01]  /*671e0*/  LDL.LU R41, [R1+0x5738] ;  /* 0x0057380001297983 */ /* 0x000ea20000300800 */
[C---:B----4-:R-:W-:Y:S11]  /*671f0*/  HMMA.16816.F32.BF16 R52, R20.reuse, R42, R52 ;  /* 0x0000002a1434723c */ /* 0x050ff60000041834 */
[----:B------:R-:W-:Y:S11]  /*67200*/  @!UPT UIADD3 URZ, URZ, URZ, URZ ;  /* 0x0000003f3f3ff290 */ /* 0x000ff6000fffe03f */
[----:B------:R-:W-:Y:S01]  /*67210*/  @!UPT UIADD3 URZ, URZ, URZ, URZ ;  /* 0x0000003f3f3ff290 */ /* 0x000fe2000fffe03f */
[----:B------:R-:W-:Y:S01]  /*67220*/  STL.64 [R1+0xbe0], R52 ;  /* 0x000be03401007387 */ /* 0x000fe20000100a00 */
[----:B------:R0:W-:Y:S03]  /*67230*/  STL.64 [R1+0xbe8], R54 ;  /* 0x000be83601007387 */ /* 0x0001e60000100a00 */
[----:B0-----:R-:W4:Y:S01]  /*67240*/  LDL.LU.64 R54, [R1+0x5730] ;  /* 0x0057300001367983 */ /* 0x001f220000300a00 */
[C---:B--2---:R-:W-:Y:S01]  /*67250*/  HMMA.16816.F32.BF16 R16, R20.reuse, R30, R16 ;  /* 0x0000001e1410723c */ /* 0x044fe20000041810 */
[----:B------:R-:W-:Y:S07]  /*67260*/  STL.64 [R1+0x5718], R30 ;  /* 0x0057181e01007387 */ /* 0x000fee0000100a00 */
[C---:B------:R-:W-:Y:S11]  /*67270*/  HMMA.16816.F32.BF16 R4, R20.reuse, R34, R4 ;  /* 0x000000221404723c */ /* 0x040ff60000041804 */
[----:B------:R-:W-:Y:S04]  /*67280*/  @!UPT UIADD3 URZ, URZ, URZ, URZ ;  /* 0x0000003f3f3ff290 */ /* 0x000fe8000fffe03f */
[----:B------:R-:W-:Y:S01]  /*67290*/  STL.64 [R1+0xbd0], R16 ;  /* 0x000bd01001007387 */ /* 0x000fe20000100a00 */
[----:B------:R4:W-:Y:S02]  /*672a0*/  STL.64 [R1+0xbd8], R18 ;  /* 0x000bd81201007387 */ /* 0x0009e40000100a00 */
[----:B------:R-:W-:Y:S02]  /*672b0*/  STL.64 [R1+0x5710], R34 ;  /* 0x0057102201007387 */ /* 0x000fe40000100a00 */
[----:B------:R-:W-:Y:S03]  /*672c0*/  STL.64 [R1+0x5708], R32 ;  /* 0x0057082001007387 */ /* 0x000fe60000100a00 */
[----:B------:R-:W-:Y:S01]  /*672d0*/  STL.64 [R1+0xbc0], R4 ;  /* 0x000bc00401007387 */ /* 0x000fe20000100a00 */
[----:B------:R-:W-:Y:S02]  /*672e0*/  STL.64 [R1+0xbc8], R6 ;  /* 0x000bc80601007387 */ /* 0x000fe40000100a00 */
[----:B------:R-:W-:Y:S01]  /*672f0*/  LDSM.16.MT88.4 R4, [R37+0x6080] ;  /* 0x006080002504783b */ /* 0x000fe20000004200 */
[C---:B----4-:R-:W-:Y:S01]  /*67300*/  HMMA.16816.F32.BF16 R16, R20.reuse, R54, R8 ;  /* 0x000000361410723c */ /* 0x050fe20000041808 */
[----:B------:R-:W0:Y:S04]  /*67310*/  LDSM.16.MT88.4 R8, [R37+0x6100] ;  /* 0x006100002508783b */ /* 0x000e280000004200 */
[----:B------:R-:W-:Y:S11]  /*67320*/  STL.64 [R1+0x5700], R54 ;  /* 0x0057003601007387 */ /* 0x000ff60000100a00 */
[----:B------:R-:W-:Y:S07]  /*67330*/  @!UPT UIADD3 URZ, URZ, URZ, URZ ;  /* 0x0000003f3f3ff290 */ /* 0x000fee000fffe03f */
[----:B------:R-:W-:Y:S01]  /*67340*/  STL.64 [R1+0xbb0], R16 ;  /* 0x000bb01001007387 */ /* 0x000fe20000100a00 */
[----:B------:R-:W-:Y:S02]  /*67350*/  STL.64 [R1+0xbb8], R18 ;  /* 0x000bb81201007387 */ /* 0x000fe40000100a00 */
[----:B------:R-:W-:Y:S01]  /*67360*/  LDSM.16.MT88.4 R16, [R41+0x6000] ;  /* 0x006000002910783b */ /* 0x000fe20000004200 */
[----:B0-----:R-:W-:Y:S03]  /*67370*/  STL.64 [R1+0x56c8], R10 ;  /* 0x0056c80a01007387 */ /* 0x001fe60000100a00 */
[----:B------:R0:W-:Y:S02]  /*67380*/  STL.64 [R1+0x56c0], R8 ;  /* 0x0056c00801007387 */ /* 0x0001e40000100a00 */
[C---:B0-----:R-:W-:Y:S01]  /*67390*/  HMMA.16816.F32.BF16 R8, R20.reuse, R50, R12 ;  /* 0x000000321408723c */ /* 0x041fe2000004180c */
[----:B------:R-:W0:Y:S04]  /*673a0*/  LDSM.16.MT88.4 R12, [R37+0x6180] ;  /* 0x00618000250c783b */ /* 0x000e280000004200 */
[----:B------:R-:W-:Y:S01]  /*673b0*/  STL.64 [R1+0x56f8], R50 ;  /* 0x0056f83201007387 */ /* 0x000fe20000100a00 */
[----:B------:R-:W-:Y:S11]  /*673c0*/  STL.64 [R1+0x56f0], R48 ;  /* 0x0056f03001007387 */ /* 0x000ff60000100a00 */
[----:B------:R-:W-:Y:S06]  /*673d0*/  @!UPT UIADD3 URZ, URZ, URZ, URZ ;  /* 0x0000003f3f3ff290 */ /* 0x000fec000fffe03f */
[----:B------:R-:W-:Y:S01]  /*673e0*/  STL.64 [R1+0xba0], R8 ;  /* 0x000ba00801007387 */ /* 0x000fe20000100a00 */
[----:B------:R3:W-:Y:S02]  /*673f0*/  STL.64 [R1+0xba8], R10 ;  /* 0x000ba80a01007387 */ /* 0x0007e40000100a00 */
[C---:B---3--:R-:W-:Y:S01]  /*67400*/  HMMA.16816.F32.BF16 R8, R20.reuse, R26, R56 ;  /* 0x0000001a1408723c */ /* 0x048fe20000041838 */
[----:B0-----:R-:W-:Y:S01]  /*67410*/  STL.64 [R1+0x5668], R14 ;  /* 0x0056680e01007387 */ /* 0x001fe20000100a00 */
[----:B------:R-:W-:Y:S02]  /*67420*/  STL.64 [R1+0x5660], R12 ;  /* 0x0056600c01007387 */ /* 0x000fe40000100a00 */
[----:B------:R-:W-:Y:S02]  /*67430*/  STL.64 [R1+0x56e8], R26 ;  /* 0x0056e81a01007387 */ /* 0x000fe40000100a00 */
[----:B------:R-:W-:Y:S11]  /*67440*/  STL.64 [R1+0x56e0], R24 ;  /* 0x0056e01801007387 */ /* 0x000ff60000100a00 */
[----:B------:R-:W-:Y:S06]  /*67450*/  @!UPT UIADD3 URZ, URZ, URZ, URZ ;  /* 0x0000003f3f3ff290 */ /* 0x000fec000fffe03f */
[----:B------:R-:W-:Y:S01]  /*67460*/  STL.64 [R1+0xb90], R8 ;  /* 0x000b900801007387 */ /* 0x000fe20000100a00 */
[----:B------:R-:W-:Y:S02]  /*67470*/  STL.64 [R1+0xb98], R10 ;  /* 0x000b980a01007387 */ /* 0x000fe40000100a00 */
[----:B------:R-:W2:Y:S02]  /*67480*/  LDL.LU R56, [R1+0x1f0] ;  /* 0x0001f00001387983 */ /* 0x000ea40000300800 */
[----:B------:R-:W2:Y:S01]  /*67490*/  LDL.LU R57, [R1+0x1f4] ;  /* 0x0001f40001397983 */ /* 0x000ea20000300800 */
[----:B------:R-:W3:Y:S01]  /*674a0*/  LDL.LU R58, [R1+0x1f8] ;  /* 0x0001f800013a7983 */ /* 0x000ee20000300800 */
[----:B------:R-:W3:Y:S03]  /*674b0*/  LDL.LU R59, [R1+0x1fc] ;  /* 0x0001fc00013b7983 */ /* 0x000ee60000300800 */
[----:B---3--:R-:W-:Y:S01]  /*674c0*/  STL.64 [R1+0x5678], R58 ;  /* 0x0056783a01007387 */ /* 0x008fe20000100a00 */
[----:B--2---:R0:W-:Y:S03]  /*674d0*/  STL.64 [R1+0x5670], R56 ;  /* 0x0056703801007387 */ /* 0x0041e60000100a00 */
[----:B0-----:R-:W2:Y:S01]  /*674e0*/  LDL.LU R56, [R1+0x2f0] ;  /* 0x0002f00001387983 */ /* 0x001ea20000300800 */
[----:B------:R-:W2:Y:S02]  /*674f0*/  LDL.LU R57, [R1+0x2f4] ;  /* 0x0002f40001397983 */ /* 0x000ea40000300800 */
[----:B------:R-:W3:Y:S02]  /*67500*/  LDL.LU R58, [R1+0x2f8] ;  /* 0x0002f800013a7983 */ /* 0x000ee40000300800 */
[----:B------:R-:W3:Y:S02]  /*67510*/  LDL.LU R59, [R1+0x2fc] ;  /* 0x0002fc00013b7983 */ /* 0x000ee40000300800 */
        /* <DEDUP_REMOVED lines=17> */
[----:B------:R-:W3:Y:S01]  /*67630*/  LDL.LU R59, [R1+0x32c] ;  /* 0x00032c00013b7983 */ /* 0x000ee20000300800 */
[----:B------:R-:W4:Y:S01]  /*67640*/  LDL.LU R8, [R1+0x340] ;  /* 0x0003400001087983 */ /* 0x000f220000300800 */
[----:B------:R-:W4:Y:S02]  /*67650*/  LDL.LU R9, [R1+0x344] ;  /* 0x0003440001097983 */ /* 0x000f240000300800 */
[----:B------:R-:W2:Y:S02]  /*67660*/  LDL.LU R10, [R1+0x348] ;  /* 0x00034800010a7983 */ /* 0x000ea40000300800 */
[----:B------:R-:W2:Y:S02]  /*67670*/  LDL.LU R11, [R1+0x34c] ;  /* 0x00034c00010b7983 */ /* 0x000ea40000300800 */
[----:B--2---:R-:W-:Y:S01]  /*67680*/  STL.64 [R1+0x56d8], R10 ;  /* 0x0056d80a01007387 */ /* 0x004fe20000100a00 */
[----:B----4-:R0:W-:Y:S03]  /*67690*/  STL.64 [R1+0x56d0], R8 ;  /* 0x0056d00801007387 */ /* 0x0101e60000100a00 */
[----:B0-----:R-:W2:Y:S01]  /*676a0*/  LDL.LU R8, [R1+0x400] ;  /* 0x0004000001087983 */ /* 0x001ea20000300800 */
[----:B------:R-:W2:Y:S02]  /*676b0*/  LDL.LU R9, [R1+0x404] ;  /* 0x0004040001097983 */ /* 0x000ea40000300800 */
[----:B------:R-:W4:Y:S02]  /*676c0*/  LDL.LU R10, [R1+0x408] ;  /* 0x00040800010a7983 */ /* 0x000f240000300800 */
[----:B------:R-:W4:Y:S02]  /*676d0*/  LDL.LU R11, [R1+0x40c] ;  /* 0x00040c00010b7983 */ /* 0x000f240000300800 */
[----:B----4-:R-:W-:Y:S01]  /*676e0*/  STL.64 [R1+0x5728], R10 ;  /* 0x0057280a01007387 */ /* 0x010fe20000100a00 */
[----:B--2---:R0:W-:Y:S02]  /*676f0*/  STL.64 [R1+0x5720], R8 ;  /* 0x0057200801007387 */ /* 0x0041e40000100a00 */
[----:B------:R-:W2:Y:S02]  /*67700*/  LDL.LU R48, [R1+0x420] ;  /* 0x0004200001307983 */ /* 0x000ea40000300800 */
[----:B------:R-:W2:Y:S01]  /*67710*/  LDL.LU R49, [R1+0x424] ;  /* 0x0004240001317983 */ /* 0x000ea20000300800 */
[----:B------:R-:W2:Y:S01]  /*67720*/  LDL.LU R50, [R1+0x428] ;  /* 0x0004280001327983 */ /* 0x000ea20000300800 */
[----:B------:R-:W2:Y:S02]  /*67730*/  LDL.LU R51, [R1+0x42c] ;  /* 0x00042c0001337983 */ /* 0x000ea40000300800 */
[----:B------:R-:W4:Y:S02]  /*67740*/  LDL.LU R12, [R1+0x3c0] ;  /* 0x0003c000010c7983 */ /* 0x000f240000300800 */
[----:B------:R-:W4:Y:S01]  /*67750*/  LDL.LU R13, [R1+0x3c4] ;  /* 0x0003c400010d7983 */ /* 0x000f220000300800 */
[----:B------:R-:W4:Y:S01]  /*67760*/  LDL.LU R14, [R1+0x3c8] ;  /* 0x0003c800010e7983 */ /* 0x000f220000300800 */
[----:B------:R-:W4:Y:S02]  /*67770*/  LDL.LU R15, [R1+0x3cc] ;  /* 0x0003cc00010f7983 */ /* 0x000f240000300800 */
        /* <DEDUP_REMOVED lines=8> */
[----:B0-----:R-:W2:Y:S02]  /*67800*/  LDL.LU R8, [R1+0x460] ;  /* 0x0004600001087983 */ /* 0x001ea40000300800 */
        /* <DEDUP_REMOVED lines=11> */
[----:B---3--:R-:W-:Y:S02]  /*678c0*/  STL.64 [R1+0x56b8], R58 ;  /* 0x0056b83a01007387 */ /* 0x008fe40000100a00 */
[----:B------:R0:W-:Y:S02]  /*678d0*/  STL.64 [R1+0x56b0], R56 ;  /* 0x0056b03801007387 */ /* 0x0001e40000100a00 */
[----:B0-----:R-:W3:Y:S01]  /*678e0*/  LDL.LU R56, [R1+0x330] ;  /* 0x0003300001387983 */ /* 0x001ee20000300800 */
[----:B------:R-:W3:Y:S02]  /*678f0*/  LDL.LU R57, [R1+0x334] ;  /* 0x0003340001397983 */ /* 0x000ee40000300800 */
[----:B------:R-:W3:Y:S02]  /*67900*/  LDL.LU R58, [R1+0x338] ;  /* 0x00033800013a7983 */ /* 0x000ee40000300800 */
[----:B------:R-:W3:Y:S01]  /*67910*/  LDL.LU R59, [R1+0x33c] ;  /* 0x00033c00013b7983 */ /* 0x000ee20000300800 */
[----:B------:R-:W-:Y:S01]  /*67920*/  STL.64 [R1+0x5638], R18 ;  /* 0x0056381201007387 */ /* 0x000fe20000100a00 */
[----:B------:R0:W-:Y:S03]  /*67930*/  STL.64 [R1+0x5630], R16 ;  /* 0x0056301001007387 */ /* 0x0001e60000100a00 */
[----:B0-----:R-:W3:Y:S01]  /*67940*/  LDL.LU R16, [R1+0x200] ;  /* 0x0002000001107983 */ /* 0x001ee20000300800 */
[----:B------:R-:W3:Y:S02]  /*67950*/  LDL.LU R17, [R1+0x204] ;  /* 0x0002040001117983 */ /* 0x000ee40000300800 */
[----:B------:R-:W3:Y:S02]  /*67960*/  LDL.LU R18, [R1+0x208] ;  /* 0x0002080001127983 */ /* 0x000ee40000300800 */
[----:B------:R-:W3:Y:S01]  /*67970*/  LDL.LU R19, [R1+0x20c] ;  /* 0x00020c0001137983 */ /* 0x000ee20000300800 */
[----:B----4-:R-:W-:Y:S01]  /*67980*/  HMMA.16816.F32.BF16 R20, R20, R46, R12 ;  /* 0x0000002e1414723c */ /* 0x010fe2000004180c */
[----:B------:R-:W4:Y:S11]  /*67990*/  LDL.LU R12, [R1+0x2e0] ;  /* 0x0002e000010c7983 */ /* 0x000f360000300800 */
[----:B------:R-:W-:Y:S11]  /*679a0*/  @!UPT UIADD3 URZ, URZ, URZ, URZ ;  /* 0x0000003f3f3ff290 */ /* 0x000ff6000fffe03f */
[----:B------:R-:W-:Y:S01]  /*679b0*/  STL.64 [R1+0xa90], R20 ;  /* 0x000a901401007387 */ /* 0x000fe20000100a00 */
[----:B------:R-:W-:Y:S02]  /*679c0*/  STL.64 [R1+0xa98], R22 ;  /* 0x000a981601007387 */ /* 0x000fe40000100a00 */
[----:B------:R-:W0:Y:S01]  /*679d0*/  LDSM.16.MT88.4 R20, [R41+0x6080] ;  /* 0x006080002914783b */ /* 0x000e220000004200 */
[C---:B--2---:R-:W-:Y:S08]  /*679e0*/  HMMA.16816.F32.BF16 R8, R4.reuse, R38, R8 ;  /* 0x000000260408723c */ /* 0x044ff00000041808 */
[C---:B------:R-:W-:Y:S01]  /*679f0*/  HMMA.16816.F32.BF16 R28, R4.reuse, R42, R28 ;  /* 0x0000002a041c723c */ /* 0x040fe2000004181c */
[----:B------:R-:W4:Y:S01]  /*67a00*/  LDL.LU R13, [R1+0x2e4] ;  /* 0x0002e400010d7983 */ /* 0x000f220000300800 */
[----:B------:R-:W4:Y:S02]  /*67a10*/  LDL.LU R14, [R1+0x2e8] ;  /* 0x0002e800010e7983 */ /* 0x000f240000300800 */
[----:B------:R-:W4:Y:S01]  /*67a20*/  LDL.LU R15, [R1+0x2ec] ;  /* 0x0002ec00010f7983 */ /* 0x000f220000300800 */
[----:B0-----:R-:W-:Y:S01]  /*67a30*/  STL.64 [R1+0x55c0], R22 ;  /* 0x0055c01601007387 */ /* 0x001fe20000100a00 */
[----:B------:R0:W-:Y:S03]  /*67a40*/  STL.64 [R1+0x55b8], R20 ;  /* 0x0055b81401007387 */ /* 0x0001e60000100a00 */
[----:B0-----:R-:W2:Y:S01]  /*67a50*/  LDL.LU R20, [R1+0x210] ;  /* 0x0002100001147983 */ /* 0x001ea20000300800 */
[----:B------:R-:W2:Y:S02]  /*67a60*/  LDL.LU R21, [R1+0x214] ;  /* 0x0002140001157983 */ /* 0x000ea40000300800 */
[----:B------:R-:W2:Y:S02]  /*67a70*/  LDL.LU R22, [R1+0x218] ;  /* 0x0002180001167983 */ /* 0x000ea40000300800 */
[----:B------:R-:W2:Y:S01]  /*67a80*/  LDL.LU R23, [R1+0x21c] ;  /* 0x00021c0001177983 */ /* 0x000ea20000300800 */
[----:B------:R-:W-:Y:S01]  /*67a90*/  STL.64 [R1+0xa60], R8 ;  /* 0x000a600801007387 */ /* 0x000fe20000100a00 */
[----:B------:R0:W-:Y:S03]  /*67aa0*/  STL.64 [R1+0xa68], R10 ;  /* 0x000a680a01007387 */ /* 0x0001e60000100a00 */
[----:B0-----:R-:W2:Y:S01]  /*67ab0*/  LDL.LU.64 R10, [R1+0x5728] ;  /* 0x00572800010a7983 */ /* 0x001ea20000300a00 */
[----:B------:R-:W2:Y:S03]  /*67ac0*/  LDL.LU.64 R8, [R1+0x5720] ;  /* 0x0057200001087983 */ /* 0x000ea60000300a00 */
[----:B------:R-:W-:Y:S02]  /*67ad0*/  STL.64 [R1+0xa50], R28 ;  /* 0x000a501c01007387 */ /* 0x000fe40000100a00 */
[----:B------:R0:W-:Y:S02]  /*67ae0*/  STL.64 [R1+0xa58], R30 ;  /* 0x000a581e01007387 */ /* 0x0001e40000100a00 */
[----:B0-----:R-:W2:Y:S02]  /*67af0*/  LDL.LU.64 R30, [R1+0x5718] ;  /* 0x00571800011e7983 */ /* 0x001ea40000300a00 */
[C---:B--2---:R-:W-:Y:S11]  /*67b00*/  HMMA.16816.F32.BF16 R32, R4.reuse, R30, R32 ;  /* 0x0000001e0420723c */ /* 0x044ff60000041820 */
[----:B------:R-:W-:Y:S11]  /*67b10*/  @!UPT UIADD3 URZ, URZ, URZ, URZ ;  /* 0x0000003f3f3ff290 */ /* 0x000ff6000fffe03f */
[----:B------:R-:W-:Y:S01]  /*67b20*/  @!UPT UIADD3 URZ, URZ, URZ, URZ ;  /* 0x0000003f3f3ff290 */ /* 0x000fe2000fffe03f */
[----:B------:R-:W-:Y:S01]  /*67b30*/  STL.64 [R1+0xa40], R32 ;  /* 0x000a402001007387 */ /* 0x000fe20000100a00 */
[----:B------:R0:W-:Y:S03]  /*67b40*/  STL.64 [R1+0xa48], R34 ;  /* 0x000a482201007387 */ /* 0x0001e60000100a00 */
[----:B0-----:R-:W2:Y:S01]  /*67b50*/  LDL.LU.64 R34, [R1+0x5710] ;  /* 0x0057100001227983 */ /* 0x001ea20000300a00 */
[----:B------:R-:W3:Y:S01]  /*67b60*/  LDL.LU.64 R32, [R1+0x5708] ;  /* 0x0057080001207983 */ /* 0x000ee20000300a00 */
[C---:B--2---:R-:W-:Y:S11]  /*67b70*/  HMMA.16816.F32.BF16 R52, R4.reuse, R34, R52 ;  /* 0x000000220434723c */ /* 0x044ff60000041834 */
[----:B------:R-:W-:Y:S11]  /*67b80*/  @!UPT UIADD3 URZ, URZ, URZ, URZ ;  /* 0x0000003f3f3ff290 */ /* 0x000ff6000fffe03f */
[----:B------:R-:W-:Y:S01]  /*67b90*/  @!UPT UIADD3 URZ, URZ, URZ, URZ ;  /* 0x0000003f3f3ff290 */ /* 0x000fe2000fffe03f */
[----:B------:R-:W-:Y:S01]  /*67ba0*/  STL.64 [R1+0xa30], R52 ;  /* 0x000a303401007387 */ /* 0x000fe20000100a00 */
[----:B------:R0:W-:Y:S03]  /*67bb0*/  STL.64 [R1+0xa38], R54 ;  /* 0x000a383601007387 */ /* 0x0001e60000100a00 */
        /* <DEDUP_REMOVED lines=21> */
[----:B------:R-:W2:Y:S02]  /*67d10*/  LDL.LU.64 R8, [R1+0x56d0] ;  /* 0x0056d00001087983 */ /* 0x000ea40000300a00 */
[----:B--2---:R-:W-:Y:S01]  /*67d20*/  HMMA.16816.F32.BF16 R4, R4, R46, R8 ;  /* 0x0000002e0404723c */ /* 0x004fe20000041808 */
[----:B------:R-:W3:Y:S01]  /*67d30*/  LDL.LU.64 R10, [R1+0x56c8] ;  /* 0x0056c800010a7983 */ /* 0x000ee20000300a00 */
[----:B------:R-:W3:Y:S11]  /*67d40*/  LDL.LU.64 R8, [R1+0x56c0] ;  /* 0x0056c00001087983 */ /* 0x000ef60000300a00 */
[----:B------:R-:W-:Y:S10]  /*67d50*/  @!UPT UIADD3 URZ, URZ, URZ, URZ ;  /* 0x0000003f3f3ff290 */ /* 0x000ff4000fffe03f */
[----:B------:R0:W-:Y:S01]  /*67d60*/  STL.64 [R1+0x930], R4 ;  /* 0x0009300401007387 */ /* 0x0001e20000100a00 */
[----:B------:R1:W-:Y:S03]  /*67d70*/  STL.64 [R1+0x938], R6 ;  /* 0x0009380601007387 */ /* 0x0003e60000100a00 */
[----:B0-----:R-:W2:Y:S01]  /*67d80*/  LDL.LU R4, [R1+0x220] ;  /* 0x0002200001047983 */ /* 0x001ea20000300800 */
[----:B------:R-:W2:Y:S02]  /*67d90*/  LDL.LU R5, [R1+0x224] ;  /* 0x0002240001057983 */ /* 0x000ea40000300800 */
[----:B-1----:R-:W2:Y:S02]  /*67da0*/  LDL.LU R6, [R1+0x228] ;  /* 0x0002280001067983 */ /* 0x002ea40000300800 */
[----:B------:R-:W2:Y:S01]  /*67db0*/  LDL.LU R7, [R1+0x22c] ;  /* 0x00022c0001077983 */ /* 0x000ea20000300800 */
[C---:B---3--:R-:W-:Y:S11]  /*67dc0*/  HMMA.16816.F32.BF16 R56, R8.reuse, R38, R56 ;  /* 0x000000260838723c */ /* 0x048ff60000041838 */
[----:B------:R-:W-:Y:S11]  /*67dd0*/  @!UPT UIADD3 URZ, URZ, URZ, URZ ;  /* 0x0000003f3f3ff290 */ /* 0x000ff6000fffe03f */
[----:B------:R-:W-:Y:S01]  /*67de0*/  @!UPT UIADD3 URZ, URZ, URZ, URZ ;  /* 0x0000003f3f3ff290 */ /* 0x000fe2000fffe03f */
[----:B------:R-:W-:Y:S01]  /*67df0*/  STL.64 [R1+0x920], R56 ;  /* 0x0009203801007387 */ /* 0x000fe20000100a00 */
[----:B------:R0:W-:Y:S03]  /*67e00*/  STL.64 [R1+0x928], R58 ;  /* 0x0009283a01007387 */ /* 0x0001e60000100a00 */
[----:B0-----:R-:W3:Y:S01]  /*67e10*/  LDL.LU.64 R58, [R1+0x56b8] ;  /* 0x0056b800013a7983 */ /* 0x001ee20000300a00 */
[----:B------:R-:W3:Y:S02]  /*67e20*/  LDL.LU.64 R56, [R1+0x56b0] ;  /* 0x0056b00001387983 */ /* 0x000ee40000300a00 */
[C---:B---3--:R-:W-:Y:S11]  /*67e30*/  HMMA.16816.F32.BF16 R56, R8.reuse, R42, R56 ;  /* 0x0000002a0838723c */ /* 0x048ff60000041838 */
[----:B------:R-:W-:Y:S11]  /*67e40*/  @!UPT UIADD3 URZ, URZ, URZ, URZ ;  /* 0x0000003f3f3ff290 */ /* 0x000ff6000fffe03f */
[----:B------:R-:W-:Y:S01]  /*67e50*/  @!UPT UIADD3 URZ, URZ, URZ, URZ ;  /* 0x0000003f3f3ff290 */ /* 0x000fe2000fffe03f */
[----:B------:R-:W-:Y:S01]  /*67e60*/  STL.64 [R1+0x910], R56 ;  /* 0x0009103801007387 */ /* 0x000fe20000100a00 */
[----:B------:R0:W-:Y:S03]  /*67e70*/  STL.64 [R1+0x918], R58 ;  /* 0x0009183a01007387 */ /* 0x0001e60000100a00 */
[----:B0-----:R-:W3:Y:S01]  /*67e80*/  LDL.LU.64 R58, [R1+0x56a8] ;  /* 0x0056a800013a7983 */ /* 0x001ee20000300a00 */
[----:B------:R-:W3:Y:S02]  /*67e90*/  LDL.LU.64 R56, [R1+0x56a0] ;  /* 0x0056a00001387983 */ /* 0x000ee40000300a00 */
[----:B------:R-:W2:Y:S01]  /*67ea0*/  LDL R60, [R1+0xd04] ;  /* 0x000d0400013c7983 */ /* 0x000ea20000100800 */
        /* <DEDUP_REMOVED lines=13> */
[----:B------:R-:W3:Y:S01]  /*67f80*/  LDL.LU.64 R56, [R1+0x5680] ;  /* 0x0056800001387983 */ /* 0x000ee20000300a00 */
[C---:B----4-:R-:W-:Y:S08]  /*67f90*/  HMMA.16816.F32.BF16 R12, R8.reuse, R50, R12 ;  /* 0x00000032080c723c */ /* 0x050ff0000004180c */
[C---:B---3--:R-:W-:Y:S11]  /*67fa0*/  HMMA.16816.F32.BF16 R56, R8.reuse, R54, R56 ;  /* 0x000000360838723c */ /* 0x048ff60000041838 */
[----:B------:R-:W-:Y:S11]  /*67fb0*/  @!UPT UIADD3 URZ, URZ, URZ, URZ ;  /* 0x0000003f3f3ff290 */ /* 0x000ff6000fffe03f */
[----:B------:R-:W-:Y:S01]  /*67fc0*/  @!UPT UIADD3 URZ, URZ, URZ, URZ ;  /* 0x0000003f3f3ff290 */ /* 0x000fe2000fffe03f */
[----:B------:R-:W-:Y:S01]  /*67fd0*/  STL.64 [R1+0x8e0], R56 ;  /* 0x0008e03801007387 */ /* 0x000fe20000100a00 */
[----:B------:R0:W-:Y:S03]  /*67fe0*/  STL.64 [R1+0x8e8], R58 ;  /* 0x0008e83a01007387 */ /* 0x0001e60000100a00 */
[----:B0-----:R-:W3:Y:S01]  /*67ff0*/  LDL.LU.64 R58, [R1+0x5678] ;  /* 0x00567800013a7983 */ /* 0x001ee20000300a00 */
[----:B------:R-:W3:Y:S02]  /*68000*/  LDL.LU.64 R56, [R1+0x5670] ;  /* 0x0056700001387983 */ /* 0x000ee40000300a00 */
[----:B------:R0:W-:Y:S02]  /*68010*/  STL.64 [R1+0x5658], R54 ;  /* 0x0056583601007387 */ /* 0x0001e40000100a00 */
[----:B------:R-:W4:Y:S01]  /*68020*/  LDL.LU R52, [R1+0x2d0] ;  /* 0x0002d00001347983 */ /* 0x000f220000300800 */
[----:B------:R-:W4:Y:S04]  /*68030*/  LDL.LU R53, [R1+0x2d4] ;  /* 0x0002d40001357983 */ /* 0x000f280000300800 */
[----:B0-----:R-:W4:Y:S01]  /*68040*/  LDL.LU R54, [R1+0x2d8] ;  /* 0x0002d80001367983 */ /* 0x001f220000300800 */
[----:B------:R-:W4:Y:S02]  /*68050*/  LDL.LU R55, [R1+0x2dc] ;  /* 0x0002dc0001377983 */ /* 0x000f240000300800 */
[----:B------:R-:W-:Y:S02]  /*68060*/  STL.64 [R1+0x8d0], R12 ;  /* 0x0008d00c01007387 */ /* 0x000fe40000100a00 */
[----:B------:R0:W-:Y:S02]  /*68070*/  STL.64 [R1+0x8d8], R14 ;  /* 0x0008d80e01007387 */ /* 0x0001e40000100a00 */
[----:B0-----:R-:W3:Y:S01]  /*68080*/  LDL.LU.64 R14, [R1+0x5668] ;  /* 0x00566800010e7983 */ /* 0x001ee20000300a00 */
[----:B------:R-:W3:Y:S02]  /*68090*/  LDL.LU.64 R12, [R1+0x5660] ;  /* 0x00566000010c7983 */ /* 0x000ee40000300a00 */
[----:B------:R-:W-:Y:S02]  /*680a0*/  STL.64 [R1+0x5650], R50 ;  /* 0x0056503201007387 */ /* 0x000fe40000100a00 */
[----:B------:R4:W-:Y:S01]  /*680b0*/  STL.64 [R1+0x5648], R48 ;  /* 0x0056483001007387 */ /* 0x0009e20000100a00 */
[C---:B--2---:R-:W-:Y:S01]  /*680c0*/  HMMA.16816.F32.BF16 R4, R8.reuse, R46, R4 ;  /* 0x0000002e0804723c */ /* 0x044fe20000041804 */
[----:B------:R-:W-:Y:S07]  /*680d0*/  STL.64 [R1+0x5640], R46 ;  /* 0x0056402e01007387 */ /* 0x000fee0000100a00 */
[----:B----4-:R-:W-:Y:S08]  /*680e0*/  HMMA.16816.F32.BF16 R48, R8, R26, R52 ;  /* 0x0000001a0830723c */ /* 0x010ff00000041834 */
[C---:B---3--:R-:W-:Y:S11]  /*680f0*/  HMMA.16816.F32.BF16 R8, R12.reuse, R38, R20 ;  /* 0x000000260c08723c */ /* 0x048ff60000041814 */
[----:B------:R-:W-:Y:S04]  /*68100*/  @!UPT UIADD3 URZ, URZ, URZ, URZ ;  /* 0x0000003f3f3ff290 */ /* 0x000fe8000fffe03f */
[----:B------:R-:W-:Y:S01]  /*68110*/  STL.64 [R1+0x8c0], R48 ;  /* 0x0008c03001007387 */ /* 0x000fe20000100a00 */
[----:B------:R-:W-:Y:S02]  /*68120*/  STL.64 [R1+0x8c8], R50 ;  /* 0x0008c83201007387 */ /* 0x000fe40000100a00 */
[----:B------:R-:W-:Y:S02]  /*68130*/  STL.64 [R1+0x860], R4 ;  /* 0x0008600401007387 */ /* 0x000fe40000100a00 */
[----:B------:R0:W-:Y:S01]  /*68140*/  STL.64 [R1+0x868], R6 ;  /* 0x0008680601007387 */ /* 0x0001e20000100a00 */
[----:B------:R-:W-:Y:S01]  /*68150*/  STL.64 [R1+0x5628], R42 ;  /* 0x0056282a01007387 */ /* 0x000fe20000100a00 */
[C---:B0-----:R-:W-:Y:S03]  /*68160*/  HMMA.16816.F32.BF16 R4, R12.reuse, R42, R16 ;  /* 0x0000002a0c04723c */ /* 0x041fe60000041810 */
[----:B------:R-:W-:Y:S01]  /*68170*/  STL.64 [R1+0x840], R8 ;  /* 0x0008400801007387 */ /* 0x000fe20000100a00 */
[----:B------:R0:W-:Y:S04]  /*68180*/  STL.64 [R1+0x848], R10 ;  /* 0x0008480a01007387 */ /* 0x0001e80000100a00 */
[C---:B0-----:R-:W-:Y:S01]  /*68190*/  HMMA.16816.F32.BF16 R8, R12.reuse, R30, R56 ;  /* 0x0000001e0c08723c */ /* 0x041fe20000041838 */
[----:B------:R-:W-:Y:S11]  /*681a0*/  STL [R1+0x5620], R41 ;  /* 0x0056202901007387 */ /* 0x000ff60000100800 */
[----:B------:R-:W-:Y:S03]  /*681b0*/  @!UPT UIADD3 URZ, URZ, URZ, URZ ;  /* 0x0000003f3f3ff290 */ /* 0x000fe6000fffe03f */
[----:B------:R0:W-:Y:S01]  /*681c0*/  STL.64 [R1+0x830], R4 ;  /* 0x0008300401007387 */ /* 0x0001e20000100a00 */
[----:B------:R1:W-:Y:S02]  /*681d0*/  STL.64 [R1+0x838], R6 ;  /* 0x0008380601007387 */ /* 0x0003e40000100a00 */
[----:B------:R-:W-:Y:S01]  /*681e0*/  STL.64 [R1+0x5618], R30 ;  /* 0x0056181e01007387 */ /* 0x000fe20000100a00 */
[----:B0-----:R-:W2:Y:S04]  /*681f0*/  LDL.LU R4, [R1] ;  /* 0x0000000001047983 */ /* 0x001ea80000300800 */
[----:B------:R-:W-:Y:S02]  /*68200*/  STL.64 [R1+0x550], R8 ;  /* 0x0005500801007387 */ /* 0x000fe40000100a00 */
[----:B------:R-:W-:Y:S02]  /*68210*/  STL.64 [R1+0x558], R10 ;  /* 0x0005580a01007387 */ /* 0x000fe40000100a00 */
[----:B------:R-:W2:Y:S01]  /*68220*/  LDL.LU R5, [R1+0x4] ;  /* 0x0000040001057983 */ /* 0x000ea20000300800 */
[----:B-1----:R-:W3:Y:S01]  /*68230*/  LDL.LU R6, [R1+0x8] ;  /* 0x0000080001067983 */ /* 0x002ee20000300800 */
[----:B------:R-:W3:Y:S03]  /*68240*/  LDL.LU R7, [R1+0xc] ;  /* 0x00000c0001077983 */ /* 0x000ee60000300800 */
        /* <DEDUP_REMOVED lines=17> */
[----:B--2---:R0:W-:Y:S03]  /*68360*/  STL.64 [R1+0x55d8], R20 ;  /* 0x0055d81401007387 */ /* 0x0041e60000100a00 */
        /* <DEDUP_REMOVED lines=15> */
[----:B------:R-:W4:Y:S01]  /*68460*/  LDL.LU R23, [R1+0x16c] ;  /* 0x00016c0001177983 */ /* 0x000f220000300800 */
[----:B------:R-:W2:Y:S01]  /*68470*/  LDL.LU R16, [R1+0x90] ;  /* 0x0000900001107983 */ /* 0x000ea20000300800 */
        /* <DEDUP_REMOVED lines=18> */
[----:B------:R-:W-:Y:S01]  /*685a0*/  IMAD.MOV.U32 R36, RZ, RZ, R40 ;  /* 0x000000ffff247224 */ /* 0x000fe200078e0028 */
        /* <DEDUP_REMOVED lines=9> */
[----:B----4-:R-:W-:Y:S01]  /*68640*/  STL.64 [R1+0x5610], R22 ;  /* 0x0056101601007387 */ /* 0x010fe20000100a00 */
[----:B--2---:R0:W-:Y:S01]  /*68650*/  STL.64 [R1+0x5608], R20 ;  /* 0x0056081401007387 */ /* 0x0041e20000100a00 */
[C---:B---3--:R-:W-:Y:S02]  /*68660*/  HMMA.16816.F32.BF16 R52, R12.reuse, R34, R52 ;  /* 0x000000220c34723c */ /* 0x048fe40000041834 */
[----:B0-----:R-:W2:Y:S01]  /*68670*/  LDL.LU R20, [R1+0x170] ;  /* 0x0001700001147983 */ /* 0x001ea20000300800 */
[----:B------:R-:W2:Y:S02]  /*68680*/  LDL.LU R21, [R1+0x174] ;  /* 0x0001740001157983 */ /* 0x000ea40000300800 */
[----:B------:R-:W2:Y:S02]  /*68690*/  LDL.LU R22, [R1+0x178] ;  /* 0x0001780001167983 */ /* 0x000ea40000300800 */
[----:B------:R-:W2:Y:S01]  /*686a0*/  LDL.LU R23, [R1+0x17c] ;  /* 0x00017c0001177983 */ /* 0x000ea20000300800 */
[----:B------:R-:W-:Y:S01]  /*686b0*/  STL.64 [R1+0x55b0], R6 ;  /* 0x0055b00601007387 */ /* 0x000fe20000100a00 */
[----:B------:R0:W-:Y:S03]  /*686c0*/  STL.64 [R1+0x55a8], R4 ;  /* 0x0055a80401007387 */ /* 0x0001e60000100a00 */
[----:B0-----:R-:W3:Y:S01]  /*686d0*/  LDL.LU R4, [R1+0x30] ;  /* 0x0000300001047983 */ /* 0x001ee20000300800 */
[----:B------:R-:W3:Y:S02]  /*686e0*/  LDL.LU R5, [R1+0x34] ;  /* 0x0000340001057983 */ /* 0x000ee40000300800 */
[----:B------:R-:W3:Y:S02]  /*686f0*/  LDL.LU R6, [R1+0x38] ;  /* 0x0000380001067983 */ /* 0x000ee40000300800 */
[----:B------:R-:W3:Y:S01]  /*68700*/  LDL.LU R7, [R1+0x3c] ;  /* 0x00003c0001077983 */ /* 0x000ee20000300800 */
[----:B------:R-:W4:Y:S01]  /*68710*/  LDL.LU R8, [R1+0x120] ;  /* 0x0001200001087983 */ /* 0x000f220000300800 */
[----:B------:R-:W4:Y:S02]  /*68720*/  LDL.LU R9, [R1+0x124] ;  /* 0x0001240001097983 */ /* 0x000f240000300800 */
[----:B------:R-:W4:Y:S02]  /*68730*/  LDL.LU R10, [R1+0x128] ;  /* 0x00012800010a7983 */ /* 0x000f240000300800 */
[----:B------:R-:W4:Y:S01]  /*68740*/  LDL.LU R11, [R1+0x12c] ;  /* 0x00012c00010b7983 */ /* 0x000f220000300800 */
        /* <DEDUP_REMOVED lines=9> */
[C---:B------:R-:W-:Y:S01]  /*687e0*/  HMMA.16816.F32.BF16 R44, R12.reuse, R26, R44 ;  /* 0x0000001a0c2c723c */ /* 0x040fe2000004182c */
[----:B------:R-:W3:Y:S07]  /*687f0*/  LDL.LU.64 R48, [R1+0x5648] ;  /* 0x0056480001307983 */ /* 0x000eee0000300a00 */
[C---:B--2---:R-:W-:Y:S11]  /*68800*/  HMMA.16816.F32.BF16 R56, R12.reuse, R50, R56 ;  /* 0x000000320c38723c */ /* 0x044ff60000041838 */
[----:B------:R-:W-:Y:S11]  /*68810*/  @!UPT UIADD3 URZ, URZ, URZ, URZ ;  /* 0x0000003f3f3ff290 */ /* 0x000ff6000fffe03f */
[----:B------:R-:W-:Y:S01]  /*68820*/  @!UPT UIADD3 URZ, URZ, URZ, URZ ;  /* 0x0000003f3f3ff290 */ /* 0x000fe2000fffe03f */
[----:B------:R0:W-:Y:S01]  /*68830*/  STL.64 [R1+0x510], R56 ;  /* 0x0005103801007387 */ /* 0x0001e20000100a00 */
[----:B------:R1:W-:Y:S03]  /*68840*/  STL.64 [R1+0x518], R58 ;  /* 0x0005183a01007387 */ /* 0x0003e60000100a00 */
[----:B0-----:R-:W2:Y:S01]  /*68850*/  LDL.LU R56, [R1+0x5e0] ;  /* 0x0005e00001387983 */ /* 0x001ea20000300800 */
[----:B------:R-:W2:Y:S02]  /*68860*/  LDL.LU R57, [R1+0x5e4] ;  /* 0x0005e40001397983 */ /* 0x000ea40000300800 */
[----:B-1----:R-:W2:Y:S02]  /*68870*/  LDL.LU R58, [R1+0x5e8] ;  /* 0x0005e800013a7983 */ /* 0x002ea40000300800 */
[----:B------:R-:W2:Y:S01]  /*68880*/  LDL.LU R59, [R1+0x5ec] ;  /* 0x0005ec00013b7983 */ /* 0x000ea20000300800 */
[----:B------:R-:W-:Y:S01]  /*68890*/  STL.64 [R1+0x500], R44 ;  /* 0x0005002c01007387 */ /* 0x000fe20000100a00 */
[----:B------:R0:W-:Y:S03]  /*688a0*/  STL.64 [R1+0x508], R46 ;  /* 0x0005082e01007387 */ /* 0x0001e60000100a00 */
[----:B0-----:R-:W2:Y:S02]  /*688b0*/  LDL.LU.64 R46, [R1+0x5640] ;  /* 0x00564000012e7983 */ /* 0x001ea40000300a00 */
[----:B--2---:R-:W-:Y:S02]  /*688c0*/  HMMA.16816.F32.BF16 R12, R12, R46, R16 ;  /* 0x0000002e0c0c723c */ /* 0x004fe40000041810 */
[----:B------:R-:W2:Y:S01]  /*688d0*/  LDL.LU.64 R18, [R1+0x5638] ;  /* 0x0056380001127983 */ /* 0x000ea20000300a00 */
[----:B------:R-:W2:Y:S11]  /*688e0*/  LDL.LU.64 R16, [R1+0x5630] ;  /* 0x0056300001107983 */ /* 0x000eb60000300a00 */
[----:B------:R-:W-:Y:S09]  /*688f0*/  @!UPT UIADD3 URZ, URZ, URZ, URZ ;  /* 0x0000003f3f3ff290 */ /* 0x000ff2000fffe03f */
[----:B------:R0:W-:Y:S01]  /*68900*/  STL.64 [R1+0x4f0], R12 ;  /* 0x0004f00c01007387 */ /* 0x0001e20000100a00 */
[----:B------:R1:W-:Y:S03]  /*68910*/  STL.64 [R1+0x4f8], R14 ;  /* 0x0004f80e01007387 */ /* 0x0003e60000100a00 */
[----:B0-----:R-:W3:Y:S01]  /*68920*/  LDL.LU R12, [R1+0x2a0] ;  /* 0x0002a000010c7983 */ /* 0x001ee20000300800 */
[----:B------:R-:W3:Y:S02]  /*68930*/  LDL.LU R13, [R1+0x2a4] ;  /* 0x0002a400010d7983 */ /* 0x000ee40000300800 */
[----:B-1----:R-:W3:Y:S02]  /*68940*/  LDL.LU R14, [R1+0x2a8] ;  /* 0x0002a800010e7983 */ /* 0x002ee40000300800 */
[----:B------:R-:W3:Y:S01]  /*68950*/  LDL.LU R15, [R1+0x2ac] ;  /* 0x0002ac00010f7983 */ /* 0x000ee20000300800 */
[C---:B--2---:R-:W-:Y:S11]  /*68960*/  HMMA.16816.F32.BF16 R40, R16.reuse, R38, R40 ;  /* 0x000000261028723c */ /* 0x044ff60000041828 */
[----:B------:R-:W-:Y:S11]  /*68970*/  @!UPT UIADD3 URZ, URZ, URZ, URZ ;  /* 0x0000003f3f3ff290 */ /* 0x000ff6000fffe03f */
[----:B------:R-:W-:Y:S01]  /*68980*/  @!UPT UIADD3 URZ, URZ, URZ, URZ ;  /* 0x0000003f3f3ff290 */ /* 0x000fe2000fffe03f */
[----:B------:R-:W-:Y:S01]  /*68990*/  STL.64 [R1+0x4d0], R40 ;  /* 0x0004d02801007387 */ /* 0x000fe20000100a00 */
[----:B------:R0:W-:Y:S03]  /*689a0*/  STL.64 [R1+0x4d8], R42 ;  /* 0x0004d82a01007387 */ /* 0x0001e60000100a00 */
[----:B0-----:R-:W2:Y:S01]  /*689b0*/  LDL.LU.64 R42, [R1+0x5628] ;  /* 0x00562800012a7983 */ /* 0x001ea20000300a00 */
[----:B------:R-:W3:Y:S01]  /*689c0*/  LDL.LU R41, [R1+0x5620] ;  /* 0x0056200001297983 */ /* 0x000ee20000300800 */
        /* <DEDUP_REMOVED lines=12> */
[----:B------:R-:W2:Y:S02]  /*68a90*/  LDL.LU.64 R20, [R1+0x5608] ;  /* 0x0056080001147983 */ /* 0x000ea40000300a00 */
        /* <DEDUP_REMOVED lines=44> */
[----:B------:R-:W3:Y:S01]  /*68d60*/  LDL.LU.64 R4, [R1+0x55a8] ;  /* 0x0055a80001047983 */ /* 0x000ee20000300a00 */
[C---:B--2---:R-:W-:Y:S08]  /*68d70*/  HMMA.16816.F32.BF16 R16, R20.reuse, R30, R16 ;  /* 0x0000001e1410723c */ /* 0x044ff00000041810 */
[C---:B---3--:R-:W-:Y:S11]  /*68d80*/  HMMA.16816.F32.BF16 R4, R20.reuse, R42, R4 ;  /* 0x0000002a1404723c */ /* 0x048ff60000041804 */
[----:B------:R-:W-:Y:S11]  /*68d90*/  @!UPT UIADD3 URZ, URZ, URZ, URZ ;  /* 0x0000003f3f3ff290 */ /* 0x000ff6000fffe03f */
[----:B------:R-:W-:Y:S01]  /*68da0*/  @!UPT UIADD3 URZ, URZ, URZ, URZ ;  /* 0x0000003f3f3ff290 */ /* 0x000fe2000fffe03f */
[----:B------:R-:W-:Y:S01]  /*68db0*/  STL.64 [R1+0xb70], R4 ;  /* 0x000b700401007387 */ /* 0x000fe20000100a00 */
[----:B------:R0:W-:Y:S03]  /*68dc0*/  STL.64 [R1+0xb78], R6 ;  /* 0x000b780601007387 */ /* 0x0001e60000100a00 */
[----:B0-----:R-:W2:Y:S01]  /*68dd0*/  LDL.LU.64 R6, [R1+0x55a0] ;  /* 0x0055a00001067983 */ /* 0x001ea20000300a00 */
[----:B------:R-:W2:Y:S02]  /*68de0*/  LDL.LU.64 R4, [R1+0x5598] ;  /* 0x0055980001047983 */ /* 0x000ea40000300a00 */
[----:B------:R-:W-:Y:S02]  /*68df0*/  STL.64 [R1+0x5590], R42 ;  /* 0x0055902a01007387 */ /* 0x000fe40000100a00 */
[----:B------:R-:W-:Y:S01]  /*68e00*/  STL.64 [R1+0x5588], R30 ;  /* 0x0055881e01007387 */ /* 0x000fe20000100a00 */
[----:B------:R-:W-:Y:S01]  /*68e10*/  STL.64 [R1+0xb60], R16 ;  /* 0x000b601001007387 */ /* 0x000fe20000100a00 */
[----:B------:R4:W-:Y:S02]  /*68e20*/  STL.64 [R1+0xb68], R18 ;  /* 0x000b681201007387 */ /* 0x0009e40000100a00 */
[C---:B----4-:R-:W-:Y:S01]  /*68e30*/  HMMA.16816.F32.BF16 R16, R20.reuse, R54, R8 ;  /* 0x000000361410723c */ /* 0x050fe20000041808 */
[----:B------:R-:W0:Y:S04]  /*68e40*/  LDSM.16.MT88.4 R8, [R41+0x6180] ;  /* 0x006180002908783b */ /* 0x000e280000004200 */
[----:B------:R-:W-:Y:S01]  /*68e50*/  STL.64 [R1+0x5580], R34 ;  /* 0x0055802201007387 */ /* 0x000fe20000100a00 */
[----:B------:R-:W-:Y:S02]  /*68e60*/  STL.64 [R1+0x5578], R32 ;  /* 0x0055782001007387 */ /* 0x000fe40000100a00 */
[C---:B--2---:R-:W-:Y:S11]  /*68e70*/  HMMA.16816.F32.BF16 R4, R20.reuse, R34, R4 ;  /* 0x000000221404723c */ /* 0x044ff60000041804 */
[----:B------:R-:W-:Y:S11]  /*68e80*/  @!UPT UIADD3 URZ, URZ, URZ, URZ ;  /* 0x0000003f3f3ff290 */ /* 0x000ff6000fffe03f */
[----:B------:R-:W-:Y:S01]  /*68e90*/  @!UPT UIADD3 URZ, URZ, URZ, URZ ;  /* 0x0000003f3f3ff290 */ /* 0x000fe2000fffe03f */
[----:B------:R-:W-:Y:S01]  /*68ea0*/  STL.64 [R1+0xb50], R4 ;  /* 0x000b500401007387 */ /* 0x000fe20000100a00 */
[----:B------:R-:W-:Y:S02]  /*68eb0*/  STL.64 [R1+0xb58], R6 ;  /* 0x000b580601007387 */ /* 0x000fe40000100a00 */
[----:B------:R-:W-:Y:S02]  /*68ec0*/  STL.64 [R1+0x5570], R54 ;  /* 0x0055703601007387 */ /* 0x000fe40000100a00 */
[----:B------:R-:W-:Y:S01]  /*68ed0*/  STL.64 [R1+0xb40], R16 ;  /* 0x000b401001007387 */ /* 0x000fe20000100a00 */
[----:B------:R-:W-:Y:S01]  /*68ee0*/  STL.64 [R1+0xb48], R18 ;  /* 0x000b481201007387 */ /* 0x000fe20000100a00 */
[----:B0-----:R-:W-:Y:S02]  /*68ef0*/  STL.64 [R1+0x5538], R10 ;  /* 0x0055380a01007387 */ /* 0x001fe40000100a00 */
[----:B------:R0:W-:Y:S01]  /*68f00*/  STL.64 [R1+0x5530], R8 ;  /* 0x0055300801007387 */ /* 0x0001e20000100a00 */
[----:B------:R-:W-:Y:S01]  /*68f10*/  LDSM.16.MT88.4 R4, [R41+0x6100] ;  /* 0x006100002904783b */ /* 0x000fe20000004200 */
[----:B------:R-:W-:Y:S01]  /*68f20*/  LDSM.16.MT88.4 R16, [R60+0x6080] ;  /* 0x006080003c10783b */ /* 0x000fe20000004200 */
[C---:B0-----:R-:W-:Y:S02]  /*68f30*/  HMMA.16816.F32.BF16 R8, R20.reuse, R50, R12 ;  /* 0x000000321408723c */ /* 0x041fe4000004180c */
[----:B------:R-:W0:Y:S04]  /*68f40*/  LDSM.16.MT88.4 R12, [R60+0x6000] ;  /* 0x006000003c0c783b */ /* 0x000e280000004200 */
[----:B------:R-:W-:Y:S01]  /*68f50*/  STL.64 [R1+0x5568], R50 ;  /* 0x0055683201007387 */ /* 0x000fe20000100a00 */
[----:B------:R-:W-:Y:S11]  /*68f60*/  STL.64 [R1+0x5560], R48 ;  /* 0x0055603001007387 */ /* 0x000ff60000100a00 */
[----:B------:R-:W-:Y:S05]  /*68f70*/  @!UPT UIADD3 URZ, URZ, URZ, URZ ;  /* 0x0000003f3f3ff290 */ /* 0x000fea000fffe03f */
[----:B------:R-:W-:Y:S01]  /*68f80*/  STL.64 [R1+0x470], R8 ;  /* 0x0004700801007387 */ /* 0x000fe20000100a00 */
[----:B------:R1:W-:Y:S02]  /*68f90*/  STL.64 [R1+0x478], R10 ;  /* 0x0004780a01007387 */ /* 0x0003e40000100a00 */
[C---:B-1----:R-:W-:Y:S01]  /*68fa0*/  HMMA.16816.F32.BF16 R8, R20.reuse, R26, R56 ;  /* 0x0000001a1408723c */ /* 0x042fe20000041838 */
[----:B0-----:R-:W-:Y:S01]  /*68fb0*/  STL.64 [R1+0x5508], R14 ;  /* 0x0055080e01007387 */ /* 0x001fe20000100a00 */
[----:B------:R0:W-:Y:S02]  /*68fc0*/  STL.64 [R1+0x5500], R12 ;  /* 0x0055000c01007387 */ /* 0x0001e40000100a00 */
[----:B------:R-:W-:Y:S02]  /*68fd0*/  STL.64 [R1+0x5558], R26 ;  /* 0x0055581a01007387 */ /* 0x000fe40000100a00 */
[----:B------:R-:W-:Y:S11]  /*68fe0*/  STL.64 [R1+0x5550], R24 ;  /* 0x0055501801007387 */ /* 0x000ff60000100a00 */
[----:B------:R-:W-:Y:S06]  /*68ff0*/  @!UPT UIADD3 URZ, URZ, URZ, URZ ;  /* 0x0000003f3f3ff290 */ /* 0x000fec000fffe03f */
[----:B------:R-:W-:Y:S01]  /*69000*/  STL.64 [R1+0x460], R8 ;  /* 0x0004600801007387 */ /* 0x000fe20000100a00 */
[----:B------:R-:W-:Y:S02]  /*69010*/  STL.64 [R1+0x468], R10 ;  /* 0x0004680a01007387 */ /* 0x000fe40000100a00 */
[----:B0-----:R-:W2:Y:S02]  /*69020*/  LDL.LU R12, [R1+0x6a0] ;  /* 0x0006a000010c7983 */ /* 0x001ea40000300800 */
        /* <DEDUP_REMOVED lines=17> */
[----:B------:R-:W2:Y:S02]  /*69140*/  LDL.LU R10, [R1+0x678] ;  /* 0x00067800010a7983 */ /* 0x000ea40000300800 */
[----:B------:R-:W2:Y:S01]  /*69150*/  LDL.LU R11, [R1+0x67c] ;  /* 0x00067c00010b7983 */ /* 0x000ea20000300800 */
[----:B------:R-:W4:Y:S01]  /*69160*/  LDL.LU R56, [R1+0x5f0] ;  /* 0x0005f00001387983 */ /* 0x000f220000300800 */
[----:B------:R-:W4:Y:S02]  /*69170*/  LDL.LU R57, [R1+0x5f4] ;  /* 0x0005f40001397983 */ /* 0x000f240000300800 */
[----:B------:R-:W4:Y:S02]  /*69180*/  LDL.LU R58, [R1+0x5f8] ;  /* 0x0005f800013a7983 */ /* 0x000f240000300800 */
[----:B------:R-:W4:Y:S01]  /*69190*/  LDL.LU R59, [R1+0x5fc] ;  /* 0x0005fc00013b7983 */ /* 0x000f220000300800 */
        /* <DEDUP_REMOVED lines=24> */
[----:B---3--:R-:W-:Y:S01]  /*69320*/  STL.64 [R1+0x5528], R14 ;  /* 0x0055280e01007387 */ /* 0x008fe20000100a00 */
[----:B------:R0:W-:Y:S03]  /*69330*/  STL.64 [R1+0x5520], R12 ;  /* 0x0055200c01007387 */ /* 0x0001e60000100a00 */
[----:B0-----:R-:W3:Y:S01]  /*69340*/  LDL.LU R12, [R1+0x680] ;  /* 0x00068000010c7983 */ /* 0x001ee20000300800 */
[----:B------:R-:W3:Y:S02]  /*69350*/  LDL.LU R13, [R1+0x684] ;  /* 0x00068400010d7983 */ /* 0x000ee40000300800 */
[----:B------:R-:W3:Y:S02]  /*69360*/  LDL.LU R14, [R1+0x688] ;  /* 0x00068800010e7983 */ /* 0x000ee40000300800 */
[----:B------:R-:W3:Y:S01]  /*69370*/  LDL.LU R15, [R1+0x68c] ;  /* 0x00068c00010f7983 */ /* 0x000ee20000300800 */
[----:B------:R-:W-:Y:S01]  /*69380*/  STL.64 [R1+0x54b0], R18 ;  /* 0x0054b01201007387 */ /* 0x000fe20000100a00 */
[----:B------:R0:W-:Y:S03]  /*69390*/  STL.64 [R1+0x54a8], R16 ;  /* 0x0054a81001007387 */ /* 0x0001e60000100a00 */
[----:B0-----:R-:W3:Y:S01]  /*693a0*/  LDL.LU R16, [R1+0x6e0] ;  /* 0x0006e00001107983 */ /* 0x001ee20000300800 */
[----:B----4-:R-:W-:Y:S03]  /*693b0*/  HMMA.16816.F32.BF16 R20, R20, R46, R56 ;  /* 0x0000002e1414723c */ /* 0x010fe60000041838 */
[----:B------:R-:W0:Y:S05]  /*693c0*/  LDSM.16.MT88.4 R56, [R60+0x6100] ;  /* 0x006100003c38783b */ /* 0x000e2a0000004200 */
[C---:B--2---:R-:W-:Y:S11]  /*693d0*/  HMMA.16816.F32.BF16 R40, R4.reuse, R38, R40 ;  /* 0x000000260428723c */ /* 0x044ff60000041828 */
[----:B------:R-:W-:Y:S04]  /*693e0*/  @!UPT UIADD3 URZ, URZ, URZ, URZ ;  /* 0x0000003f3f3ff290 */ /* 0x000fe8000fffe03f */
[----:B------:R1:W-:Y:S01]  /*693f0*/  STL.64 [R1+0x3e0], R20 ;  /* 0x0003e01401007387 */ /* 0x0003e20000100a00 */
[----:B------:R2:W-:Y:S02]  /*69400*/  STL.64 [R1+0x3e8], R22 ;  /* 0x0003e81601007387 */ /* 0x0005e40000100a00 */
[----:B------:R-:W4:Y:S02]  /*69410*/  LDL.LU R17, [R1+0x6e4] ;  /* 0x0006e40001117983 */ /* 0x000f240000300800 */
[----:B------:R-:W4:Y:S01]  /*69420*/  LDL.LU R18, [R1+0x6e8] ;  /* 0x0006e80001127983 */ /* 0x000f220000300800 */
[----:B------:R-:W4:Y:S04]  /*69430*/  LDL.LU R19, [R1+0x6ec] ;  /* 0x0006ec0001137983 */ /* 0x000f280000300800 */
[----:B-1----:R-:W3:Y:S01]  /*69440*/  LDL.LU R20, [R1+0x6f0] ;  /* 0x0006f00001147983 */ /* 0x002ee20000300800 */
[----:B------:R-:W3:Y:S02]  /*69450*/  LDL.LU R21, [R1+0x6f4] ;  /* 0x0006f40001157983 */ /* 0x000ee40000300800 */
[----:B--2---:R-:W2:Y:S02]  /*69460*/  LDL.LU R22, [R1+0x6f8] ;  /* 0x0006f80001167983 */ /* 0x004ea40000300800 */
[----:B------:R-:W2:Y:S01]  /*69470*/  LDL.LU R23, [R1+0x6fc] ;  /* 0x0006fc0001177983 */ /* 0x000ea20000300800 */
        /* <DEDUP_REMOVED lines=81> */
[----:B------:R-:W3:Y:S01]  /*69990*/  LDL.LU R28, [R1+0x6b0] ;  /* 0x0006b000011c7983 */ /* 0x000ee20000300800 */
[----:B------:R-:W3:Y:S04]  /*699a0*/  LDL.LU R29, [R1+0x6b4] ;  /* 0x0006b400011d7983 */ /* 0x000ee80000300800 */
[----:B0-----:R-:W3:Y:S01]  /*699b0*/  LDL.LU R30, [R1+0x6b8] ;  /* 0x0006b800011e7983 */ /* 0x001ee20000300800 */
[----:B------:R-:W3:Y:S01]  /*699c0*/  LDL.LU R31, [R1+0x6bc] ;  /* 0x0006bc00011f7983 */ /* 0x000ee20000300800 */
[C---:B--2---:R-:W-:Y:S01]  /*699d0*/  HMMA.16816.F32.BF16 R4, R8.reuse, R54, R4 ;  /* 0x000000360804723c */ /* 0x044fe20000041804 */
[----:B------:R-:W-:Y:S01]  /*699e0*/  STL.64 [R1+0x54f0], R34 ;  /* 0x0054f02201007387 */ /* 0x000fe20000100a00 */
[----:B------:R-:W-:Y:S06]  /*699f0*/  STL.64 [R1+0x54e8], R32 ;  /* 0x0054e82001007387 */ /* 0x000fec0000100a00 */
[C---:B---3--:R-:W-:Y:S11]  /*69a00*/  HMMA.16816.F32.BF16 R28, R8.reuse, R34, R28 ;  /* 0x00000022081c723c */ /* 0x048ff6000004181c */
[----:B------:R-:W-:Y:S11]  /*69a10*/  @!UPT UIADD3 URZ, URZ, URZ, URZ ;  /* 0x0000003f3f3ff290 */ /* 0x000ff6000fffe03f */
[----:B------:R-:W-:Y:S01]  /*69a20*/  @!UPT UIADD3 URZ, URZ, URZ, URZ ;  /* 0x0000003f3f3ff290 */ /* 0x000fe2000fffe03f */
[----:B------:R-:W-:Y:S01]  /*69a30*/  STL.64 [R1+0x2e0], R28 ;  /* 0x0002e01c01007387 */ /* 0x000fe20000100a00 */
[----:B------:R-:W-:Y:S02]  /*69a40*/  STL.64 [R1+0x2e8], R30 ;  /* 0x0002e81e01007387 */ /* 0x000fe40000100a00 */
[----:B------:R-:W-:Y:S02]  /*69a50*/  STL.64 [R1+0x54e0], R54 ;  /* 0x0054e03601007387 */ /* 0x000fe40000100a00 */
[----:B------:R-:W2:Y:S01]  /*69a60*/  LDL R61, [R1+0xd00] ;  /* 0x000d0000013d7983 */ /* 0x000ea20000100800 */
[----:B------:R-:W-:Y:S01]  /*69a70*/  STL.64 [R1+0x2d0], R4 ;  /* 0x0002d00401007387 */ /* 0x000fe20000100a00 */
[----:B------:R0:W-:Y:S02]  /*69a80*/  STL.64 [R1+0x2d8], R6 ;  /* 0x0002d80601007387 */ /* 0x0001e40000100a00 */
[C---:B0-----:R-:W-:Y:S01]  /*69a90*/  HMMA.16816.F32.BF16 R4, R8.reuse, R50, R56 ;  /* 0x000000320804723c */ /* 0x041fe20000041838 */
[----:B------:R-:W-:Y:S01]  /*69aa0*/  STL.64 [R1+0x54d8], R50 ;  /* 0x0054d83201007387 */ /* 0x000fe20000100a00 */
[----:B------:R-:W-:Y:S11]  /*69ab0*/  STL.64 [R1+0x54d0], R48 ;  /* 0x0054d03001007387 */ /* 0x000ff60000100a00 */
[----:B------:R-:W-:Y:S10]  /*69ac0*/  @!UPT UIADD3 URZ, URZ, URZ, URZ ;  /* 0x0000003f3f3ff290 */ /* 0x000ff4000fffe03f */
[----:B------:R0:W-:Y:S01]  /*69ad0*/  STL.64 [R1+0x2c0], R4 ;  /* 0x0002c00401007387 */ /* 0x0001e20000100a00 */
[----:B------:R1:W-:Y:S03]  /*69ae0*/  STL.64 [R1+0x2c8], R6 ;  /* 0x0002c80601007387 */ /* 0x0003e60000100a00 */
[----:B0-----:R-:W3:Y:S01]  /*69af0*/  LDL.LU R4, [R1+0x590] ;  /* 0x0005900001047983 */ /* 0x001ee20000300800 */
[----:B------:R-:W3:Y:S02]  /*69b00*/  LDL.LU R5, [R1+0x594] ;  /* 0x0005940001057983 */ /* 0x000ee40000300800 */
[----:B-1----:R-:W2:Y:S02]  /*69b10*/  LDL.LU R6, [R1+0x598] ;  /* 0x0005980001067983 */ /* 0x002ea40000300800 */
[----:B------:R-:W2:Y:S02]  /*69b20*/  LDL.LU R7, [R1+0x59c] ;  /* 0x00059c0001077983 */ /* 0x000ea40000300800 */
[----:B--2---:R-:W-:Y:S01]  /*69b30*/  STL.64 [R1+0x5450], R6 ;  /* 0x0054500601007387 */ /* 0x004fe20000100a00 */
[----:B---3--:R0:W-:Y:S02]  /*69b40*/  STL.64 [R1+0x5448], R4 ;  /* 0x0054480401007387 */ /* 0x0081e40000100a00 */
[C---:B0-----:R-:W-:Y:S08]  /*69b50*/  HMMA.16816.F32.BF16 R4, R8.reuse, R26, R20 ;  /* 0x0000001a0804723c */ /* 0x041ff00000041814 */
[----:B----4-:R-:W-:Y:S01]  /*69b60*/  HMMA.16816.F32.BF16 R8, R8, R46, R16 ;  /* 0x0000002e0808723c */ /* 0x010fe20000041810 */
[----:B------:R-:W-:Y:S01]  /*69b70*/  STL.64 [R1+0x54c8], R26 ;  /* 0x0054c81a01007387 */ /* 0x000fe20000100a00 */
[----:B------:R-:W-:Y:S11]  /*69b80*/  STL.64 [R1+0x54c0], R24 ;  /* 0x0054c01801007387 */ /* 0x000ff60000100a00 */
[----:B------:R-:W-:Y:S02]  /*69b90*/  @!UPT UIADD3 URZ, URZ, URZ, URZ ;  /* 0x0000003f3f3ff290 */ /* 0x000fe4000fffe03f */
[----:B------:R0:W-:Y:S01]  /*69ba0*/  STL.64 [R1+0x2b0], R4 ;  /* 0x0002b00401007387 */ /* 0x0001e20000100a00 */
[----:B------:R1:W-:Y:S02]  /*69bb0*/  STL.64 [R1+0x2b8], R6 ;  /* 0x0002b80601007387 */ /* 0x0003e40000100a00 */
[----:B------:R-:W-:Y:S01]  /*69bc0*/  STL.64 [R1+0x54b8], R46 ;  /* 0x0054b82e01007387 */ /* 0x000fe20000100a00 */
[----:B0-----:R-:W2:Y:S04]  /*69bd0*/  LDL.LU R4, [R1+0x7e0] ;  /* 0x0007e00001047983 */ /* 0x001ea80000300800 */
[----:B------:R-:W-:Y:S02]  /*69be0*/  STL.64 [R1+0x210], R8 ;  /* 0x0002100801007387 */ /* 0x000fe40000100a00 */
[----:B------:R-:W-:Y:S02]  /*69bf0*/  STL.64 [R1+0x218], R10 ;  /* 0x0002180a01007387 */ /* 0x000fe40000100a00 */
[----:B------:R-:W2:Y:S01]  /*69c00*/  LDL.LU R5, [R1+0x7e4] ;  /* 0x0007e40001057983 */ /* 0x000ea20000300800 */
[----:B-1----:R-:W3:Y:S01]  /*69c10*/  LDL.LU R6, [R1+0x7e8] ;  /* 0x0007e80001067983 */ /* 0x002ee20000300800 */
[----:B------:R-:W3:Y:S02]  /*69c20*/  LDL.LU R7, [R1+0x7ec] ;  /* 0x0007ec0001077983 */ /* 0x000ee40000300800 */
[----:B------:R-:W4:Y:S02]  /*69c30*/  LDL.LU R20, [R1+0x7b0] ;  /* 0x0007b00001147983 */ /* 0x000f240000300800 */
[----:B------:R-:W4:Y:S01]  /*69c40*/  LDL.LU R21, [R1+0x7b4] ;  /* 0x0007b40001157983 */ /* 0x000f220000300800 */
[----:B------:R-:W2:Y:S01]  /*69c50*/  LDL.LU R22, [R1+0x7b8] ;  /* 0x0007b80001167983 */ /* 0x000ea20000300800 */
[----:B------:R-:W2:Y:S03]  /*69c60*/  LDL.LU R23, [R1+0x7bc] ;  /* 0x0007bc0001177983 */ /* 0x000ea60000300800 */
        /* <DEDUP_REMOVED lines=44> */
[----:B----4-:R-:W-:Y:S01]  /*69f30*/  STL.64 [R1+0x54a0], R22 ;  /* 0x0054a01601007387 */ /* 0x010fe20000100a00 */
[----:B--2---:R0:W-:Y:S03]  /*69f40*/  STL.64 [R1+0x5498], R20 ;  /* 0x0054981401007387 */ /* 0x0041e60000100a00 */
[----:B0-----:R-:W2:Y:S01]  /*69f50*/  LDL.LU R20, [R1+0x780] ;  /* 0x0007800001147983 */ /* 0x001ea20000300800 */
[----:B------:R-:W2:Y:S02]  /*69f60*/  LDL.LU R21, [R1+0x784] ;  /* 0x0007840001157983 */ /* 0x000ea40000300800 */
[----:B------:R-:W2:Y:S02]  /*69f70*/  LDL.LU R22, [R1+0x788] ;  /* 0x0007880001167983 */ /* 0x000ea40000300800 */
[----:B------:R-:W2:Y:S01]  /*69f80*/  LDL.LU R23, [R1+0x78c] ;  /* 0x00078c0001177983 */ /* 0x000ea20000300800 */
[----:B---3--:R-:W-:Y:S01]  /*69f90*/  STL.64 [R1+0x5460], R6 ;  /* 0x0054600601007387 */ /* 0x008fe20000100a00 */
[----:B------:R0:W-:Y:S03]  /*69fa0*/  STL.64 [R1+0x5458], R4 ;  /* 0x0054580401007387 */ /* 0x0001e60000100a00 */
[----:B0-----:R-:W3:Y:S01]  /*69fb0*/  LDL.LU R4, [R1+0x7d0] ;  /* 0x0007d00001047983 */ /* 0x001ee20000300800 */
[----:B------:R-:W3:Y:S02]  /*69fc0*/  LDL.LU R5, [R1+0x7d4] ;  /* 0x0007d40001057983 */ /* 0x000ee40000300800 */
[----:B------:R-:W4:Y:S02]  /*69fd0*/  LDL.LU R6, [R1+0x7d8] ;  /* 0x0007d80001067983 */ /* 0x000f240000300800 */
[----:B------:R-:W4:Y:S01]  /*69fe0*/  LDL.LU R7, [R1+0x7dc] ;  /* 0x0007dc0001077983 */ /* 0x000f220000300800 */
[C---:B------:R-:W-:Y:S08]  /*69ff0*/  HMMA.16816.F32.BF16 R56, R12.reuse, R38, R56 ;  /* 0x000000260c38723c */ /* 0x040ff00000041838 */
[C---:B------:R-:W-:Y:S01]  /*6a000*/  HMMA.16816.F32.BF16 R28, R12.reuse, R42, R28 ;  /* 0x0000002a0c1c723c */ /* 0x040fe2000004181c */
[----:B----4-:R-:W-:Y:S01]  /*6a010*/  STL.64 [R1+0x5470], R6 ;  /* 0x0054700601007387 */ /* 0x010fe20000100a00 */
[----:B---3--:R0:W-:Y:S03]  /*6a020*/  STL.64 [R1+0x5468], R4 ;  /* 0x0054680401007387 */ /* 0x0081e60000100a00 */
        /* <DEDUP_REMOVED lines=80> */
[----:B------:R-:W2:Y:S01]  /*6a530*/  LDL.LU.64 R20, [R1+0x5478] ;  /* 0x0054780001147983 */ /* 0x000ea20000300a00 */
[C---:B---3--:R-:W-:Y:S08]  /*6a540*/  HMMA.16816.F32.BF16 R4, R16.reuse, R54, R4 ;  /* 0x000000361004723c */ /* 0x048ff00000041804 */
        /* <DEDUP_REMOVED lines=20> */
[C---:B---3--:R-:W-:Y:S08]  /*6a690*/  HMMA.16816.F32.BF16 R4, R16.reuse, R26, R4 ;  /* 0x0000001a1004723c */ /* 0x048ff00000041804 */
[----:B------:R-:W-:Y:S11]  /*6a6a0*/  HMMA.16816.F32.BF16 R16, R16, R46, R56 ;  /* 0x0000002e1010723c */ /* 0x000ff60000041838 */
[----:B------:R-:W-:Y:S04]  /*6a6b0*/  @!UPT UIADD3 URZ, URZ, URZ, URZ ;  /* 0x0000003f3f3ff290 */ /* 0x000fe8000fffe03f */
[----:B------:R0:W-:Y:S01]  /*6a6c0*/  STL.64 [R1+0x3d8], R6 ;  /* 0x0003d80601007387 */ /* 0x0001e20000100a00 */
[----:B------:R-:W-:Y:S02]  /*6a6d0*/  IMAD.MOV.U32 R44, RZ, RZ, R4 ;  /* 0x000000ffff2c7224 */ /* 0x000fe400078e0004 */
[----:B------:R-:W-:Y:S01]  /*6a6e0*/  IMAD.MOV.U32 R45, RZ, RZ, R5 ;  /* 0x000000ffff2d7224 */ /* 0x000fe200078e0005 */
[----:B0-----:R-:W3:Y:S01]  /*6a6f0*/  LDL.LU.64 R6, [R1+0x5450] ;  /* 0x0054500001067983 */ /* 0x001ee20000300a00 */
[----:B------:R-:W3:Y:S02]  /*6a700*/  LDL.LU.64 R4, [R1+0x5448] ;  /* 0x0054480001047983 */ /* 0x000ee40000300a00 */
[----:B------:R-:W-:Y:S02]  /*6a710*/  STL.64 [R1+0x5430], R26 ;  /* 0x0054301a01007387 */ /* 0x000fe40000100a00 */
[----:B------:R0:W-:Y:S02]  /*6a720*/  STL.64 [R1+0x5428], R24 ;  /* 0x0054281801007387 */ /* 0x0001e40000100a00 */
[----:B0-----:R-:W2:Y:S01]  /*6a730*/  LDL.LU R24, [R1+0x5c0] ;  /* 0x0005c00001187983 */ /* 0x001ea20000300800 */
[----:B------:R-:W2:Y:S02]  /*6a740*/  LDL.LU R25, [R1+0x5c4] ;  /* 0x0005c40001197983 */ /* 0x000ea40000300800 */
[----:B------:R-:W2:Y:S02]  /*6a750*/  LDL.LU R26, [R1+0x5c8] ;  /* 0x0005c800011a7983 */ /* 0x000ea40000300800 */
[----:B------:R-:W2:Y:S01]  /*6a760*/  LDL.LU R27, [R1+0x5cc] ;  /* 0x0005cc00011b7983 */ /* 0x000ea20000300800 */
[----:B------:R-:W2:Y:S01]  /*6a770*/  LDL.LU.64 R58, [R1+0x5440] ;  /* 0x00544000013a7983 */ /* 0x000ea20000300a00 */
[----:B------:R-:W2:Y:S02]  /*6a780*/  LDL.LU.64 R56, [R1+0x5438] ;  /* 0x0054380001387983 */ /* 0x000ea40000300a00 */
[----:B------:R-:W-:Y:S02]  /*6a790*/  STL.64 [R1+0x3c0], R16 ;  /* 0x0003c01001007387 */ /* 0x000fe40000100a00 */
[----:B------:R2:W-:Y:S01]  /*6a7a0*/  STL.64 [R1+0x3c8], R18 ;  /* 0x0003c81201007387 */ /* 0x0005e20000100a00 */
[----:B------:R-:W0:Y:S04]  /*6a7b0*/  S2R R41, SR_TID.X ;  /* 0x0000000000297919 */ /* 0x000e280000002100 */
[----:B------:R-:W1:Y:S01]  /*6a7c0*/  S2R R40, SR_TID.X ;  /* 0x0000000000287919 */ /* 0x000e620000002100 */
[----:B0-----:R-:W-:Y:S01]  /*6a7d0*/  LOP3.LUT R41, R41, 0x7, RZ, 0xc0, !PT ;  /* 0x0000000729297812 */ /* 0x001fe200078ec0ff */
[----:B-1----:R-:W-:-:S04]  /*6a7e0*/  IMAD.SHL.U32 R40, R40, 0x2, RZ ;  /* 0x0000000228287824 */ /* 0x002fc800078e00ff */
[----:B------:R-:W-:Y:S01]  /*6a7f0*/  IMAD R41, R41, 0x110, RZ ;  /* 0x0000011029297824 */ /* 0x000fe200078e02ff */
[C---:B--2---:R-:W-:Y:S08]  /*6a800*/  HMMA.16816.F32.BF16 R16, R56.reuse, R38, R24 ;  /* 0x000000263810723c */ /* 0x044ff00000041818 */
[C---:B------:R-:W-:Y:S08]  /*6a810*/  HMMA.16816.F32.BF16 R12, R56.reuse, R42, R12 ;  /* 0x0000002a380c723c */ /* 0x040ff0000004180c */
[C---:B----4-:R-:W-:Y:S08]  /*6a820*/  HMMA.16816.F32.BF16 R8, R56.reuse, R30, R8 ;  /* 0x0000001e3808723c */ /* 0x050ff00000041808 */
[C---:B---3--:R-:W-:Y:S01]  /*6a830*/  HMMA.16816.F32.BF16 R4, R56.reuse, R34, R4 ;  /* 0x000000223804723c */ /* 0x048fe20000041804 */
[----:B------:R-:W-:Y:S01]  /*6a840*/  STL.64 [R1+0x450], R16 ;  /* 0x0004501001007387 */ /* 0x000fe20000100a00 */
[----:B------:R-:W-:Y:S05]  /*6a850*/  STL.64 [R1+0x458], R18 ;  /* 0x0004581201007387 */ /* 0x000fea0000100a00 */
[----:B------:R-:W-:Y:S02]  /*6a860*/  STL.64 [R1+0x440], R12 ;  /* 0x0004400c01007387 */ /* 0x000fe40000100a00 */
[----:B------:R0:W-:Y:S06]  /*6a870*/  STL.64 [R1+0x448], R14 ;  /* 0x0004480e01007387 */ /* 0x0001ec0000100a00 */
[----:B------:R-:W-:Y:S01]  /*6a880*/  STL.64 [R1+0x430], R8 ;  /* 0x0004300801007387 */ /* 0x000fe20000100a00 */
[----:B------:R1:W-:Y:S07]  /*6a890*/  STL.64 [R1+0x438], R10 ;  /* 0x0004380a01007387 */ /* 0x0003ee0000100a00 */
[----:B------:R-:W-:Y:S02]  /*6a8a0*/  STL.64 [R1+0x420], R4 ;  /* 0x0004200401007387 */ /* 0x000fe40000100a00 */
[----:B------:R-:W-:Y:S01]  /*6a8b0*/  STL.64 [R1+0x428], R6 ;  /* 0x0004280601007387 */ /* 0x000fe20000100a00 */
[----:B------:R-:W2:Y:S01]  /*6a8c0*/  LDL.LU R24, [R1+0x9d0] ;  /* 0x0009d00001187983 */ /* 0x000ea20000300800 */
[----:B------:R-:W2:Y:S02]  /*6a8d0*/  LDL.LU R25, [R1+0x9d4] ;  /* 0x0009d40001197983 */ /* 0x000ea40000300800 */
[----:B------:R-:W2:Y:S02]  /*6a8e0*/  LDL.LU R26, [R1+0x9d8] ;  /* 0x0009d800011a7983 */ /* 0x000ea40000300800 */
[----:B------:R-:W2:Y:S01]  /*6a8f0*/  LDL.LU R27, [R1+0x9dc] ;  /* 0x0009dc00011b7983 */ /* 0x000ea20000300800 */
[----:B------:R-:W3:Y:S01]  /*6a900*/  LDSM.16.MT88.4 R4, [R60+0x6180] ;  /* 0x006180003c04783b */ /* 0x000ee20000004200 */
[----:B0-----:R-:W-:Y:S01]  /*6a910*/  LOP3.LUT R15, R41, 0x30, R40, 0x78, !PT ;  /* 0x00000030290f7812 */ /* 0x001fe200078e7828 */
[----:B-1----:R-:W-:Y:S04]  /*6a920*/  HMMA.16816.F32.BF16 R8, R56, R54, R20 ;  /* 0x000000363808723c */ /* 0x002fe80000041814 */
[----:B------:R-:W-:Y:S04]  /*6a930*/  LDSM.16.M88.4 R16, [R15+0x12080] ;  /* 0x012080000f10783b */ /* 0x000fe80000000200 */
[----:B------:R-:W-:Y:S01]  /*6a940*/  LDSM.16.M88.4 R20, [R15+0x13080] ;  /* 0x013080000f14783b */ /* 0x000fe20000000200 */
[----:B---3--:R-:W-:-:S02]  /*6a950*/  IMAD.MOV.U32 R29, RZ, RZ, R4 ;  /* 0x000000ffff1d7224 */ /* 0x008fc400078e0004 */
[----:B------:R-:W-:Y:S02]  /*6a960*/  IMAD.MOV.U32 R28, RZ, RZ, R5 ;  /* 0x000000ffff1c7224 */ /* 0x000fe400078e0005 */
[----:B------:R-:W-:Y:S02]  /*6a970*/  IMAD.MOV.U32 R52, RZ, RZ, R6 ;  /* 0x000000ffff347224 */ /* 0x000fe400078e0006 */
[----:B------:R-:W-:Y:S02]  /*6a980*/  IMAD.MOV.U32 R53, RZ, RZ, R7 ;  /* 0x000000ffff357224 */ /* 0x000fe400078e0007 */
[----:B------:R-:W0:Y:S02]  /*6a990*/  LDSM.16.MT88.4 R4, [R61+0x8000] ;  /* 0x008000003d04783b */ /* 0x000e240000004200 */
[----:B0-----:R-:W-:Y:S02]  /*6a9a0*/  IMAD.MOV.U32 R40, RZ, RZ, R4 ;  /* 0x000000ffff287224 */ /* 0x001fe400078e0004 */
[----:B------:R-:W-:-:S02]  /*6a9b0*/  IMAD.MOV.U32 R41, RZ, RZ, R5 ;  /* 0x000000ffff297224 */ /* 0x000fc400078e0005 */
[----:B------:R-:W-:Y:S02]  /*6a9c0*/  IMAD.MOV.U32 R60, RZ, RZ, R6 ;  /* 0x000000ffff3c7224 */ /* 0x000fe400078e0006 */
[----:B------:R-:W-:Y:S02]  /*6a9d0*/  IMAD.MOV.U32 R3, RZ, RZ, R7 ;  /* 0x000000ffff037224 */ /* 0x000fe400078e0007 */
[----:B------:R-:W0:Y:S04]  /*6a9e0*/  LDSM.16.M88.4 R4, [R15+0x10080] ;  /* 0x010080000f04783b */ /* 0x000e280000000200 */
[----:B0-----:R0:W-:Y:S01]  /*6a9f0*/  STL.64 [R1+0x60], R4 ;  /* 0x0000600401007387 */ /* 0x0011e20000100a00 */
[----:B------:R-:W-:Y:S02]  /*6aa00*/  IMAD.MOV.U32 R2, RZ, RZ, R4 ;  /* 0x000000ffff027224 */ /* 0x000fe400078e0004 */
[----:B------:R1:W-:Y:S02]  /*6aa10*/  STL.64 [R1+0x68], R6 ;  /* 0x0000680601007387 */ /* 0x0003e40000100a00 */
[----:B------:R-:W-:Y:S01]  /*6aa20*/  IMAD.MOV.U32 R0, RZ, RZ, R5 ;  /* 0x000000ffff007224 */ /* 0x000fe200078e0005 */
[----:B------:R-:W-:Y:S01]  /*6aa30*/  STL.64 [R1+0x410], R8 ;  /* 0x0004100801007387 */ /* 0x000fe20000100a00 */
[----:B------:R-:W-:Y:S02]  /*6aa40*/  STL.64 [R1+0x418], R10 ;  /* 0x0004180a01007387 */ /* 0x000fe40000100a00 */
[----:B------:R-:W-:Y:S04]  /*6aa50*/  LDSM.16.M88.4 R8, [R15+0x10880] ;  /* 0x010880000f08783b */ /* 0x000fe80000000200 */
[----:B0-----:R-:W-:-:S02]  /*6aa60*/  IMAD.MOV.U32 R5, RZ, RZ, R58 ;  /* 0x000000ffff057224 */ /* 0x001fc400078e003a */
[----:B------:R-:W-:Y:S02]  /*6aa70*/  IMAD.MOV.U32 R4, RZ, RZ, R59 ;  /* 0x000000ffff047224 */ /* 0x000fe400078e003b */
[----:B-1----:R-:W-:Y:S02]  /*6aa80*/  IMAD.MOV.U32 R7, RZ, RZ, R56 ;  /* 0x000000ffff077224 */ /* 0x002fe400078e0038 */
[----:B------:R-:W-:Y:S02]  /*6aa90*/  IMAD.MOV.U32 R6, RZ, RZ, R57 ;  /* 0x000000ffff067224 */ /* 0x000fe400078e0039 */
[----:B------:R-:W0:Y:S04]  /*6aaa0*/  LDSM.16.M88.4 R56, [R15+0x11080] ;  /* 0x011080000f38783b */ /* 0x000e280000000200 */
[----:B0-----:R0:W-:Y:S01]  /*6aab0*/  STL [R1+0x4ebc], R58 ;  /* 0x004ebc3a01007387 */ /* 0x0011e20000100800 */
[----:B------:R-:W-:Y:S02]  /*6aac0*/  STL.64 [R1], R8 ;  /* 0x0000000801007387 */ /* 0x000fe40000100a00 */
[----:B------:R-:W-:Y:S02]  /*6aad0*/  STL.64 [R1+0x8], R10 ;  /* 0x0000080a01007387 */ /* 0x000fe40000100a00 */
[----:B------:R1:W-:Y:S01]  /*6aae0*/  STL [R1+0x4eb8], R59 ;  /* 0x004eb83b01007387 */ /* 0x0003e20000100800 */
[----:B------:R3:W-:Y:S04]  /*6aaf0*/  STL.64 [R1+0x53a0], R56 ;  /* 0x0053a03801007387 */ /* 0x0007e80000100a00 */
[----:B------:R-:W-:Y:S01]  /*6ab00*/  LDSM.16.M88.4 R8, [R15+0x12880] ;  /* 0x012880000f08783b */ /* 0x000fe20000000200 */
[----:B0-----:R-:W-:-:S02]  /*6ab10*/  IMAD.MOV.U32 R58, RZ, RZ, R5 ;  /* 0x000000ffff3a7224 */ /* 0x001fc400078e0005 */
[----:B-1----:R-:W-:Y:S02]  /*6ab20*/  IMAD.MOV.U32 R59, RZ, RZ, R4 ;  /* 0x000000ffff3b7224 */ /* 0x002fe400078e0004 */
[----:B---3--:R-:W-:Y:S02]  /*6ab30*/  IMAD.MOV.U32 R56, RZ, RZ, R7 ;  /* 0x000000ffff387224 */ /* 0x008fe400078e0007 */
[----:B------:R-:W-:Y:S02]  /*6ab40*/  IMAD.MOV.U32 R57, RZ, RZ, R6 ;  /* 0x000000ffff397224 */ /* 0x000fe400078e0006 */
[----:B------:R-:W0:Y:S02]  /*6ab50*/  LDSM.16.M88.4 R4, [R15+0x11880] ;  /* 0x011880000f04783b */ /* 0x000e240000000200 */
[----:B------:R-:W1:Y:S02]  /*6ab60*/  LDSM.16.M88.4 R12, [R15+0x13880] ;  /* 0x013880000f0c783b */ /* 0x000e640000000200 */
[----:B0-----:R-:W-:Y:S02]  /*6ab70*/  STL [R1+0x4ea0], R6 ;  /* 0x004ea00601007387 */ /* 0x001fe40000100800 */
[----:B------:R-:W-:Y:S02]  /*6ab80*/  STL [R1+0x4e9c], R7 ;  /* 0x004e9c0701007387 */ /* 0x000fe40000100800 */
[----:B------:R-:W-:Y:S02]  /*6ab90*/  STL [R1+0x4e90], R18 ;  /* 0x004e901201007387 */ /* 0x000fe40000100800 */
[----:B------:R-:W-:Y:S01]  /*6aba0*/  STL [R1+0x4e8c], R19 ;  /* 0x004e8c1301007387 */ /* 0x000fe20000100800 */
[----:B------:R-:W-:Y:S01]  /*6abb0*/  STL [R1+0x4f14], R10 ;  /* 0x004f140a01007387 */ /* 0x000fe20000100800 */
[----:B------:R-:W-:Y:S02]  /*6abc0*/  STL [R1+0x4f10], R11 ;  /* 0x004f100b01007387 */ /* 0x000fe40000100800 */
[----:B------:R2:W-:Y:S02]  /*6abd0*/  STL.64 [R1+0x53a8], R8 ;  /* 0x0053a80801007387 */ /* 0x0005e40000100a00 */
[----:B------:R-:W-:Y:S01]  /*6abe0*/  STL [R1+0x4e94], R22 ;  /* 0x004e941601007387 */ /* 0x000fe20000100800 */
[----:B------:R-:W-:Y:S01]  /*6abf0*/  STL [R1+0x4e88], R23 ;  /* 0x004e881701007387 */ /* 0x000fe20000100800 */
[----:B-1----:R-:W-:Y:S02]  /*6ac00*/  STL [R1+0x4ea4], R14 ;  /* 0x004ea40e01007387 */ /* 0x002fe40000100800 */
[----:B------:R-:W-:Y:S02]  /*6ac10*/  STL [R1+0x4e98], R15 ;  /* 0x004e980f01007387 */ /* 0x000fe40000100800 */
[----:B------:R-:W-:Y:S01]  /*6ac20*/  STL.64 [R1+0x5400], R50 ;  /* 0x0054003201007387 */ /* 0x000fe20000100a00 */
[----:B------:R0:W-:Y:S01]  /*6ac30*/  STL.64 [R1+0x53f8], R48 ;  /* 0x0053f83001007387 */ /* 0x0001e20000100a00 */
[----:B--2---:R-:W-:Y:S03]  /*6ac40*/  HMMA.16816.F32.BF16 R8, R56, R50, R24 ;  /* 0x000000323808723c */ /* 0x004fe60000041818 */
[----:B------:R-:W1:Y:S11]  /*6ac50*/  LDSM.16.MT88.4 R24, [R61+0x8080] ;  /* 0x008080003d18783b */ /* 0x000e760000004200 */
[----:B------:R-:W-:Y:S09]  /*6ac60*/  @!UPT UIADD3 URZ, URZ, URZ, URZ ;  /* 0x0000003f3f3ff290 */ /* 0x000ff2000fffe03f */
[----:B------:R1:W-:Y:S01]  /*6ac70*/  STL.64 [R1+0x400], R8 ;  /* 0x0004000801007387 */ /* 0x0003e20000100a00 */
[----:B------:R2:W-:Y:S02]  /*6ac80*/  STL.64 [R1+0x408], R10 ;  /* 0x0004080a01007387 */ /* 0x0005e40000100a00 */
[----:B0-----:R-:W3:Y:S02]  /*6ac90*/  LDL.LU R48, [R1+0xb30] ;  /* 0x000b300001307983 */ /* 0x001ee40000300800 */
[----:B------:R-:W3:Y:S01]  /*6aca0*/  LDL.LU R49, [R1+0xb34] ;  /* 0x000b340001317983 */ /* 0x000ee20000300800 */
[----:B------:R-:W3:Y:S01]  /*6acb0*/  LDL.LU R50, [R1+0xb38] ;  /* 0x000b380001327983 */ /* 0x000ee20000300800 */
[----:B------:R-:W3:Y:S02]  /*6acc0*/  LDL.LU R51, [R1+0xb3c] ;  /* 0x000b3c0001337983 */ /* 0x000ee40000300800 */
[----:B-1----:R-:W-:Y:S02]  /*6acd0*/  IMAD.MOV.U32 R9, RZ, RZ, R26 ;  /* 0x000000ffff097224 */ /* 0x002fe400078e001a */
[----:B------:R-:W-:-:S02]  /*6ace0*/  IMAD.MOV.U32 R8, RZ, RZ, R27 ;  /* 0x000000ffff087224 */ /* 0x000fc400078e001b */
[----:B------:R-:W3:Y:S01]  /*6acf0*/  LDL.LU.64 R26, [R1+0x5430] ;  /* 0x00543000011a7983 */ /* 0x000ee20000300a00 */
[----:B--2---:R-:W-:Y:S02]  /*6ad00*/  IMAD.MOV.U32 R11, RZ, RZ, R24 ;  /* 0x000000ffff0b7224 */ /* 0x004fe400078e0018 */
[----:B------:R-:W-:Y:S02]  /*6ad10*/  IMAD.MOV.U32 R10, RZ, RZ, R25 ;  /* 0x000000ffff0a7224 */ /* 0x000fe400078e0019 */
[----:B------:R-:W2:Y:S01]  /*6ad20*/  LDL.LU.64 R24, [R1+0x5428] ;  /* 0x0054280001187983 */ /* 0x000ea20000300a00 */
[----:B---3--:R-:W-:Y:S03]  /*6ad30*/  HMMA.16816.F32.BF16 R48, R56, R26, R48 ;  /* 0x0000001a3830723c */ /* 0x008fe60000041830 */
[----:B------:R-:W-:Y:S01]  /*6ad40*/  STL.64 [R1+0x53f0], R26 ;  /* 0x0053f01a01007387 */ /* 0x000fe20000100a00 */
[----:B--2---:R0:W-:Y:S11]  /*6ad50*/  STL.64 [R1+0x53e8], R24 ;  /* 0x0053e81801007387 */ /* 0x0041f60000100a00 */
[----:B------:R-:W-:Y:S08]  /*6ad60*/  @!UPT UIADD3 URZ, URZ, URZ, URZ ;  /* 0x0000003f3f3ff290 */ /* 0x000ff0000fffe03f */
[----:B------:R-:W-:Y:S01]  /*6ad70*/  STL.64 [R1+0x3f0], R48 ;  /* 0x0003f03001007387 */ /* 0x000fe20000100a00 */
[----:B------:R-:W-:Y:S02]  /*6ad80*/  STL.64 [R1+0x3f8], R50 ;  /* 0x0003f83201007387 */ /* 0x000fe40000100a00 */
[----:B------:R-:W1:Y:S04]  /*6ad90*/  LDSM.16.MT88.4 R48, [R61+0x8100] ;  /* 0x008100003d30783b */ /* 0x000e680000004200 */
[----:B0-----:R-:W2:Y:S01]  /*6ada0*/  LDL.LU R24, [R1+0xc50] ;  /* 0x000c500001187983 */ /* 0x001ea20000300800 */
[----:B------:R-:W2:Y:S01]  /*6adb0*/  LDL.LU R25, [R1+0xc54] ;  /* 0x000c540001197983 */ /* 0x000ea20000300800 */
[----:B------:R-:W2:Y:S02]  /*6adc0*/  LDL.LU R26, [R1+0xc58] ;  /* 0x000c5800011a7983 */ /* 0x000ea40000300800 */
[----:B------:R-:W2:Y:S02]  /*6add0*/  LDL.LU R27, [R1+0xc5c] ;  /* 0x000c5c00011b7983 */ /* 0x000ea40000300800 */
[----:B-1----:R-:W-:-:S02]  /*6ade0*/  IMAD.MOV.U32 R23, RZ, RZ, R48 ;  /* 0x000000ffff177224 */ /* 0x002fc400078e0030 */
[----:B------:R-:W-:Y:S02]  /*6adf0*/  IMAD.MOV.U32 R19, RZ, RZ, R50 ;  /* 0x000000ffff137224 */ /* 0x000fe400078e0032 */
[----:B------:R-:W-:Y:S02]  /*6ae00*/  IMAD.MOV.U32 R18, RZ, RZ, R51 ;  /* 0x000000ffff127224 */ /* 0x000fe400078e0033 */
[----:B------:R-:W-:Y:S01]  /*6ae10*/  IMAD.MOV.U32 R22, RZ, RZ, R49 ;  /* 0x000000ffff167224 */ /* 0x000fe200078e0031 */
[----:B------:R-:W3:Y:S01]  /*6ae20*/  LDL.LU R48, [R1+0xc40] ;  /* 0x000c400001307983 */ /* 0x000ee20000300800 */
[----:B------:R-:W3:Y:S02]  /*6ae30*/  LDL.LU R49, [R1+0xc44] ;  /* 0x000c440001317983 */ /* 0x000ee40000300800 */
[----:B------:R-:W3:Y:S02]  /*6ae40*/  LDL.LU R50, [R1+0xc48] ;  /* 0x000c480001327983 */ /* 0x000ee40000300800 */
[----:B------:R-:W3:Y:S01]  /*6ae50*/  LDL.LU R51, [R1+0xc4c] ;  /* 0x000c4c0001337983 */ /* 0x000ee20000300800 */
[----:B------:R-:W-:Y:S01]  /*6ae60*/  STL.64 [R1+0x5398], R18 ;  /* 0x0053981201007387 */ /* 0x000fe20000100a00 */
[----:B------:R0:W-:Y:S03]  /*6ae70*/  STL.64 [R1+0x5390], R16 ;  /* 0x0053901001007387 */ /* 0x0001e60000100a00 */
[----:B0-----:R-:W4:Y:S01]  /*6ae80*/  LDL.LU R16, [R1+0xc60] ;  /* 0x000c600001107983 */ /* 0x001f220000300800 */
[----:B------:R-:W4:Y:S02]  /*6ae90*/  LDL.LU R17, [R1+0xc64] ;  /* 0x000c640001117983 */ /* 0x000f240000300800 */
[----:B------:R-:W4:Y:S02]  /*6aea0*/  LDL.LU R18, [R1+0xc68] ;  /* 0x000c680001127983 */ /* 0x000f240000300800 */
[----:B------:R-:W4:Y:S01]  /*6aeb0*/  LDL.LU R19, [R1+0xc6c] ;  /* 0x000c6c0001137983 */ /* 0x000f220000300800 */
[----:B------:R-:W-:Y:S01]  /*6aec0*/  STL.64 [R1+0x5388], R22 ;  /* 0x0053881601007387 */ /* 0x000fe20000100a00 */
[----:B------:R0:W-:Y:S03]  /*6aed0*/  STL.64 [R1+0x5380], R20 ;  /* 0x0053801401007387 */ /* 0x0001e60000100a00 */
[----:B0-----:R-:W2:Y:S01]  /*6aee0*/  LDL.LU R20, [R1+0xb20] ;  /* 0x000b200001147983 */ /* 0x001ea20000300800 */
[----:B------:R-:W2:Y:S02]  /*6aef0*/  LDL.LU R21, [R1+0xb24] ;  /* 0x000b240001157983 */ /* 0x000ea40000300800 */
[----:B------:R-:W2:Y:S02]  /*6af00*/  LDL.LU R22, [R1+0xb28] ;  /* 0x000b280001167983 */ /* 0x000ea40000300800 */
[----:B------:R-:W2:Y:S02]  /*6af10*/  LDL.LU R23, [R1+0xb2c] ;  /* 0x000b2c0001177983 */ /* 0x000ea40000300800 */
[----:B--2---:R-:W-:Y:S01]  /*6af20*/  HMMA.16816.F32.BF16 R20, R56, R46, R20 ;  /* 0x0000002e3814723c */ /* 0x004fe20000041814 */
[----:B------:R-:W2:Y:S11]  /*6af30*/  LDL.LU R56, [R1+0xc30] ;  /* 0x000c300001387983 */ /* 0x000eb60000300800 */
[----:B------:R-:W-:Y:S11]  /*6af40*/  @!UPT UIADD3 URZ, URZ, URZ, URZ ;  /* 0x0000003f3f3ff290 */ /* 0x000ff6000fffe03f */
[----:B------:R-:W-:Y:S01]  /*6af50*/  STL.64 [R1+0x340], R20 ;  /* 0x0003401401007387 */ /* 0x000fe20000100a00 */
[----:B------:R-:W-:Y:S02]  /*6af60*/  STL.64 [R1+0x348], R22 ;  /* 0x0003481601007387 */ /* 0x000fe40000100a00 */
[----:B------:R0:W1:Y:S04]  /*6af70*/  LDSM.16.MT88.4 R20, [R61+0x8180] ;  /* 0x008180003d14783b */ /* 0x0000680000004200 */
[----:B------:R-:W2:Y:S01]  /*6af80*/  LDL.LU R57, [R1+0xc34] ;  /* 0x000c340001397983 */ /* 0x000ea20000300800 */
[----:B------:R-:W2:Y:S01]  /*6af90*/  LDL.LU R58, [R1+0xc38] ;  /* 0x000c3800013a7983 */ /* 0x000ea20000300800 */
[----:B------:R-:W2:Y:S02]  /*6afa0*/  LDL.LU R59, [R1+0xc3c] ;  /* 0x000c3c00013b7983 */ /* 0x000ea40000300800 */
[----:B------:R-:W-:Y:S02]  /*6afb0*/  STL.64 [R1+0x53e0], R46 ;  /* 0x0053e02e01007387 */ /* 0x000fe40000100a00 */
[----:B------:R-:W-:Y:S01]  /*6afc0*/  STL.64 [R1+0x53d8], R44 ;  /* 0x0053d82c01007387 */ /* 0x000fe20000100a00 */
[----:B0-----:R-:W2:Y:S01]  /*6afd0*/  LDL.LU R61, [R1+0x5420] ;  /* 0x00542000013d7983 */ /* 0x001ea20000300800 */
[----:B-1----:R-:W-:-:S02]  /*6afe0*/  IMAD.MOV.U32 R7, RZ, RZ, R22 ;  /* 0x000000ffff077224 */ /* 0x002fc400078e0016 */
[----:B------:R-:W-:Y:S02]  /*6aff0*/  IMAD.MOV.U32 R6, RZ, RZ, R23 ;  /* 0x000000ffff067224 */ /* 0x000fe400078e0017 */
[----:B------:R-:W-:Y:S02]  /*6b000*/  IMAD.MOV.U32 R15, RZ, RZ, R20 ;  /* 0x000000ffff0f7224 */ /* 0x000fe400078e0014 */
[----:B------:R-:W-:Y:S01]  /*6b010*/  IMAD.MOV.U32 R14, RZ, RZ, R21 ;  /* 0x000000ffff0e7224 */ /* 0x000fe200078e0015 */
[----:B------:R-:W-:Y:S01]  /*6b020*/  STL.64 [R1+0x53d0], R6 ;  /* 0x0053d00601007387 */ /* 0x000fe20000100a00 */
[----:B------:R-:W-:Y:S03]  /*6b030*/  STL.64 [R1+0x53c8], R4 ;  /* 0x0053c80401007387 */ /* 0x000fe60000100a00 */
[----:B------:R-:W-:Y:S02]  /*6b040*/  STL.64 [R1+0x53c0], R14 ;  /* 0x0053c00e01007387 */ /* 0x000fe40000100a00 */
[----:B------:R0:W-:Y:S02]  /*6b050*/  STL.64 [R1+0x53b8], R12 ;  /* 0x0053b80c01007387 */ /* 0x0001e40000100a00 */
[----:B0-----:R-:W-:-:S02]  /*6b060*/  IMAD.MOV.U32 R12, RZ, RZ, R29 ;  /* 0x000000ffff0c7224 */ /* 0x001fc400078e001d */
[----:B------:R-:W-:Y:S01]  /*6b070*/  IMAD.MOV.U32 R13, RZ, RZ, R28 ;  /* 0x000000ffff0d7224 */ /* 0x000fe200078e001c */
[----:B------:R-:W2:Y:S01]  /*6b080*/  LDL.LU R29, [R1+0x541c] ;  /* 0x00541c00011d7983 */ /* 0x000ea20000300800 */
[----:B------:R-:W2:Y:S02]  /*6b090*/  LDL.LU R28, [R1+0x5418] ;  /* 0x00541800011c7983 */ /* 0x000ea40000300800 */
[----:B------:R-:W-:Y:S02]  /*6b0a0*/  IMAD.MOV.U32 R14, RZ, RZ, R52 ;  /* 0x000000ffff0e7224 */ /* 0x000fe400078e0034 */
[----:B------:R-:W-:Y:S01]  /*6b0b0*/  IMAD.MOV.U32 R15, RZ, RZ, R53 ;  /* 0x000000ffff0f7224 */ /* 0x000fe200078e0035 */
[----:B------:R-:W2:Y:S01]  /*6b0c0*/  LDL.LU R52, [R1+0x5414] ;  /* 0x0054140001347983 */ /* 0x000ea20000300800 */
[----:B------:R-:W2:Y:S05]  /*6b0d0*/  LDL.LU R53, [R1+0x5410] ;  /* 0x0054100001357983 */ /* 0x000eaa0000300800 */
[C---:B----4-:R-:W-:Y:S08]  /*6b0e0*/  HMMA.16816.F32.BF16 R16, R12.reuse, R38, R16 ;  /* 0x000000260c10723c */ /* 0x050ff00000041810 */
[C---:B------:R-:W-:Y:S01]  /*6b0f0*/  HMMA.16816.F32.BF16 R4, R12.reuse, R42, R24 ;  /* 0x0000002a0c04723c */ /* 0x040fe20000041818 */
[----:B------:R-:W-:Y:S11]  /*6b100*/  STL.64 [R1+0x52a8], R36 ;  /* 0x0052a82401007387 */ /* 0x000ff60000100a00 */
[----:B------:R-:W-:Y:S03]  /*6b110*/  @!UPT UIADD3 URZ, URZ, URZ, URZ ;  /* 0x0000003f3f3ff290 */ /* 0x000fe6000fffe03f */
[----:B------:R-:W-:Y:S01]  /*6b120*/  STL.64 [R1+0x2a0], R16 ;  /* 0x0002a01001007387 */ /* 0x000fe20000100a00 */
[----:B------:R-:W-:Y:S07]  /*6b130*/  STL.64 [R1+0x2a8], R18 ;  /* 0x0002a81201007387 */ /* 0x000fee0000100a00 */
[----:B------:R-:W-:Y:S02]  /*6b140*/  STL.64 [R1+0x200], R4 ;  /* 0x0002000401007387 */ /* 0x000fe40000100a00 */
[----:B------:R3:W-:Y:S02]  /*6b150*/  STL.64 [R1+0x208], R6 ;  /* 0x0002080601007387 */ /* 0x0007e40000100a00 */
[----:B---3--:R-:W-:Y:S01]  /*6b160*/  HMMA.16816.F32.BF16 R4, R12, R30, R48 ;  /* 0x0000001e0c04723c */ /* 0x008fe20000041830 */
[----:B------:R-:W-:-:S02]  /*6b170*/  IMAD.MOV.U32 R42, RZ, RZ, R60 ;  /* 0x000000ffff2a7224 */ /* 0x000fc400078e003c */
[----:B------:R-:W-:Y:S01]  /*6b180*/  IMAD.MOV.U32 R43, RZ, RZ, R3 ;  /* 0x000000ffff2b7224 */ /* 0x000fe200078e0003 */
[----:B------:R-:W3:Y:S01]  /*6b190*/  LDL.LU R60, [R1+0x540c] ;  /* 0x00540c00013c7983 */ /* 0x000ee20000300800 */
[----:B------:R-:W4:Y:S11]  /*6b1a0*/  LDL.LU R3, [R1+0x5408] ;  /* 0x0054080001037983 */ /* 0x000f360000300800 */
[----:B------:R-:W-:Y:S07]  /*6b1b0*/  @!UPT UIADD3 URZ, URZ, URZ, URZ ;  /* 0x0000003f3f3ff290 */ /* 0x000fee000fffe03f */
[----:B------:R-:W-:Y:S01]  /*6b1c0*/  STL.64 [R1+0x1a0], R4 ;  /* 0x0001a00401007387 */ /* 0x000fe20000100a00 */
[----:B------:R2:W-:Y:S02]  /*6b1d0*/  STL.64 [R1+0x1a8], R6 ;  /* 0x0001a80601007387 */ /* 0x0005e40000100a00 */
[----:B--2---:R-:W-:Y:S01]  /*6b1e0*/  HMMA.16816.F32.BF16 R4, R12, R34, R56 ;  /* 0x000000220c04723c */ /* 0x004fe20000041838 */
[----:B------:R0:W-:Y:S04]  /*6b1f0*/  STL.64 [R1+0x5310], R28 ;  /* 0x0053101c01007387 */ /* 0x0001e80000100a00 */
[----:B0-----:R-:W2:Y:S01]  /*6b200*/  LDL.LU R28, [R1+0x9c0] ;  /* 0x0009c000011c7983 */ /* 0x001ea20000300800 */
[----:B------:R-:W2:Y:S02]  /*6b210*/  LDL.LU R29, [R1+0x9c4] ;  /* 0x0009c400011d7983 */ /* 0x000ea40000300800 */
[----:B------:R-:W2:Y:S02]  /*6b220*/  LDL.LU R30, [R1+0x9c8] ;  /* 0x0009c800011e7983 */ /* 0x000ea40000300800 */
[----:B------:R-:W2:Y:S01]  /*6b230*/  LDL.LU R31, [R1+0x9cc] ;  /* 0x0009cc00011f7983 */ /* 0x000ea20000300800 */
[----:B------:R-:W2:Y:S11]  /*6b240*/  LDL.LU R48, [R1+0xc20] ;  /* 0x000c200001307983 */ /* 0x000eb60000300800 */
[----:B------:R-:W-:Y:S01]  /*6b250*/  @!UPT UIADD3 URZ, URZ, URZ, URZ ;  /* 0x0000003f3f3ff290 */ /* 0x000fe2000fffe03f */
[----:B------:R0:W-:Y:S01]  /*6b260*/  STL.64 [R1+0x190], R4 ;  /* 0x0001900401007387 */ /* 0x0001e20000100a00 */
[----:B------:R1:W-:Y:S02]  /*6b270*/  STL.64 [R1+0x198], R6 ;  /* 0x0001980601007387 */ /* 0x0003e40000100a00 */
[----:B------:R-:W2:Y:S01]  /*6b280*/  LDL.LU R49, [R1+0xc24] ;  /* 0x000c240001317983 */ /* 0x000ea20000300800 */
[----:B------:R-:W2:Y:S01]  /*6b290*/  LDL.LU R50, [R1+0xc28] ;  /* 0x000c280001327983 */ /* 0x000ea20000300800 */
[----:B------:R-:W2:Y:S02]  /*6b2a0*/  LDL.LU R51, [R1+0xc2c] ;  /* 0x000c2c0001337983 */ /* 0x000ea40000300800 */
        /* <DEDUP_REMOVED lines=12> */
[----:B0-----:R-:W3:Y:S02]  /*6b370*/  LDL.LU R4, [R1+0xb10] ;  /* 0x000b100001047983 */ /* 0x001ee40000300800 */
[----:B------:R-:W3:Y:S01]  /*6b380*/  LDL.LU R5, [R1+0xb14] ;  /* 0x000b140001057983 */ /* 0x000ee20000300800 */
[----:B-1----:R-:W3:Y:S01]  /*6b390*/  LDL.LU R6, [R1+0xb18] ;  /* 0x000b180001067983 */ /* 0x002ee20000300800 */
[----:B------:R-:W-:-:S02]  /*6b3a0*/  IMAD.MOV.U32 R39, RZ, RZ, R8 ;  /* 0x000000ffff277224 */ /* 0x000fc400078e0008 */
[----:B------:R-:W3:Y:S02]  /*6b3b0*/  LDL.LU R7, [R1+0xb1c] ;  /* 0x000b1c0001077983 */ /* 0x000ee40000300800 */
        /* <DEDUP_REMOVED lines=15> */
[----:B------:R0:W-:Y:S02]  /*6b4b0*/  STL.64 [R1+0x52f8], R32 ;  /* 0x0052f82001007387 */ /* 0x0001e40000100a00 */
[----:B0-----:R-:W3:Y:S01]  /*6b4c0*/  LDL.LU R32, [R1+0xaa0] ;  /* 0x000aa00001207983 */ /* 0x001ee20000300800 */
[----:B------:R-:W3:Y:S02]  /*6b4d0*/  LDL.LU R33, [R1+0xaa4] ;  /* 0x000aa40001217983 */ /* 0x000ee40000300800 */
[----:B------:R-:W3:Y:S02]  /*6b4e0*/  LDL.LU R34, [R1+0xaa8] ;  /* 0x000aa80001227983 */ /* 0x000ee40000300800 */
[----:B------:R-:W3:Y:S01]  /*6b4f0*/  LDL.LU R35, [R1+0xaac] ;  /* 0x000aac0001237983 */ /* 0x000ee20000300800 */
[C---:B--2---:R-:W-:Y:S11]  /*6b500*/  HMMA.16816.F32.BF16 R48, R12.reuse, R54, R48 ;  /* 0x000000360c30723c */ /* 0x044ff60000041830 */
[----:B------:R-:W-:Y:S11]  /*6b510*/  @!UPT UIADD3 URZ, URZ, URZ, URZ ;  /* 0x0000003f3f3ff290 */ /* 0x000ff6000fffe03f */
[----:B------:R-:W-:Y:S01]  /*6b520*/  @!UPT UIADD3 URZ, URZ, URZ, URZ ;  /* 0x0000003f3f3ff290 */ /* 0x000fe2000fffe03f */
[----:B------:R-:W-:Y:S01]  /*6b530*/  STL.64 [R1+0x180], R48 ;  /* 0x0001803001007387 */ /* 0x000fe20000100a00 */
[----:B------:R0:W-:Y:S03]  /*6b540*/  STL.64 [R1+0x188], R50 ;  /* 0x0001883201007387 */ /* 0x0001e60000100a00 */
[----:B0-----:R-:W3:Y:S01]  /*6b550*/  LDL.LU.64 R50, [R1+0x5400] ;  /* 0x0054000001327983 */ /* 0x001ee20000300a00 */
[----:B------:R-:W2:Y:S02]  /*6b560*/  LDL.LU.64 R48, [R1+0x53f8] ;  /* 0x0053f80001307983 */ /* 0x000ea40000300a00 */
[----:B------:R0:W-:Y:S02]  /*6b570*/  STL.64 [R1+0x5340], R52 ;  /* 0x0053403401007387 */ /* 0x0001e40000100a00 */
[----:B0-----:R-:W2:Y:S01]  /*6b580*/  LDL.LU R52, [R1+0xab0] ;  /* 0x000ab00001347983 */ /* 0x001ea20000300800 */
[----:B------:R-:W2:Y:S02]  /*6b590*/  LDL.LU R53, [R1+0xab4] ;  /* 0x000ab40001357983 */ /* 0x000ea40000300800 */
[----:B------:R-:W2:Y:S02]  /*6b5a0*/  LDL.LU R54, [R1+0xab8] ;  /* 0x000ab80001367983 */ /* 0x000ea40000300800 */
[----:B------:R-:W2:Y:S01]  /*6b5b0*/  LDL.LU R55, [R1+0xabc] ;  /* 0x000abc0001377983 */ /* 0x000ea20000300800 */
[C---:B---3--:R-:W-:Y:S11]  /*6b5c0*/  HMMA.16816.F32.BF16 R24, R12.reuse, R50, R24 ;  /* 0x000000320c18723c */ /* 0x048ff60000041818 */
[----:B------:R-:W-:Y:S11]  /*6b5d0*/  @!UPT UIADD3 URZ, URZ, URZ, URZ ;  /* 0x0000003f3f3ff290 */ /* 0x000ff6000fffe03f */
[----:B------:R-:W-:Y:S01]  /*6b5e0*/  @!UPT UIADD3 URZ, URZ, URZ, URZ ;  /* 0x0000003f3f3ff290 */ /* 0x000fe2000fffe03f */
[----:B------:R-:W-:Y:S01]  /*6b5f0*/  STL.64 [R1+0x170], R24 ;  /* 0x0001701801007387 */ /* 0x000fe20000100a00 */
[----:B------:R0:W-:Y:S03]  /*6b600*/  STL.64 [R1+0x178], R26 ;  /* 0x0001781a01007387 */ /* 0x0001e60000100a00 */
[----:B0-----:R-:W3:Y:S01]  /*6b610*/  LDL.LU.64 R26, [R1+0x53f0] ;  /* 0x0053f000011a7983 */ /* 0x001ee20000300a00 */
[----:B------:R-:W4:Y:S02]  /*6b620*/  LDL.LU.64 R24, [R1+0x53e8] ;  /* 0x0053e80001187983 */ /* 0x000f240000300a00 */
[----:B--2---:R0:W-:Y:S02]  /*6b630*/  STL.64 [R1+0x5348], R48 ;  /* 0x0053483001007387 */ /* 0x0041e40000100a00 */
        /* <DEDUP_REMOVED lines=10> */
[----:B------:R-:W2:Y:S02]  /*6b6e0*/  LDL.LU.64 R44, [R1+0x53d8] ;  /* 0x0053d800012c7983 */ /* 0x000ea40000300a00 */
[----:B----4-:R0:W-:Y:S02]  /*6b6f0*/  STL.64 [R1+0x52b0], R24 ;  /* 0x0052b01801007387 */ /* 0x0101e40000100a00 */
[----:B0-----:R-:W4:Y:S01]  /*6b700*/  LDL.64 R24, [R1] ;  /* 0x0000000001187983 */ /* 0x001f220000100a00 */
[----:B---3--:R-:W-:Y:S03]  /*6b710*/  HMMA.16816.F32.BF16 R12, R12, R46, R4 ;  /* 0x0000002e0c0c723c */ /* 0x008fe60000041804 */
[----:B------:R-:W3:Y:S01]  /*6b720*/  LDL.LU.64 R6, [R1+0x53d0] ;  /* 0x0053d00001067983 */ /* 0x000ee20000300a00 */
[----:B------:R-:W3:Y:S11]  /*6b730*/  LDL.LU.64 R4, [R1+0x53c8] ;  /* 0x0053c80001047983 */ /* 0x000ef60000300a00 */
[----:B------:R-:W-:Y:S08]  /*6b740*/  @!UPT UIADD3 URZ, URZ, URZ, URZ ;  /* 0x0000003f3f3ff290 */ /* 0x000ff0000fffe03f */
[----:B------:R-:W-:Y:S01]  /*6b750*/  STL.64 [R1+0x150], R12 ;  /* 0x0001500c01007387 */ /* 0x000fe20000100a00 */
[----:B------:R0:W-:Y:S03]  /*6b760*/  STL.64 [R1+0x158], R14 ;  /* 0x0001580e01007387 */ /* 0x0001e60000100a00 */
[----:B0-----:R-:W3:Y:S01]  /*6b770*/  LDL.LU.64 R14, [R1+0x53c0] ;  /* 0x0053c000010e7983 */ /* 0x001ee20000300a00 */
[----:B------:R-:W3:Y:S02]  /*6b780*/  LDL.LU.64 R12, [R1+0x53b8] ;  /* 0x0053b800010c7983 */ /* 0x000ee40000300a00 */
[----:B--2---:R0:W-:Y:S01]  /*6b790*/  STL.64 [R1+0x4f68], R44 ;  /* 0x004f682c01007387 */ /* 0x0041e20000100a00 */
[C---:B----4-:R-:W-:Y:S01]  /*6b7a0*/  HMMA.16816.F32.BF16 R56, R40.reuse, R24, R56 ;  /* 0x000000182838723c */ /* 0x050fe20000041838 */
[----:B0-----:R-:W-:Y:S02]  /*6b7b0*/  IMAD.MOV.U32 R44, RZ, RZ, R2 ;  /* 0x000000ffff2c7224 */ /* 0x001fe400078e0002 */
[----:B------:R-:W-:Y:S01]  /*6b7c0*/  IMAD.MOV.U32 R45, RZ, RZ, R0 ;  /* 0x000000ffff2d7224 */ /* 0x000fe200078e0000 */
[----:B------:R-:W2:Y:S01]  /*6b7d0*/  LDL.LU R2, [R1+0x53b4] ;  /* 0x0053b40001027983 */ /* 0x000ea20000300800 */
[----:B------:R-:W4:Y:S05]  /*6b7e0*/  LDL.LU R0, [R1+0x53b0] ;  /* 0x0053b00001007983 */ /* 0x000f2a0000300800 */
[C---:B------:R-:W-:Y:S11]  /*6b7f0*/  HMMA.16816.F32.BF16 R8, R40.reuse, R44, R8 ;  /* 0x0000002c2808723c */ /* 0x040ff60000041808 */
[----:B------:R-:W-:Y:S11]  /*6b800*/  @!UPT UIADD3 URZ, URZ, URZ, URZ ;  /* 0x0000003f3f3ff290 */ /* 0x000ff6000fffe03f */
[----:B------:R-:W-:Y:S01]  /*6b810*/  @!UPT UIADD3 URZ, URZ, URZ, URZ ;  /* 0x0000003f3f3ff290 */ /* 0x000fe2000fffe03f */
[----:B------:R0:W-:Y:S01]  /*6b820*/  STL.64 [R1+0x140], R8 ;  /* 0x0001400801007387 */ /* 0x0001e20000100a00 */
[----:B------:R-:W-:Y:S03]  /*6b830*/  STL.64 [R1+0x148], R10 ;  /* 0x0001480a01007387 */ /* 0x000fe60000100a00 */
[----:B0-----:R-:W2:Y:S01]  /*6b840*/  LDL.LU.64 R8, [R1+0x53a8] ;  /* 0x0053a80001087983 */ /* 0x001ea20000300a00 */
[----:B------:R0:W-:Y:S02]  /*6b850*/  STL.64 [R1+0x130], R56 ;  /* 0x0001303801007387 */ /* 0x0001e40000100a00 */
[----:B------:R-:W-:Y:S01]  /*6b860*/  STL.64 [R1+0x138], R58 ;  /* 0x0001383a01007387 */ /* 0x000fe20000100a00 */
[----:B0-----:R-:W2:Y:S01]  /*6b870*/  LDL.LU.64 R56, [R1+0x53a0] ;  /* 0x0053a00001387983 */ /* 0x001ea20000300a00 */
[C---:B---3--:R-:W-:Y:S08]  /*6b880*/  HMMA.16816.F32.BF16 R20, R40.reuse, R4, R20 ;  /* 0x000000042814723c */ /* 0x048ff00000041814 */
[C---:B--2---:R-:W-:Y:S11]  /*6b890*/  HMMA.16816.F32.BF16 R16, R40.reuse, R56, R16 ;  /* 0x000000382810723c */ /* 0x044ff60000041810 */
[----:B------:R-:W-:Y:S11]  /*6b8a0*/  @!UPT UIADD3 URZ, URZ, URZ, URZ ;  /* 0x0000003f3f3ff290 */ /* 0x000ff6000fffe03f */
[----:B------:R-:W-:Y:S01]  /*6b8b0*/  @!UPT UIADD3 URZ, URZ, URZ, URZ ;  /* 0x0000003f3f3ff290 */ /* 0x000fe2000fffe03f */
[----:B------:R0:W-:Y:S01]  /*6b8c0*/  STL.64 [R1+0x120], R16 ;  /* 0x0001201001007387 */ /* 0x0001e20000100a00 */
[----:B------:R-:W-:Y:S02]  /*6b8d0*/  IMAD.MOV.U32 R10, RZ, RZ, R18 ;  /* 0x000000ffff0a7224 */ /* 0x000fe400078e0012 */
[----:B------:R-:W-:Y:S02]  /*6b8e0*/  IMAD.MOV.U32 R11, RZ, RZ, R19 ;  /* 0x000000ffff0b7224 */ /* 0x000fe400078e0013 */
[----:B------:R-:W2:Y:S04]  /*6b8f0*/  LDL.LU.64 R18, [R1+0x5398] ;  /* 0x0053980001127983 */ /* 0x000ea80000300a00 */
[----:B0-----:R-:W3:Y:S01]  /*6b900*/  LDL.LU.64 R16, [R1+0x5390] ;  /* 0x0053900001107983 */ /* 0x001ee20000300a00 */
[----:B------:R-:W-:Y:S02]  /*6b910*/  STL [R1+0x4f28], R10 ;  /* 0x004f280a01007387 */ /* 0x000fe40000100800 */
[----:B------:R-:W-:Y:S02]  /*6b920*/  STL.64 [R1+0x110], R20 ;  /* 0x0001101401007387 */ /* 0x000fe40000100a00 */
[----:B------:R0:W-:Y:S02]  /*6b930*/  STL.64 [R1+0x118], R22 ;  /* 0x0001181601007387 */ /* 0x0001e40000100a00 */
[----:B0-----:R-:W2:Y:S01]  /*6b940*/  LDL.LU.64 R22, [R1+0x5388] ;  /* 0x0053880001167983 */ /* 0x001ea20000300a00 */
[----:B------:R-:W2:Y:S01]  /*6b950*/  LDL.LU.64 R20, [R1+0x5380] ;  /* 0x0053800001147983 */ /* 0x000ea20000300a00 */
[C---:B---3--:R-:W-:Y:S08]  /*6b960*/  HMMA.16816.F32.BF16 R48, R40.reuse, R16, R48 ;  /* 0x000000102830723c */ /* 0x048ff00000041830 */
[C---:B--2---:R-:W-:Y:S11]  /*6b970*/  HMMA.16816.F32.BF16 R32, R40.reuse, R20, R32 ;  /* 0x000000142820723c */ /* 0x044ff60000041820 */
[----:B------:R-:W-:Y:S04]  /*6b980*/  @!UPT UIADD3 URZ, URZ, URZ, URZ ;  /* 0x0000003f3f3ff290 */ /* 0x000fe8000fffe03f */
[----:B------:R-:W-:Y:S01]  /*6b990*/  STL.64 [R1+0x100], R48 ;  /* 0x0001003001007387 */ /* 0x000fe20000100a00 */
[----:B------:R0:W-:Y:S02]  /*6b9a0*/  STL.64 [R1+0x108], R50 ;  /* 0x0001083201007387 */ /* 0x0001e40000100a00 */
[----:B------:R-:W-:Y:S02]  /*6b9b0*/  STL [R1+0x5358], R11 ;  /* 0x0053580b01007387 */ /* 0x000fe40000100800 */
[----:B------:R1:W-:Y:S01]  /*6b9c0*/  STL.64 [R1+0x5350], R8 ;  /* 0x0053500801007387 */ /* 0x0003e20000100a00 */
[C---:B0-----:R-:W-:Y:S08]  /*6b9d0*/  HMMA.16816.F32.BF16 R48, R40.reuse, R8, R52 ;  /* 0x000000082830723c */ /* 0x041ff00000041834 */
[----:B-1----:R-:W-:Y:S11]  /*6b9e0*/  HMMA.16816.F32.BF16 R8, R40, R12, R28 ;  /* 0x0000000c2808723c */ /* 0x002ff6000004181c */
[----:B------:R-:W-:Y:S04]  /*6b9f0*/  @!UPT UIADD3 URZ, URZ, URZ, URZ ;  /* 0x0000003f3f3ff290 */ /* 0x000fe8000fffe03f */
[----:B------:R-:W-:Y:S01]  /*6ba00*/  STL.64 [R1+0xf0], R48 ;  /* 0x0000f03001007387 */ /* 0x000fe20000100a00 */
[----:B------:R-:W-:Y:S08]  /*6ba10*/  STL.64 [R1+0xf8], R50 ;  /* 0x0000f83201007387 */ /* 0x000ff00000100a00 */
[----:B------:R-:W-:Y:S02]  /*6ba20*/  IMAD.MOV.U32 R58, RZ, RZ, R8 ;  /* 0x000000ffff3a7224 */ /* 0x000fe400078e0008 */
[----:B------:R-:W-:Y:S01]  /*6ba30*/  IMAD.MOV.U32 R59, RZ, RZ, R9 ;  /* 0x000000ffff3b7224 */ /* 0x000fe200078e0009 */
[----:B------:R-:W-:Y:S01]  /*6ba40*/  STL.64 [R1+0xe0], R32 ;  /* 0x0000e02001007387 */ /* 0x000fe20000100a00 */
[----:B------:R-:W-:Y:S02]  /*6ba50*/  STL.64 [R1+0xe8], R34 ;  /* 0x0000e82201007387 */ /* 0x000fe40000100a00 */
[----:B------:R-:W-:Y:S01]  /*6ba60*/  STL.64 [R1+0xd8], R10 ;  /* 0x0000d80a01007387 */ /* 0x000fe20000100a00 */
[----:B------:R-:W-:Y:S01]  /*6ba70*/  STL.64 [R1+0x5368], R58 ;  /* 0x0053683a01007387 */ /* 0x000fe20000100a00 */
[----:B------:R0:W-:Y:S03]  /*6ba80*/  STL.64 [R1+0x5360], R56 ;  /* 0x0053603801007387 */ /* 0x0001e60000100a00 */
[----:B0-----:R-:W2:Y:S01]  /*6ba90*/  LDL.LU R56, [R1+0x990] ;  /* 0x0009900001387983 */ /* 0x001ea20000300800 */
[----:B------:R-:W2:Y:S02]  /*6baa0*/  LDL.LU R57, [R1+0x994] ;  /* 0x0009940001397983 */ /* 0x000ea40000300800 */
[----:B------:R-:W2:Y:S02]  /*6bab0*/  LDL.LU R58, [R1+0x998] ;  /* 0x00099800013a7983 */ /* 0x000ea40000300800 */
[----:B------:R-:W2:Y:S01]  /*6bac0*/  LDL.LU R59, [R1+0x99c] ;  /* 0x00099c00013b7983 */ /* 0x000ea20000300800 */
        /* <DEDUP_REMOVED lines=15> */
[----:B------:R-:W-:-:S02]  /*6bbc0*/  IMAD.MOV.U32 R42, RZ, RZ, R7 ;  /* 0x000000ffff2a7224 */ /* 0x000fc400078e0007 */
[----:B------:R-:W-:Y:S01]  /*6bbd0*/  IMAD.MOV.U32 R43, RZ, RZ, R6 ;  /* 0x000000ffff2b7224 */ /* 0x000fe200078e0006 */
[----:B------:R-:W3:Y:S01]  /*6bbe0*/  LDL.LU R51, [R1+0x97c] ;  /* 0x00097c0001337983 */ /* 0x000ee20000300800 */
[----:B----4-:R-:W-:Y:S02]  /*6bbf0*/  IMAD.MOV.U32 R28, RZ, RZ, R0 ;  /* 0x000000ffff1c7224 */ /* 0x010fe400078e0000 */
[----:B------:R-:W-:Y:S02]  /*6bc00*/  IMAD.MOV.U32 R40, RZ, RZ, R15 ;  /* 0x000000ffff287224 */ /* 0x000fe400078e000f */
[----:B------:R-:W-:Y:S01]  /*6bc10*/  IMAD.MOV.U32 R41, RZ, RZ, R14 ;  /* 0x000000ffff297224 */ /* 0x000fe200078e000e */
[----:B------:R-:W4:Y:S01]  /*6bc20*/  LDL.LU R0, [R1+0x537c] ;  /* 0x00537c0001007983 */ /* 0x000f220000300800 */
[----:B------:R-:W-:Y:S02]  /*6bc30*/  IMAD.MOV.U32 R29, RZ, RZ, R2 ;  /* 0x000000ffff1d7224 */ /* 0x000fe400078e0002 */
[----:B------:R-:W3:Y:S02]  /*6bc40*/  LDL.LU R2, [R1+0x5378] ;  /* 0x0053780001027983 */ /* 0x000ee40000300800 */
[----:B------:R-:W-:-:S02]  /*6bc50*/  IMAD.MOV.U32 R30, RZ, RZ, R3 ;  /* 0x000000ffff1e7224 */ /* 0x000fc400078e0003 */
[----:B------:R-:W-:Y:S01]  /*6bc60*/  IMAD.MOV.U32 R31, RZ, RZ, R60 ;  /* 0x000000ffff1f7224 */ /* 0x000fe200078e003c */
[----:B------:R-:W3:Y:S01]  /*6bc70*/  LDL.LU R3, [R1+0x5374] ;  /* 0x0053740001037983 */ /* 0x000ee20000300800 */
[----:B------:R-:W3:Y:S02]  /*6bc80*/  LDL.LU R60, [R1+0x5370] ;  /* 0x00537000013c7983 */ /* 0x000ee40000300800 */
[----:B------:R-:W-:Y:S02]  /*6bc90*/  STL.64 [R1+0x52e0], R42 ;  /* 0x0052e02a01007387 */ /* 0x000fe40000100a00 */
[----:B------:R0:W-:Y:S02]  /*6bca0*/  STL.64 [R1+0x52d8], R40 ;  /* 0x0052d82801007387 */ /* 0x0001e40000100a00 */
[----:B0-----:R-:W3:Y:S01]  /*6bcb0*/  LDL.LU R40, [R1+0x9a0] ;  /* 0x0009a00001287983 */ /* 0x001ee20000300800 */
[----:B------:R-:W3:Y:S02]  /*6bcc0*/  LDL.LU R41, [R1+0x9a4] ;  /* 0x0009a40001297983 */ /* 0x000ee40000300800 */
[----:B------:R-:W3:Y:S02]  /*6bcd0*/  LDL.LU R42, [R1+0x9a8] ;  /* 0x0009a800012a7983 */ /* 0x000ee40000300800 */
[----:B------:R-:W3:Y:S01]  /*6bce0*/  LDL.LU R43, [R1+0x9ac] ;  /* 0x0009ac00012b7983 */ /* 0x000ee20000300800 */
[C---:B--2---:R-:W-:Y:S08]  /*6bcf0*/  HMMA.16816.F32.BF16 R56, R36.reuse, R24, R56 ;  /* 0x000000182438723c */ /* 0x044ff00000041838 */
[----:B---3--:R-:W-:Y:S11]  /*6bd00*/  HMMA.16816.F32.BF16 R40, R36, R44, R40 ;  /* 0x0000002c2428723c */ /* 0x008ff60000041828 */
[----:B------:R-:W-:Y:S11]  /*6bd10*/  @!UPT UIADD3 URZ, URZ, URZ, URZ ;  /* 0x0000003f3f3ff290 */ /* 0x000ff6000fffe03f */
[----:B------:R-:W-:Y:S02]  /*6bd20*/  @!UPT UIADD3 URZ, URZ, URZ, URZ ;  /* 0x0000003f3f3ff290 */ /* 0x000fe4000fffe03f */
[----:B------:R-:W-:Y:S02]  /*6bd30*/  IMAD.MOV.U32 R14, RZ, RZ, R40 ;  /* 0x000000ffff0e7224 */ /* 0x000fe400078e0028 */
[----:B------:R-:W-:Y:S02]  /*6bd40*/  IMAD.MOV.U32 R7, RZ, RZ, R42 ;  /* 0x000000ffff077224 */ /* 0x000fe400078e002a */
[----:B------:R-:W-:Y:S02]  /*6bd50*/  IMAD.MOV.U32 R6, RZ, RZ, R41 ;  /* 0x000000ffff067224 */ /* 0x000fe400078e0029 */
[----:B------:R-:W-:Y:S02]  /*6bd60*/  IMAD.MOV.U32 R15, RZ, RZ, R43 ;  /* 0x000000ffff0f7224 */ /* 0x000fe400078e002b */
[----:B------:R-:W-:Y:S02]  /*6bd70*/  IMAD.MOV.U32 R40, RZ, RZ, R23 ;  /* 0x000000ffff287224 */ /* 0x000fe400078e0017 */
[----:B------:R-:W-:-:S02]  /*6bd80*/  IMAD.MOV.U32 R42, RZ, RZ, R19 ;  /* 0x000000ffff2a7224 */ /* 0x000fc400078e0013 */
[----:B------:R-:W-:Y:S02]  /*6bd90*/  IMAD.MOV.U32 R41, RZ, RZ, R22 ;  /* 0x000000ffff297224 */ /* 0x000fe400078e0016 */
[----:B------:R-:W-:Y:S02]  /*6bda0*/  IMAD.MOV.U32 R43, RZ, RZ, R18 ;  /* 0x000000ffff2b7224 */ /* 0x000fe400078e0012 */
[----:B------:R-:W-:Y:S02]  /*6bdb0*/  IMAD.MOV.U32 R19, RZ, RZ, R58 ;  /* 0x000000ffff137224 */ /* 0x000fe400078e003a */
[----:B------:R-:W-:Y:S02]  /*6bdc0*/  IMAD.MOV.U32 R23, RZ, RZ, R59 ;  /* 0x000000ffff177224 */ /* 0x000fe400078e003b */
[----:B------:R-:W-:Y:S02]  /*6bdd0*/  IMAD.MOV.U32 R22, RZ, RZ, R56 ;  /* 0x000000ffff167224 */ /* 0x000fe400078e0038 */
[----:B------:R-:W-:Y:S01]  /*6bde0*/  IMAD.MOV.U32 R18, RZ, RZ, R57 ;  /* 0x000000ffff127224 */ /* 0x000fe200078e0039 */
[----:B------:R-:W2:Y:S01]  /*6bdf0*/  LDL.LU.64 R58, [R1+0x5368] ;  /* 0x00536800013a7983 */ /* 0x000ea20000300a00 */
[----:B------:R-:W3:Y:S02]  /*6be00*/  LDL.LU.64 R56, [R1+0x5360] ;  /* 0x0053600001387983 */ /* 0x000ee40000300a00 */
[----:B------:R0:W-:Y:S02]  /*6be10*/  STL.64 [R1+0x5328], R24 ;  /* 0x0053281801007387 */ /* 0x0001e40000100a00 */
[----:B----4-:R-:W-:-:S02]  /*6be20*/  IMAD.MOV.U32 R27, RZ, RZ, R0 ;  /* 0x000000ffff1b7224 */ /* 0x010fc400078e0000 */
[----:B0-----:R-:W-:Y:S02]  /*6be30*/  IMAD.MOV.U32 R24, RZ, RZ, R60 ;  /* 0x000000ffff187224 */ /* 0x001fe400078e003c */
[----:B------:R-:W-:Y:S01]  /*6be40*/  IMAD.MOV.U32 R25, RZ, RZ, R3 ;  /* 0x000000ffff197224 */ /* 0x000fe200078e0003 */
[C---:B---3--:R-:W-:Y:S11]  /*6be50*/  HMMA.16816.F32.BF16 R8, R36.reuse, R56, R8 ;  /* 0x000000382408723c */ /* 0x048ff60000041808 */
[----:B------:R-:W-:Y:S11]  /*6be60*/  @!UPT UIADD3 URZ, URZ, URZ, URZ ;  /* 0x0000003f3f3ff290 */ /* 0x000ff6000fffe03f */
[----:B------:R-:W-:Y:S02]  /*6be70*/  @!UPT UIADD3 URZ, URZ, URZ, URZ ;  /* 0x0000003f3f3ff290 */ /* 0x000fe4000fffe03f */
[----:B------:R-:W-:Y:S02]  /*6be80*/  IMAD.MOV.U32 R0, RZ, RZ, R11 ;  /* 0x000000ffff007224 */ /* 0x000fe400078e000b */
[----:B------:R-:W-:Y:S02]  /*6be90*/  IMAD.MOV.U32 R60, RZ, RZ, R8 ;  /* 0x000000ffff3c7224 */ /* 0x000fe400078e0008 */
[----:B------:R-:W-:Y:S01]  /*6bea0*/  IMAD.MOV.U32 R3, RZ, RZ, R9 ;  /* 0x000000ffff037224 */ /* 0x000fe200078e0009 */
[----:B------:R-:W3:Y:S01]  /*6beb0*/  LDL.LU R11, [R1+0x5358] ;  /* 0x00535800010b7983 */ /* 0x000ee20000300800 */
[----:B------:R-:W4:Y:S01]  /*6bec0*/  LDL.LU.64 R8, [R1+0x5350] ;  /* 0x0053500001087983 */ /* 0x000f220000300a00 */
[C---:B------:R-:W-:Y:S08]  /*6bed0*/  HMMA.16816.F32.BF16 R48, R36.reuse, R4, R48 ;  /* 0x000000042430723c */ /* 0x040ff00000041830 */
[C---:B------:R-:W-:Y:S01]  /*6bee0*/  HMMA.16816.F32.BF16 R52, R36.reuse, R16, R52 ;  /* 0x000000102434723c */ /* 0x040fe20000041834 */
[----:B------:R-:W-:Y:S11]  /*6bef0*/  IMAD.MOV.U32 R26, RZ, RZ, R2 ;  /* 0x000000ffff1a7224 */ /* 0x000ff600078e0002 */
[----:B------:R-:W-:Y:S03]  /*6bf00*/  @!UPT UIADD3 URZ, URZ, URZ, URZ ;  /* 0x0000003f3f3ff290 */ /* 0x000fe6000fffe03f */
[----:B------:R0:W-:Y:S01]  /*6bf10*/  STL.64 [R1+0x90], R48 ;  /* 0x0000903001007387 */ /* 0x0001e20000100a00 */
[----:B------:R-:W-:Y:S03]  /*6bf20*/  STL.64 [R1+0x98], R50 ;  /* 0x0000983201007387 */ /* 0x000fe60000100a00 */
[----:B0-----:R-:W2:Y:S04]  /*6bf30*/  LDL.LU.64 R48, [R1+0x5348] ;  /* 0x0053480001307983 */ /* 0x001ea80000300a00 */
[----:B------:R0:W-:Y:S02]  /*6bf40*/  STL.64 [R1+0x80], R52 ;  /* 0x0000803401007387 */ /* 0x0001e40000100a00 */
[----:B------:R-:W-:Y:S01]  /*6bf50*/  STL.64 [R1+0x88], R54 ;  /* 0x0000883601007387 */ /* 0x000fe20000100a00 */
[----:B0-----:R-:W2:Y:S01]  /*6bf60*/  LDL.LU.64 R52, [R1+0x5340] ;  /* 0x0053400001347983 */ /* 0x001ea20000300a00 */
[----:B------:R-:W-:Y:S02]  /*6bf70*/  STL.64 [R1+0x5320], R18 ;  /* 0x0053201201007387 */ /* 0x000fe40000100a00 */
[----:B------:R0:W-:Y:S02]  /*6bf80*/  STL.64 [R1+0x5318], R16 ;  /* 0x0053181001007387 */ /* 0x0001e40000100a00 */
[C---:B0-----:R-:W-:Y:S01]  /*6bf90*/  HMMA.16816.F32.BF16 R16, R36.reuse, R20, R32 ;  /* 0x000000142410723c */ /* 0x041fe20000041820 */
[----:B------:R-:W-:Y:S07]  /*6bfa0*/  STL.64 [R1+0x5308], R22 ;  /* 0x0053081601007387 */ /* 0x000fee0000100a00 */
[C---:B----4-:R-:W-:Y:S11]  /*6bfb0*/  HMMA.16816.F32.BF16 R24, R36.reuse, R8, R24 ;  /* 0x000000082418723c */ /* 0x050ff60000041818 */
[----:B------:R-:W-:Y:S11]  /*6bfc0*/  @!UPT UIADD3 URZ, URZ, URZ, URZ ;  /* 0x0000003f3f3ff290 */ /* 0x000ff6000fffe03f */
[----:B------:R-:W-:Y:S01]  /*6bfd0*/  @!UPT UIADD3 URZ, URZ, URZ, URZ ;  /* 0x0000003f3f3ff290 */ /* 0x000fe2000fffe03f */
[----:B------:R-:W-:Y:S01]  /*6bfe0*/  STL.64 [R1+0x70], R24 ;  /* 0x0000701801007387 */ /* 0x000fe20000100a00 */
[----:B------:R-:W-:Y:S02]  /*6bff0*/  STL.64 [R1+0x78], R26 ;  /* 0x0000781a01007387 */ /* 0x000fe40000100a00 */
[----:B------:R-:W-:Y:S02]  /*6c000*/  STL.64 [R1+0x5300], R20 ;  /* 0x0053001401007387 */ /* 0x000fe40000100a00 */
[----:B------:R-:W-:Y:S01]  /*6c010*/  STL.64 [R1+0x50], R16 ;  /* 0x0000501001007387 */ /* 0x000fe20000100a00 */
[----:B------:R0:W-:Y:S02]  /*6c020*/  STL.64 [R1+0x58], R18 ;  /* 0x0000581201007387 */ /* 0x0001e40000100a00 */
[----:B0-----:R-:W-:Y:S02]  /*6c030*/  HMMA.16816.F32.BF16 R16, R36, R12, R28 ;  /* 0x0000000c2410723c */ /* 0x001fe4000004181c */
[----:B------:R-:W4:Y:S11]  /*6c040*/  LDL.LU R36, [R1+0x800] ;  /* 0x0008000001247983 */ /* 0x000f360000300800 */
[----:B------:R-:W-:Y:S10]  /*6c050*/  @!UPT UIADD3 URZ, URZ, URZ, URZ ;  /* 0x0000003f3f3ff290 */ /* 0x000ff4000fffe03f */
[----:B------:R-:W-:Y:S01]  /*6c060*/  STL.64 [R1+0x40], R16 ;  /* 0x0000401001007387 */ /* 0x000fe20000100a00 */
[----:B------:R-:W-:Y:S02]  /*6c070*/  STL.64 [R1+0x48], R18 ;  /* 0x0000481201007387 */ /* 0x000fe40000100a00 */
[----:B------:R-:W4:Y:S02]  /*6c080*/  LDL.LU R37, [R1+0x804] ;  /* 0x0008040001257983 */ /* 0x000f240000300800 */
[----:B--2---:R-:W-:Y:S02]  /*6c090*/  IMAD.MOV.U32 R38, RZ, RZ, R53 ;  /* 0x000000ffff267224 */ /* 0x004fe400078e0035 */
[----:B------:R-:W-:Y:S01]  /*6c0a0*/  IMAD.MOV.U32 R39, RZ, RZ, R52 ;  /* 0x000000ffff277224 */ /* 0x000fe200078e0034 */
[----:B------:R-:W2:Y:S01]  /*6c0b0*/  LDL.LU R53, [R1+0x533c] ;  /* 0x00533c0001357983 */ /* 0x000ea20000300800 */
[----:B------:R-:W2:Y:S03]  /*6c0c0*/  LDL.LU R52, [R1+0x5338] ;  /* 0x0053380001347983 */ /* 0x000ea60000300800 */
[----:B------:R0:W-:Y:S02]  /*6c0d0*/  STL.64 [R1+0x52c0], R38 ;  /* 0x0052c02601007387 */ /* 0x0001e40000100a00 */
[----:B0-----:R-:W-:-:S02]  /*6c0e0*/  IMAD.MOV.U32 R38, RZ, RZ, R49 ;  /* 0x000000ffff267224 */ /* 0x001fc400078e0031 */
[----:B------:R-:W-:Y:S01]  /*6c0f0*/  IMAD.MOV.U32 R39, RZ, RZ, R48 ;  /* 0x000000ffff277224 */ /* 0x000fe200078e0030 */
[----:B----4-:R0:W-:Y:S04]  /*6c100*/  STL.64 [R1+0x52b8], R36 ;  /* 0x0052b82401007387 */ /* 0x0101e80000100a00 */
[----:B0-----:R-:W4:Y:S01]  /*6c110*/  LDL.LU R36, [R1+0x810] ;  /* 0x0008100001247983 */ /* 0x001f220000300800 */
        /* <DEDUP_REMOVED lines=27> */
[----:B------:R-:W-:Y:S04]  /*6c2d0*/  STL.64 [R1+0x52d0], R38 ;  /* 0x0052d02601007387 */ /* 0x000fe80000100a00 */
[----:B----4-:R0:W-:Y:S04]  /*6c2e0*/  STL.64 [R1+0x52c8], R36 ;  /* 0x0052c82401007387 */ /* 0x0101e80000100a00 */
[----:B0-----:R-:W4:Y:S01]  /*6c2f0*/  LDL.LU R36, [R1+0x570] ;  /* 0x0005700001247983 */ /* 0x001f220000300800 */
[----:B------:R-:W4:Y:S02]  /*6c300*/  LDL.LU R37, [R1+0x574] ;  /* 0x0005740001257983 */ /* 0x000f240000300800 */
[----:B------:R-:W3:Y:S02]  /*6c310*/  LDL.LU R38, [R1+0x578] ;  /* 0x0005780001267983 */ /* 0x000ee40000300800 */
[----:B------:R-:W3:Y:S01]  /*6c320*/  LDL.LU R39, [R1+0x57c] ;  /* 0x00057c0001277983 */ /* 0x000ee20000300800 */
[C---:B--2---:R-:W-:Y:S01]  /*6c330*/  HMMA.16816.F32.BF16 R24, R40.reuse, R44, R24 ;  /* 0x0000002c2818723c */ /* 0x044fe20000041818 */
[----:B---3--:R-:W-:Y:S01]  /*6c340*/  STL.64 [R1+0x52f0], R38 ;  /* 0x0052f02601007387 */ /* 0x008fe20000100a00 */
[----:B----4-:R0:W-:Y:S03]  /*6c350*/  STL.64 [R1+0x52e8], R36 ;  /* 0x0052e82401007387 */ /* 0x0101e60000100a00 */
[----:B0-----:R-:W2:Y:S01]  /*6c360*/  LDL.LU R36, [R1+0x820] ;  /* 0x0008200001247983 */ /* 0x001ea20000300800 */
[----:B------:R-:W2:Y:S02]  /*6c370*/  LDL.LU R37, [R1+0x824] ;  /* 0x0008240001257983 */ /* 0x000ea40000300800 */
[----:B------:R-:W2:Y:S02]  /*6c380*/  LDL.LU R38, [R1+0x828] ;  /* 0x0008280001267983 */ /* 0x000ea40000300800 */
[----:B------:R-:W2:Y:S11]  /*6c390*/  LDL.LU R39, [R1+0x82c] ;  /* 0x00082c0001277983 */ /* 0x000eb60000300800 */
[----:B------:R-:W-:Y:S02]  /*6c3a0*/  @!UPT UIADD3 URZ, URZ, URZ, URZ ;  /* 0x0000003f3f3ff290 */ /* 0x000fe4000fffe03f */
[----:B------:R0:W-:Y:S01]  /*6c3b0*/  STL.64 [R1+0x20], R24 ;  /* 0x0000201801007387 */ /* 0x0001e20000100a00 */
[----:B------:R-:W-:Y:S03]  /*6c3c0*/  STL.64 [R1+0x28], R26 ;  /* 0x0000281a01007387 */ /* 0x000fe60000100a00 */
[----:B0-----:R-:W3:Y:S01]  /*6c3d0*/  LDL.LU.64 R24, [R1+0x5328] ;  /* 0x0053280001187983 */ /* 0x001ee20000300a00 */
[C---:B------:R-:W-:Y:S08]  /*6c3e0*/  HMMA.16816.F32.BF16 R48, R40.reuse, R56, R48 ;  /* 0x000000382830723c */ /* 0x040ff00000041830 */
[C---:B------:R-:W-:Y:S08]  /*6c3f0*/  HMMA.16816.F32.BF16 R16, R40.reuse, R4, R16 ;  /* 0x000000042810723c */ /* 0x040ff00000041810 */
[C---:B---3--:R-:W-:Y:S11]  /*6c400*/  HMMA.16816.F32.BF16 R52, R40.reuse, R24, R52 ;  /* 0x000000182834723c */ /* 0x048ff60000041834 */
[----:B------:R-:W-:Y:S11]  /*6c410*/  @!UPT UIADD3 URZ, URZ, URZ, URZ ;  /* 0x0000003f3f3ff290 */ /* 0x000ff6000fffe03f */
[----:B------:R-:W-:Y:S01]  /*6c420*/  @!UPT UIADD3 URZ, URZ, URZ, URZ ;  /* 0x0000003f3f3ff290 */ /* 0x000fe2000fffe03f */
[----:B------:R-:W-:Y:S01]  /*6c430*/  STL.64 [R1+0x4e40], R54 ;  /* 0x004e403601007387 */ /* 0x000fe20000100a00 */
[----:B------:R0:W-:Y:S03]  /*6c440*/  STL.64 [R1+0x4e38], R52 ;  /* 0x004e383401007387 */ /* 0x0001e60000100a00 */
[----:B0-----:R-:W3:Y:S01]  /*6c450*/  LDL.LU R52, [R1+0x7f0] ;  /* 0x0007f00001347983 */ /* 0x001ee20000300800 */
[----:B------:R-:W3:Y:S02]  /*6c460*/  LDL.LU R53, [R1+0x7f4] ;  /* 0x0007f40001357983 */ /* 0x000ee40000300800 */
[----:B------:R-:W3:Y:S02]  /*6c470*/  LDL.LU R54, [R1+0x7f8] ;  /* 0x0007f80001367983 */ /* 0x000ee40000300800 */
[----:B------:R-:W3:Y:S01]  /*6c480*/  LDL.LU R55, [R1+0x7fc] ;  /* 0x0007fc0001377983 */ /* 0x000ee20000300800 */
[----:B------:R0:W-:Y:S04]  /*6c490*/  STL.64 [R1+0x4e50], R50 ;  /* 0x004e503201007387 */ /* 0x0001e80000100a00 */
[----:B0-----:R-:W4:Y:S01]  /*6c4a0*/  LDL R51, [R1+0xd08] ;  /* 0x000d080001337983 */ /* 0x001f220000100800 */
[----:B------:R-:W-:Y:S02]  /*6c4b0*/  STL.64 [R1+0x4e48], R48 ;  /* 0x004e483001007387 */ /* 0x000fe40000100a00 */
[----:B------:R-:W-:Y:S02]  /*6c4c0*/  STL.64 [R1+0x480], R16 ;  /* 0x0004801001007387 */ /* 0x000fe40000100a00 */
[----:B------:R0:W-:Y:S02]  /*6c4d0*/  STL.64 [R1+0x488], R18 ;  /* 0x0004881201007387 */ /* 0x0001e40000100a00 */
[----:B0-----:R-:W2:Y:S01]  /*6c4e0*/  LDL.LU.64 R18, [R1+0x5320] ;  /* 0x0053200001127983 */ /* 0x001ea20000300a00 */
[----:B------:R-:W2:Y:S01]  /*6c4f0*/  LDL.LU.64 R16, [R1+0x5318] ;  /* 0x0053180001107983 */ /* 0x000ea20000300a00 */
[C---:B------:R-:W-:Y:S08]  /*6c500*/  HMMA.16816.F32.BF16 R20, R40.reuse, R8, R20 ;  /* 0x000000082814723c */ /* 0x040ff00000041814 */
[----:B--2---:R-:W-:Y:S11]  /*6c510*/  HMMA.16816.F32.BF16 R28, R40, R16, R28 ;  /* 0x00000010281c723c */ /* 0x004ff6000004181c */
[----:B------:R-:W-:Y:S11]  /*6c520*/  @!UPT UIADD3 URZ, URZ, URZ, URZ ;  /* 0x0000003f3f3ff290 */ /* 0x000ff6000fffe03f */
[----:B------:R-:W-:Y:S01]  /*6c530*/  @!UPT UIADD3 URZ, URZ, URZ, URZ ;  /* 0x0000003f3f3ff290 */ /* 0x000fe2000fffe03f */
[----:B------:R0:W-:Y:S01]  /*6c540*/  STL.64 [R1+0x4e0], R28 ;  /* 0x0004e01c01007387 */ /* 0x0001e20000100a00 */
[----:B------:R1:W-:Y:S03]  /*6c550*/  STL.64 [R1+0x4e8], R30 ;  /* 0x0004e81e01007387 */ /* 0x0003e60000100a00 */
[----:B0-----:R-:W2:Y:S01]  /*6c560*/  LDL.LU.64 R28, [R1+0x5310] ;  /* 0x00531000011c7983 */ /* 0x001ea20000300a00 */
[----:B-1----:R-:W2:Y:S02]  /*6c570*/  LDL.LU R30, [R1+0x858] ;  /* 0x00085800011e7983 */ /* 0x002ea40000300800 */
[----:B------:R-:W-:Y:S02]  /*6c580*/  IMAD.MOV.U32 R31, RZ, RZ, R61 ;  /* 0x000000ffff1f7224 */ /* 0x000fe400078e003d */
[----:B------:R-:W-:Y:S01]  /*6c590*/  STL.64 [R1+0x540], R20 ;  /* 0x0005401401007387 */ /* 0x000fe20000100a00 */
[----:B------:R0:W-:Y:S01]  /*6c5a0*/  STL [R1+0x548], R22 ;  /* 0x0005481601007387 */ /* 0x0001e20000100800 */
[----:B------:R-:W-:-:S03]  /*6c5b0*/  IMAD.MOV.U32 R61, RZ, RZ, R23 ;  /* 0x000000ffff3d7224 */ /* 0x000fc600078e0017 */
[----:B0-----:R-:W2:Y:S01]  /*6c5c0*/  LDL.LU.64 R22, [R1+0x5308] ;  /* 0x0053080001167983 */ /* 0x001ea20000300a00 */
[----:B------:R-:W2:Y:S02]  /*6c5d0*/  LDL.LU.64 R20, [R1+0x5300] ;  /* 0x0053000001147983 */ /* 0x000ea40000300a00 */
[C---:B--2---:R-:W-:Y:S08]  /*6c5e0*/  HMMA.16816.F32.BF16 R32, R40.reuse, R20, R32 ;  /* 0x000000142820723c */ /* 0x044ff00000041820 */
[----:B------:R-:W-:Y:S11]  /*6c5f0*/  HMMA.16816.F32.BF16 R40, R40, R12, R36 ;  /* 0x0000000c2828723c */ /* 0x000ff60000041824 */
[----:B------:R-:W-:Y:S04]  /*6c600*/  @!UPT UIADD3 URZ, URZ, URZ, URZ ;  /* 0x0000003f3f3ff290 */ /* 0x000fe8000fffe03f */
[----:B------:R0:W-:Y:S01]  /*6c610*/  STL.64 [R1+0x560], R32 ;  /* 0x0005602001007387 */ /* 0x0001e20000100a00 */
[----:B------:R1:W-:Y:S03]  /*6c620*/  STL.64 [R1+0x568], R34 ;  /* 0x0005682201007387 */ /* 0x0003e60000100a00 */
[----:B0-----:R-:W2:Y:S01]  /*6c630*/  LDL.LU.64 R32, [R1+0x52f8] ;  /* 0x0052f80001207983 */ /* 0x001ea20000300a00 */
[----:B-1----:R-:W2:Y:S02]  /*6c640*/  LDL.LU R34, [R1+0x8b8] ;  /* 0x0008b80001227983 */ /* 0x002ea40000300800 */
[----:B------:R-:W2:Y:S02]  /*6c650*/  LDL.LU R35, [R1+0x8bc] ;  /* 0x0008bc0001237983 */ /* 0x000ea40000300800 */
[----:B------:R-:W2:Y:S01]  /*6c660*/  LDL.LU.64 R38, [R1+0x52f0] ;  /* 0x0052f00001267983 */ /* 0x000ea20000300a00 */
[----:B------:R-:W2:Y:S01]  /*6c670*/  LDL.LU.64 R36, [R1+0x52e8] ;  /* 0x0052e80001247983 */ /* 0x000ea20000300a00 */
[----:B------:R-:W-:Y:S02]  /*6c680*/  STL.64 [R1+0x30], R40 ;  /* 0x0000302801007387 */ /* 0x000fe40000100a00 */
[----:B------:R0:W-:Y:S02]  /*6c690*/  STL.64 [R1+0x38], R42 ;  /* 0x0000382a01007387 */ /* 0x0001e40000100a00 */
        /* <DEDUP_REMOVED lines=9> */
[----:B--2---:R-:W-:Y:S11]  /*6c730*/  HMMA.16816.F32.BF16 R36, R40, R24, R36 ;  /* 0x000000182824723c */ /* 0x004ff60000041824 */
[----:B------:R-:W-:Y:S11]  /*6c740*/  @!UPT UIADD3 URZ, URZ, URZ, URZ ;  /* 0x0000003f3f3ff290 */ /* 0x000ff6000fffe03f */
[----:B------:R-:W-:Y:S01]  /*6c750*/  @!UPT UIADD3 URZ, URZ, URZ, URZ ;  /* 0x0000003f3f3ff290 */ /* 0x000fe2000fffe03f */
[----:B------:R-:W-:Y:S01]  /*6c760*/  STL.64 [R1+0x580], R36 ;  /* 0x0005802401007387 */ /* 0x000fe20000100a00 */
[----:B------:R0:W-:Y:S03]  /*6c770*/  STL.64 [R1+0x588], R38 ;  /* 0x0005882601007387 */ /* 0x0001e60000100a00 */
[----:B0-----:R-:W2:Y:S01]  /*6c780*/  LDL.LU.64 R38, [R1+0x52c0] ;  /* 0x0052c00001267983 */ /* 0x001ea20000300a00 */
[----:B------:R-:W2:Y:S02]  /*6c790*/  LDL.LU.64 R36, [R1+0x52b8] ;  /* 0x0052b80001247983 */ /* 0x000ea40000300a00 */
[----:B------:R-:W-:Y:S02]  /*6c7a0*/  IMAD.MOV.U32 R2, RZ, RZ, R10 ;  /* 0x000000ffff027224 */ /* 0x000fe400078e000a */
[----:B------:R-:W-:Y:S02]  /*6c7b0*/  IMAD.MOV.U32 R46, RZ, RZ, R24 ;  /* 0x000000ffff2e7224 */ /* 0x000fe400078e0018 */
[----:B------:R-:W-:-:S02]  /*6c7c0*/  IMAD.MOV.U32 R10, RZ, RZ, R25 ;  /* 0x000000ffff0a7224 */ /* 0x000fc400078e0019 */
[----:B------:R-:W3:Y:S01]  /*6c7d0*/  LDL.LU.64 R24, [R1+0x52b0] ;  /* 0x0052b00001187983 */ /* 0x000ee20000300a00 */
[C---:B--2---:R-:W-:Y:S11]  /*6c7e0*/  HMMA.16816.F32.BF16 R36, R40.reuse, R56, R36 ;  /* 0x000000382824723c */ /* 0x044ff60000041824 */
[----:B------:R-:W-:Y:S11]  /*6c7f0*/  @!UPT UIADD3 URZ, URZ, URZ, URZ ;  /* 0x0000003f3f3ff290 */ /* 0x000ff6000fffe03f */
[----:B------:R-:W-:Y:S01]  /*6c800*/  @!UPT UIADD3 URZ, URZ, URZ, URZ ;  /* 0x0000003f3f3ff290 */ /* 0x000fe2000fffe03f */
[----:B------:R0:W-:Y:S01]  /*6c810*/  STL.64 [R1+0x590], R36 ;  /* 0x0005902401007387 */ /* 0x0001e20000100a00 */
[----:B------:R-:W-:Y:S03]  /*6c820*/  STL.64 [R1+0x598], R38 ;  /* 0x0005982601007387 */ /* 0x000fe60000100a00 */
[----:B0-----:R-:W2:Y:S01]  /*6c830*/  LDL.LU.64 R36, [R1+0x52a8] ;  /* 0x0052a80001247983 */ /* 0x001ea20000300a00 */
[C---:B---3--:R-:W-:Y:S01]  /*6c840*/  HMMA.16816.F32.BF16 R52, R40.reuse, R4, R52 ;  /* 0x000000042834723c */ /* 0x048fe20000041834 */
[----:B------:R-:W-:Y:S02]  /*6c850*/  STL.64 [R1+0x5298], R58 ;  /* 0x0052983a01007387 */ /* 0x000fe40000100a00 */
[----:B------:R0:W-:Y:S02]  /*6c860*/  STL.64 [R1+0x5290], R56 ;  /* 0x0052903801007387 */ /* 0x0001e40000100a00 */
[----:B0-----:R-:W3:Y:S01]  /*6c870*/  LDL.LU R56, [R1+0x9e0] ;  /* 0x0009e00001387983 */ /* 0x001ee20000300800 */
[----:B------:R-:W3:Y:S02]  /*6c880*/  LDL.LU R57, [R1+0x9e4] ;  /* 0x0009e40001397983 */ /* 0x000ee40000300800 */
[----:B------:R-:W3:Y:S02]  /*6c890*/  LDL.LU R58, [R1+0x9e8] ;  /* 0x0009e800013a7983 */ /* 0x000ee40000300800 */
[----:B------:R-:W3:Y:S11]  /*6c8a0*/  LDL.LU R59, [R1+0x9ec] ;  /* 0x0009ec00013b7983 */ /* 0x000ef60000300800 */
[----:B------:R-:W-:Y:S02]  /*6c8b0*/  @!UPT UIADD3 URZ, URZ, URZ, URZ ;  /* 0x0000003f3f3ff290 */ /* 0x000fe4000fffe03f */
[----:B------:R0:W-:Y:S01]  /*6c8c0*/  STL.64 [R1+0x5a0], R52 ;  /* 0x0005a03401007387 */ /* 0x0001e20000100a00 */
[----:B------:R1:W-:Y:S02]  /*6c8d0*/  STL.64 [R1+0x5a8], R54 ;  /* 0x0005a83601007387 */ /* 0x0003e40000100a00 */
[----:B0-----:R-:W-:Y:S01]  /*6c8e0*/  IMAD.MOV.U32 R53, RZ, RZ, R24 ;  /* 0x000000ffff357224 */ /* 0x001fe200078e0018 */
[C---:B------:R-:W-:Y:S01]  /*6c8f0*/  HMMA.16816.F32.BF16 R28, R40.reuse, R16, R28 ;  /* 0x00000010281c723c */ /* 0x040fe2000004181c */
[----:B--2---:R-:W-:Y:S02]  /*6c900*/  IMAD.MOV.U32 R52, RZ, RZ, R36 ;  /* 0x000000ffff347224 */ /* 0x004fe400078e0024 */
[----:B------:R-:W2:Y:S01]  /*6c910*/  LDL.LU R36, [R1+0x52a4] ;  /* 0x0052a40001247983 */ /* 0x000ea20000300800 */
[----:B------:R-:W3:Y:S02]  /*6c920*/  LDL.LU R24, [R1+0x52a0] ;  /* 0x0052a00001187983 */ /* 0x000ee40000300800 */
[----:B-1----:R-:W4:Y:S02]  /*6c930*/  LDL.LU R54, [R1+0xbf8] ;  /* 0x000bf80001367983 */ /* 0x002f240000300800 */
[----:B------:R-:W4:Y:S01]  /*6c940*/  LDL.LU R55, [R1+0xbfc] ;  /* 0x000bfc0001377983 */ /* 0x000f220000300800 */
[----:B------:R-:W-:Y:S01]  /*6c950*/  STL.64 [R1+0x5288], R6 ;  /* 0x0052880601007387 */ /* 0x000fe20000100a00 */
[----:B------:R0:W-:Y:S03]  /*6c960*/  STL.64 [R1+0x5280], R4 ;  /* 0x0052800401007387 */ /* 0x0001e60000100a00 */
[----:B0-----:R-:W4:Y:S01]  /*6c970*/  LDL.LU R4, [R1+0x9f0] ;  /* 0x0009f00001047983 */ /* 0x001f220000300800 */
[----:B------:R-:W-:Y:S02]  /*6c980*/  STL.64 [R1+0x5278], R18 ;  /* 0x0052781201007387 */ /* 0x000fe40000100a00 */
[----:B------:R0:W-:Y:S07]  /*6c990*/  STL.64 [R1+0x5270], R16 ;  /* 0x0052701001007387 */ /* 0x0001ee0000100a00 */
[----:B------:R-:W-:Y:S01]  /*6c9a0*/  STL.64 [R1+0x5b0], R28 ;  /* 0x0005b01c01007387 */ /* 0x000fe20000100a00 */
[----:B------:R-:W-:Y:S02]  /*6c9b0*/  STL.64 [R1+0x5b8], R30 ;  /* 0x0005b81e01007387 */ /* 0x000fe40000100a00 */
[----:B------:R-:W1:Y:S01]  /*6c9c0*/  LDSM.16.MT88.4 R28, [R37+0x8080] ;  /* 0x00808000251c783b */ /* 0x000e620000004200 */
[----:B0-----:R-:W-:Y:S01]  /*6c9d0*/  HMMA.16816.F32.BF16 R16, R40, R8, R32 ;  /* 0x000000082810723c */ /* 0x001fe20000041820 */
[----:B------:R-:W0:Y:S02]  /*6c9e0*/  LDSM.16.MT88.4 R32, [R37+0x8100] ;  /* 0x008100002520783b */ /* 0x000e240000004200 */
[----:B------:R-:W-:-:S02]  /*6c9f0*/  IMAD.MOV.U32 R6, RZ, RZ, R25 ;  /* 0x000000ffff067224 */ /* 0x000fc400078e0019 */
[----:B-1----:R-:W-:Y:S01]  /*6ca00*/  STL.64 [R1+0x5238], R30 ;  /* 0x0052381e01007387 */ /* 0x002fe20000100a00 */
[----:B------:R-:W-:Y:S02]  /*6ca10*/  STL.64 [R1+0x5230], R28 ;  /* 0x0052301c01007387 */ /* 0x000fe40000100a00 */
[----:B------:R-:W-:Y:S02]  /*6ca20*/  STL [R1+0x5268], R11 ;  /* 0x0052680b01007387 */ /* 0x000fe40000100800 */
[----:B------:R-:W-:Y:S11]  /*6ca30*/  STL.64 [R1+0x5260], R8 ;  /* 0x0052600801007387 */ /* 0x000ff60000100a00 */
[----:B------:R-:W-:Y:S02]  /*6ca40*/  @!UPT UIADD3 URZ, URZ, URZ, URZ ;  /* 0x0000003f3f3ff290 */ /* 0x000fe4000fffe03f */
[----:B------:R-:W-:Y:S01]  /*6ca50*/  STL.64 [R1+0x5c0], R16 ;  /* 0x0005c01001007387 */ /* 0x000fe20000100a00 */
[----:B------:R-:W-:Y:S03]  /*6ca60*/  STL.64 [R1+0x5c8], R18 ;  /* 0x0005c81201007387 */ /* 0x000fe60000100a00 */
[----:B0-----:R-:W-:Y:S01]  /*6ca70*/  STL.64 [R1+0x51b8], R34 ;  /* 0x0051b82201007387 */ /* 0x001fe20000100a00 */
[----:B------:R-:W-:Y:S02]  /*6ca80*/  STL.64 [R1+0x51b0], R32 ;  /* 0x0051b02001007387 */ /* 0x000fe40000100a00 */
[----:B------:R-:W-:Y:S02]  /*6ca90*/  STL.64 [R1+0x5258], R22 ;  /* 0x0052581601007387 */ /* 0x000fe40000100a00 */
[----:B------:R-:W-:Y:S02]  /*6caa0*/  STL.64 [R1+0x5250], R20 ;  /* 0x0052501401007387 */ /* 0x000fe40000100a00 */
[----:B--2---:R-:W-:-:S02]  /*6cab0*/  IMAD.MOV.U32 R5, RZ, RZ, R36 ;  /* 0x000000ffff057224 */ /* 0x004fc400078e0024 */
[----:B---3--:R-:W-:Y:S02]  /*6cac0*/  IMAD.MOV.U32 R7, RZ, RZ, R24 ;  /* 0x000000ffff077224 */ /* 0x008fe400078e0018 */
[----:B------:R-:W-:Y:S02]  /*6cad0*/  LDSM.16.MT88.4 R24, [R37+0x8000] ;  /* 0x008000002518783b */ /* 0x000fe40000004200 */
[----:B------:R-:W0:Y:S03]  /*6cae0*/  LDSM.16.MT88.4 R36, [R37+0x8180] ;  /* 0x008180002524783b */ /* 0x000e260000004200 */
[C---:B----4-:R-:W-:Y:S11]  /*6caf0*/  HMMA.16816.F32.BF16 R4, R40.reuse, R20, R4 ;  /* 0x000000142804723c */ /* 0x050ff60000041804 */
[----:B------:R-:W-:Y:S11]  /*6cb00*/  @!UPT UIADD3 URZ, URZ, URZ, URZ ;  /* 0x0000003f3f3ff290 */ /* 0x000ff6000fffe03f */
[----:B------:R-:W-:Y:S01]  /*6cb10*/  @!UPT UIADD3 URZ, URZ, URZ, URZ ;  /* 0x0000003f3f3ff290 */ /* 0x000fe2000fffe03f */
[----:B------:R-:W-:Y:S01]  /*6cb20*/  STL.64 [R1+0x5e0], R4 ;  /* 0x0005e00401007387 */ /* 0x000fe20000100a00 */
[----:B------:R1:W-:Y:S02]  /*6cb30*/  STL.64 [R1+0x5e8], R6 ;  /* 0x0005e80601007387 */ /* 0x0003e40000100a00 */
[----:B-1----:R-:W-:Y:S01]  /*6cb40*/  HMMA.16816.F32.BF16 R4, R40, R12, R56 ;  /* 0x0000000c2804723c */ /* 0x002fe20000041838 */
[----:B------:R-:W1:Y:S04]  /*6cb50*/  LDSM.16.MT88.4 R40, [R51+0x8000] ;  /* 0x008000003328783b */ /* 0x000e680000004200 */
[----:B0-----:R-:W-:Y:S01]  /*6cb60*/  STL.64 [R1+0x5188], R38 ;  /* 0x0051882601007387 */ /* 0x001fe20000100a00 */
[----:B------:R-:W-:Y:S02]  /*6cb70*/  STL.64 [R1+0x5180], R36 ;  /* 0x0051802401007387 */ /* 0x000fe40000100a00 */
[----:B------:R-:W-:Y:S02]  /*6cb80*/  STL.64 [R1+0x5248], R14 ;  /* 0x0052480e01007387 */ /* 0x000fe40000100a00 */
[----:B------:R-:W-:Y:S11]  /*6cb90*/  STL.64 [R1+0x5240], R12 ;  /* 0x0052400c01007387 */ /* 0x000ff60000100a00 */
[----:B------:R-:W-:Y:S02]  /*6cba0*/  @!UPT UIADD3 URZ, URZ, URZ, URZ ;  /* 0x0000003f3f3ff290 */ /* 0x000fe4000fffe03f */
[----:B------:R-:W-:Y:S01]  /*6cbb0*/  STL.64 [R1+0x10], R4 ;  /* 0x0000100401007387 */ /* 0x000fe20000100a00 */
[----:B------:R0:W-:Y:S02]  /*6cbc0*/  STL.64 [R1+0x18], R6 ;  /* 0x0000180601007387 */ /* 0x0001e40000100a00 */
[----:B0-----:R-:W-:Y:S01]  /*6cbd0*/  HMMA.16816.F32.BF16 R4, R24, R44, R52 ;  /* 0x0000002c1804723c */ /* 0x001fe20000041834 */
[----:B-1----:R-:W-:Y:S01]  /*6cbe0*/  STL.64 [R1+0x5128], R42 ;  /* 0x0051282a01007387 */ /* 0x002fe20000100a00 */
[----:B------:R0:W-:Y:S02]  /*6cbf0*/  STL.64 [R1+0x5120], R40 ;  /* 0x0051202801007387 */ /* 0x0001e40000100a00 */
[----:B------:R-:W-:Y:S02]  /*6cc00*/  STL [R1+0x50e8], R51 ;  /* 0x0050e83301007387 */ /* 0x000fe40000100800 */
[----:B------:R-:W2:Y:S11]  /*6cc10*/  LDL.LU R52, [R1+0x8d0] ;  /* 0x0008d00001347983 */ /* 0x000eb60000300800 */
[----:B------:R-:W-:Y:S06]  /*6cc20*/  @!UPT UIADD3 URZ, URZ, URZ, URZ ;  /* 0x0000003f3f3ff290 */ /* 0x000fec000fffe03f */
[----:B------:R-:W-:Y:S01]  /*6cc30*/  STL.64 [R1+0x600], R4 ;  /* 0x0006000401007387 */ /* 0x000fe20000100a00 */
[----:B------:R-:W-:Y:S02]  /*6cc40*/  STL.64 [R1+0x608], R6 ;  /* 0x0006080601007387 */ /* 0x000fe40000100a00 */
[----:B------:R-:W2:Y:S02]  /*6cc50*/  LDL.LU R53, [R1+0x8d4] ;  /* 0x0008d40001357983 */ /* 0x000ea40000300800 */
[----:B------:R-:W3:Y:S01]  /*6cc60*/  LDL.LU R54, [R1+0x8d8] ;  /* 0x0008d80001367983 */ /* 0x000ee20000300800 */
[----:B------:R-:W3:Y:S04]  /*6cc70*/  LDL.LU R55, [R1+0x8dc] ;  /* 0x0008dc0001377983 */ /* 0x000ee80000300800 */
[----:B---3--:R-:W-:Y:S01]  /*6cc80*/  STL.64 [R1+0x5198], R54 ;  /* 0x0051983601007387 */ /* 0x008fe20000100a00 */
[----:B--2---:R-:W-:Y:S02]  /*6cc90*/  STL.64 [R1+0x5190], R52 ;  /* 0x0051903401007387 */ /* 0x004fe40000100a00 */
[----:B0-----:R-:W2:Y:S02]  /*6cca0*/  LDL.LU R40, [R1+0x8f0] ;  /* 0x0008f00001287983 */ /* 0x001ea40000300800 */
[----:B------:R-:W2:Y:S01]  /*6ccb0*/  LDL.LU R41, [R1+0x8f4] ;  /* 0x0008f40001297983 */ /* 0x000ea20000300800 */
[----:B------:R-:W3:Y:S01]  /*6ccc0*/  LDL.LU R42, [R1+0x8f8] ;  /* 0x0008f800012a7983 */ /* 0x000ee20000300800 */
        /* <DEDUP_REMOVED lines=60> */
[----:B------:R-:W-:-:S02]  /*6d090*/  IMAD.MOV.U32 R49, RZ, RZ, R10 ;  /* 0x000000ffff317224 */ /* 0x000fc400078e000a */
[----:B------:R-:W3:Y:S02]  /*6d0a0*/  LDL.LU R9, [R1+0xbb4] ;  /* 0x000bb40001097983 */ /* 0x000ee40000300800 */
[----:B------:R-:W3:Y:S01]  /*6d0b0*/  LDL.LU R10, [R1+0xbb8] ;  /* 0x000bb800010a7983 */ /* 0x000ee20000300800 */
[----:B------:R-:W3:Y:S04]  /*6d0c0*/  LDL.LU R11, [R1+0xbbc] ;  /* 0x000bbc00010b7983 */ /* 0x000ee80000300800 */
[----:B----4-:R-:W-:Y:S01]  /*6d0d0*/  STL.64 [R1+0x5218], R34 ;  /* 0x0052182201007387 */ /* 0x010fe20000100a00 */
[----:B--2---:R0:W-:Y:S03]  /*6d0e0*/  STL.64 [R1+0x5210], R32 ;  /* 0x0052102001007387 */ /* 0x0041e60000100a00 */
[----:B0-----:R-:W2:Y:S01]  /*6d0f0*/  LDL.LU R32, [R1+0xa50] ;  /* 0x000a500001207983 */ /* 0x001ea20000300800 */
[----:B------:R-:W2:Y:S02]  /*6d100*/  LDL.LU R33, [R1+0xa54] ;  /* 0x000a540001217983 */ /* 0x000ea40000300800 */
[----:B------:R-:W4:Y:S02]  /*6d110*/  LDL.LU R34, [R1+0xa58] ;  /* 0x000a580001227983 */ /* 0x000f240000300800 */
[----:B------:R-:W4:Y:S02]  /*6d120*/  LDL.LU R35, [R1+0xa5c] ;  /* 0x000a5c0001237983 */ /* 0x000f240000300800 */
[----:B------:R-:W-:-:S07]  /*6d130*/  IMAD.MOV.U32 R48, RZ, RZ, R46 ;  /* 0x000000ffff307224 */ /* 0x000fce00078e002e */
[C---:B---3--:R-:W-:Y:S01]  /*6d140*/  HMMA.16816.F32.BF16 R56, R24.reuse, R48, R56 ;  /* 0x000000301838723c */ /* 0x048fe20000041838 */
[----:B----4-:R-:W-:Y:S01]  /*6d150*/  STL.64 [R1+0x5228], R34 ;  /* 0x0052282201007387 */ /* 0x010fe20000100a00 */
[----:B--2---:R0:W-:Y:S03]  /*6d160*/  STL.64 [R1+0x5220], R32 ;  /* 0x0052202001007387 */ /* 0x0041e60000100a00 */
[----:B0-----:R-:W2:Y:S01]  /*6d170*/  LDL.LU R32, [R1+0xa60] ;  /* 0x000a600001207983 */ /* 0x001ea20000300800 */
[----:B------:R-:W2:Y:S02]  /*6d180*/  LDL.LU R33, [R1+0xa64] ;  /* 0x000a640001217983 */ /* 0x000ea40000300800 */
[----:B------:R-:W2:Y:S02]  /*6d190*/  LDL.LU R34, [R1+0xa68] ;  /* 0x000a680001227983 */ /* 0x000ea40000300800 */
[----:B------:R-:W2:Y:S01]  /*6d1a0*/  LDL.LU R35, [R1+0xa6c] ;  /* 0x000a6c0001237983 */ /* 0x000ea20000300800 */
[----:B------:R-:W-:Y:S01]  /*6d1b0*/  STL.64 [R1+0x51a8], R42 ;  /* 0x0051a82a01007387 */ /* 0x000fe20000100a00 */
[----:B------:R0:W-:Y:S03]  /*6d1c0*/  STL.64 [R1+0x51a0], R40 ;  /* 0x0051a02801007387 */ /* 0x0001e60000100a00 */
[----:B0-----:R-:W2:Y:S01]  /*6d1d0*/  LDL.64 R40, [R1+0x60] ;  /* 0x0000600001287983 */ /* 0x001ea20000100a00 */
[----:B------:R-:W3:Y:S02]  /*6d1e0*/  LDL.LU R52, [R1+0x910] ;  /* 0x0009100001347983 */ /* 0x000ee40000300800 */
[----:B------:R-:W3:Y:S02]  /*6d1f0*/  LDL.LU R53, [R1+0x914] ;  /* 0x0009140001357983 */ /* 0x000ee40000300800 */
[----:B------:R-:W3:Y:S01]  /*6d200*/  LDL.LU R54, [R1+0x918] ;  /* 0x0009180001367983 */ /* 0x000ee20000300800 */
[----:B------:R-:W3:Y:S01]  /*6d210*/  LDL.LU R55, [R1+0x91c] ;  /* 0x00091c0001377983 */ /* 0x000ee20000300800 */
[----:B------:R-:W4:Y:S02]  /*6d220*/  LDL.LU R36, [R1+0x8e0] ;  /* 0x0008e00001247983 */ /* 0x000f240000300800 */
[----:B------:R-:W4:Y:S02]  /*6d230*/  LDL.LU R37, [R1+0x8e4] ;  /* 0x0008e40001257983 */ /* 0x000f240000300800 */
[----:B------:R-:W4:Y:S01]  /*6d240*/  LDL.LU R38, [R1+0x8e8] ;  /* 0x0008e80001267983 */ /* 0x000f220000300800 */
[----:B------:R-:W4:Y:S01]  /*6d250*/  LDL.LU R39, [R1+0x8ec] ;  /* 0x0008ec0001277983 */ /* 0x000f220000300800 */
[----:B------:R-:W2:Y:S02]  /*6d260*/  LDL.LU R44, [R1+0x8c0] ;  /* 0x0008c000012c7983 */ /* 0x000ea40000300800 */
[----:B------:R-:W2:Y:S02]  /*6d270*/  LDL.LU R45, [R1+0x8c4] ;  /* 0x0008c400012d7983 */ /* 0x000ea40000300800 */
[----:B------:R-:W2:Y:S01]  /*6d280*/  LDL.LU R46, [R1+0x8c8] ;  /* 0x0008c800012e7983 */ /* 0x000ea20000300800 */
[----:B------:R-:W2:Y:S01]  /*6d290*/  LDL.LU R47, [R1+0x8cc] ;  /* 0x0008cc00012f7983 */ /* 0x000ea20000300800 */
        /* <DEDUP_REMOVED lines=23> */
[----:B0-----:R-:W2:Y:S01]  /*6d410*/  LDL.LU R11, [R1+0x5268] ;  /* 0x00526800010b7983 */ /* 0x001ea20000300800 */
        /* <DEDUP_REMOVED lines=16> */
[----:B------:R-:W2:Y:S01]  /*6d520*/  LDL.LU.64 R30, [R1+0x5238] ;  /* 0x00523800011e7983 */ /* 0x000ea20000300a00 */
[----:B------:R-:W2:Y:S11]  /*6d530*/  LDL.LU.64 R28, [R1+0x5230] ;  /* 0x00523000011c7983 */ /* 0x000eb60000300a00 */
[----:B------:R-:W-:Y:S10]  /*6d540*/  @!UPT UIADD3 URZ, URZ, URZ, URZ ;  /* 0x0000003f3f3ff290 */ /* 0x000ff4000fffe03f */
        /* <DEDUP_REMOVED lines=34> */
[----:B------:R-:W3:Y:S01]  /*6d770*/  LDL R10, [R1+0xd04] ;  /* 0x000d0400010a7983 */ /* 0x000ee20000100800 */
        /* <DEDUP_REMOVED lines=31> */
[C---:B---3--:R-:W-:Y:S08]  /*6d970*/  HMMA.16816.F32.BF16 R52, R32.reuse, R48, R52 ;  /* 0x000000302034723c */ /* 0x048ff00000041834 */
[C---:B--2---:R-:W-:Y:S11]  /*6d980*/  HMMA.16816.F32.BF16 R28, R32.reuse, R40, R28 ;  /* 0x00000028201c723c */ /* 0x044ff6000004181c */
[----:B------:R-:W-:Y:S11]  /*6d990*/  @!UPT UIADD3 URZ, URZ, URZ, URZ ;  /* 0x0000003f3f3ff290 */ /* 0x000ff6000fffe03f */
[----:B------:R-:W-:Y:S01]  /*6d9a0*/  @!UPT UIADD3 URZ, URZ, URZ, URZ ;  /* 0x0000003f3f3ff290 */ /* 0x000fe2000fffe03f */
[----:B------:R0:W-:Y:S01]  /*6d9b0*/  STL.64 [R1+0x730], R28 ;  /* 0x0007301c01007387 */ /* 0x0001e20000100a00 */
[----:B------:R-:W-:Y:S02]  /*6d9c0*/  STL.64 [R1+0x738], R30 ;  /* 0x0007381e01007387 */ /* 0x000fe40000100a00 */
[----:B------:R-:W2:Y:S02]  /*6d9d0*/  LDL.LU.64 R42, [R1+0x51a8] ;  /* 0x0051a800012a7983 */ /* 0x000ea40000300a00 */
[----:B0-----:R-:W-:Y:S02]  /*6d9e0*/  IMAD.MOV.U32 R29, RZ, RZ, R40 ;  /* 0x000000ffff1d7224 */ /* 0x001fe400078e0028 */
[----:B------:R-:W-:Y:S02]  /*6d9f0*/  IMAD.MOV.U32 R28, RZ, RZ, R41 ;  /* 0x000000ffff1c7224 */ /* 0x000fe400078e0029 */
[----:B------:R-:W2:Y:S01]  /*6da00*/  LDL.LU.64 R40, [R1+0x51a0] ;  /* 0x0051a00001287983 */ /* 0x000ea20000300a00 */
[----:B------:R-:W-:Y:S02]  /*6da10*/  STL.64 [R1+0x740], R52 ;  /* 0x0007403401007387 */ /* 0x000fe40000100a00 */
[----:B------:R0:W-:Y:S02]  /*6da20*/  STL.64 [R1+0x748], R54 ;  /* 0x0007483601007387 */ /* 0x0001e40000100a00 */
[----:B0-----:R-:W3:Y:S01]  /*6da30*/  LDL.LU.64 R54, [R1+0x5198] ;  /* 0x0051980001367983 */ /* 0x001ee20000300a00 */
[----:B------:R-:W3:Y:S01]  /*6da40*/  LDL.LU.64 R52, [R1+0x5190] ;  /* 0x0051900001347983 */ /* 0x000ee20000300a00 */
[C---:B------:R-:W-:Y:S01]  /*6da50*/  HMMA.16816.F32.BF16 R24, R32.reuse, R56, R24 ;  /* 0x000000382018723c */ /* 0x040fe20000041818 */
[----:B------:R-:W-:Y:S01]  /*6da60*/  STL.64 [R1+0x5178], R58 ;  /* 0x0051783a01007387 */ /* 0x000fe20000100a00 */
[----:B------:R-:W-:Y:S11]  /*6da70*/  STL.64 [R1+0x5170], R56 ;  /* 0x0051703801007387 */ /* 0x000ff60000100a00 */
[----:B------:R-:W-:Y:S10]  /*6da80*/  @!UPT UIADD3 URZ, URZ, URZ, URZ ;  /* 0x0000003f3f3ff290 */ /* 0x000ff4000fffe03f */
[----:B------:R-:W-:Y:S01]  /*6da90*/  STL.64 [R1+0x760], R24 ;  /* 0x0007601801007387 */ /* 0x000fe20000100a00 */
[----:B------:R2:W-:Y:S02]  /*6daa0*/  STL.64 [R1+0x768], R26 ;  /* 0x0007681a01007387 */ /* 0x0005e40000100a00 */
[----:B------:R-:W-:Y:S02]  /*6dab0*/  STL.64 [R1+0x5168], R6 ;  /* 0x0051680601007387 */ /* 0x000fe40000100a00 */
[----:B------:R3:W-:Y:S01]  /*6dac0*/  STL.64 [R1+0x5160], R4 ;  /* 0x0051600401007387 */ /* 0x0007e20000100a00 */
[C---:B--2---:R-:W-:Y:S08]  /*6dad0*/  HMMA.16816.F32.BF16 R24, R32.reuse, R4, R40 ;  /* 0x000000042018723c */ /* 0x044ff00000041828 */
[C---:B---3--:R-:W-:Y:S11]  /*6dae0*/  HMMA.16816.F32.BF16 R4, R32.reuse, R8, R52 ;  /* 0x000000082004723c */ /* 0x048ff60000041834 */
[----:B------:R-:W-:Y:S04]  /*6daf0*/  @!UPT UIADD3 URZ, URZ, URZ, URZ ;  /* 0x0000003f3f3ff290 */ /* 0x000fe8000fffe03f */
[----:B------:R-:W-:Y:S01]  /*6db00*/  STL.64 [R1+0x770], R24 ;  /* 0x0007701801007387 */ /* 0x000fe20000100a00 */
[----:B------:R4:W-:Y:S02]  /*6db10*/  STL.64 [R1+0x778], R26 ;  /* 0x0007781a01007387 */ /* 0x0009e40000100a00 */
[C---:B----4-:R-:W-:Y:S01]  /*6db20*/  HMMA.16816.F32.BF16 R24, R32.reuse, R16, R36 ;  /* 0x000000102018723c */ /* 0x050fe20000041824 */
[----:B------:R-:W-:Y:S11]  /*6db30*/  STL.64 [R1+0x5158], R10 ;  /* 0x0051580a01007387 */ /* 0x000ff60000100a00 */
[----:B------:R-:W-:Y:S11]  /*6db40*/  @!UPT UIADD3 URZ, URZ, URZ, URZ ;  /* 0x0000003f3f3ff290 */ /* 0x000ff6000fffe03f */
[----:B------:R-:W-:Y:S01]  /*6db50*/  STL.64 [R1+0x780], R24 ;  /* 0x0007801801007387 */ /* 0x000fe20000100a00 */
[----:B------:R-:W-:Y:S02]  /*6db60*/  STL.64 [R1+0x788], R26 ;  /* 0x0007881a01007387 */ /* 0x000fe40000100a00 */
[----:B------:R-:W-:Y:S02]  /*6db70*/  STL.64 [R1+0x5150], R8 ;  /* 0x0051500801007387 */ /* 0x000fe40000100a00 */
[----:B------:R-:W-:Y:S01]  /*6db80*/  STL.64 [R1+0x790], R4 ;  /* 0x0007900401007387 */ /* 0x000fe20000100a00 */
[----:B------:R0:W-:Y:S02]  /*6db90*/  STL.64 [R1+0x798], R6 ;  /* 0x0007980601007387 */ /* 0x0001e40000100a00 */
[----:B0-----:R-:W-:Y:S02]  /*6dba0*/  HMMA.16816.F32.BF16 R4, R32, R20, R44 ;  /* 0x000000142004723c */ /* 0x001fe4000004182c */
[----:B------:R-:W-:Y:S01]  /*6dbb0*/  STL.64 [R1+0x5148], R22 ;  /* 0x0051481601007387 */ /* 0x000fe20000100a00 */
[----:B------:R-:W-:Y:S11]  /*6dbc0*/  STL.64 [R1+0x5140], R20 ;  /* 0x0051401401007387 */ /* 0x000ff60000100a00 */
[----:B------:R-:W-:Y:S09]  /*6dbd0*/  @!UPT UIADD3 URZ, URZ, URZ, URZ ;  /* 0x0000003f3f3ff290 */ /* 0x000ff2000fffe03f */
        /* <DEDUP_REMOVED lines=13> */
[----:B--2---:R0:W-:Y:S02]  /*6dcb0*/  STL.64 [R1+0x5100], R24 ;  /* 0x0051001801007387 */ /* 0x0041e40000100a00 */
[----:B------:R-:W2:Y:S02]  /*6dcc0*/  LDL.LU R40, [R1+0x4f0] ;  /* 0x0004f00001287983 */ /* 0x000ea40000300800 */
[----:B------:R-:W2:Y:S01]  /*6dcd0*/  LDL.LU R41, [R1+0x4f4] ;  /* 0x0004f40001297983 */ /* 0x000ea20000300800 */
[----:B------:R-:W3:Y:S01]  /*6dce0*/  LDL.LU R42, [R1+0x4f8] ;  /* 0x0004f800012a7983 */ /* 0x000ee20000300800 */
        /* <DEDUP_REMOVED lines=29> */
[----:B0-----:R-:W-:-:S02]  /*6dec0*/  IMAD.MOV.U32 R25, RZ, RZ, R28 ;  /* 0x000000ffff197224 */ /* 0x001fc400078e001c */
[----:B------:R-:W-:Y:S01]  /*6ded0*/  IMAD.MOV.U32 R24, RZ, RZ, R29 ;  /* 0x000000ffff187224 */ /* 0x000fe200078e001d */
[----:B---3--:R-:W-:Y:S01]  /*6dee0*/  STL.64 [R1+0x5138], R42 ;  /* 0x0051382a01007387 */ /* 0x008fe20000100a00 */
[----:B--2---:R0:W-:Y:S03]  /*6def0*/  STL.64 [R1+0x5130], R40 ;  /* 0x0051302801007387 */ /* 0x0041e60000100a00 */
[----:B0-----:R-:W2:Y:S01]  /*6df00*/  LDL.LU R40, [R1+0x500] ;  /* 0x0005000001287983 */ /* 0x001ea20000300800 */
[----:B------:R-:W2:Y:S02]  /*6df10*/  LDL.LU R41, [R1+0x504] ;  /* 0x0005040001297983 */ /* 0x000ea40000300800 */
[----:B------:R-:W2:Y:S02]  /*6df20*/  LDL.LU R42, [R1+0x508] ;  /* 0x00050800012a7983 */ /* 0x000ea40000300800 */
[----:B------:R-:W2:Y:S01]  /*6df30*/  LDL.LU R43, [R1+0x50c] ;  /* 0x00050c00012b7983 */ /* 0x000ea20000300800 */
[----:B------:R-:W3:Y:S01]  /*6df40*/  LDL.LU R28, [R1+0x490] ;  /* 0x00049000011c7983 */ /* 0x000ee20000300800 */
[----:B------:R-:W3:Y:S02]  /*6df50*/  LDL.LU R29, [R1+0x494] ;  /* 0x00049400011d7983 */ /* 0x000ee40000300800 */
[----:B------:R-:W2:Y:S02]  /*6df60*/  LDL.LU R30, [R1+0x498] ;  /* 0x00049800011e7983 */ /* 0x000ea40000300800 */
[----:B------:R-:W2:Y:S01]  /*6df70*/  LDL.LU R31, [R1+0x49c] ;  /* 0x00049c00011f7983 */ /* 0x000ea20000300800 */
[----:B----4-:R-:W-:Y:S01]  /*6df80*/  HMMA.16816.F32.BF16 R32, R32, R12, R36 ;  /* 0x0000000c2020723c */ /* 0x010fe20000041824 */
[----:B--2---:R-:W-:Y:S01]  /*6df90*/  STL.64 [R1+0x5118], R30 ;  /* 0x0051181e01007387 */ /* 0x004fe20000100a00 */
[----:B---3--:R0:W-:Y:S03]  /*6dfa0*/  STL.64 [R1+0x5110], R28 ;  /* 0x0051101c01007387 */ /* 0x0081e60000100a00 */
[----:B0-----:R-:W2:Y:S01]  /*6dfb0*/  LDL.LU R28, [R1+0x4d0] ;  /* 0x0004d000011c7983 */ /* 0x001ea20000300800 */
[----:B------:R-:W2:Y:S02]  /*6dfc0*/  LDL.LU R29, [R1+0x4d4] ;  /* 0x0004d400011d7983 */ /* 0x000ea40000300800 */
[----:B------:R-:W2:Y:S02]  /*6dfd0*/  LDL.LU R30, [R1+0x4d8] ;  /* 0x0004d800011e7983 */ /* 0x000ea40000300800 */
[----:B------:R-:W2:Y:S01]  /*6dfe0*/  LDL.LU R31, [R1+0x4dc] ;  /* 0x0004dc00011f7983 */ /* 0x000ea20000300800 */
[----:B------:R-:W3:Y:S01]  /*6dff0*/  LDL.LU.64 R38, [R1+0x5188] ;  /* 0x0051880001267983 */ /* 0x000ee20000300a00 */
[----:B------:R-:W3:Y:S11]  /*6e000*/  LDL.LU.64 R36, [R1+0x5180] ;  /* 0x0051800001247983 */ /* 0x000ef60000300a00 */
[----:B------:R0:W-:Y:S02]  /*6e010*/  STL.64 [R1+0x7a0], R32 ;  /* 0x0007a02001007387 */ /* 0x0001e40000100a00 */
[----:B------:R1:W-:Y:S01]  /*6e020*/  STL.64 [R1+0x7a8], R34 ;  /* 0x0007a82201007387 */ /* 0x0003e20000100a00 */
[----:B0-----:R-:W4:Y:S01]  /*6e030*/  LDL.LU R32, [R1+0x9b0] ;  /* 0x0009b00001207983 */ /* 0x001f220000300800 */
[C---:B---3--:R-:W-:Y:S08]  /*6e040*/  HMMA.16816.F32.BF16 R52, R36.reuse, R24, R52 ;  /* 0x000000182434723c */ /* 0x048ff00000041834 */
[C---:B------:R-:W-:Y:S11]  /*6e050*/  HMMA.16816.F32.BF16 R56, R36.reuse, R48, R56 ;  /* 0x000000302438723c */ /* 0x040ff60000041838 */
[----:B------:R-:W-:Y:S04]  /*6e060*/  @!UPT UIADD3 URZ, URZ, URZ, URZ ;  /* 0x0000003f3f3ff290 */ /* 0x000fe8000fffe03f */
[----:B------:R0:W-:Y:S01]  /*6e070*/  STL.64 [R1+0x7c0], R52 ;  /* 0x0007c03401007387 */ /* 0x0001e20000100a00 */
[----:B------:R3:W-:Y:S02]  /*6e080*/  STL.64 [R1+0x7c8], R54 ;  /* 0x0007c83601007387 */ /* 0x0007e40000100a00 */
[----:B------:R-:W4:Y:S02]  /*6e090*/  LDL.LU R33, [R1+0x9b4] ;  /* 0x0009b40001217983 */ /* 0x000f240000300800 */
[----:B-1----:R-:W4:Y:S01]  /*6e0a0*/  LDL.LU R34, [R1+0x9b8] ;  /* 0x0009b80001227983 */ /* 0x002f220000300800 */
[----:B------:R-:W4:Y:S04]  /*6e0b0*/  LDL.LU R35, [R1+0x9bc] ;  /* 0x0009bc0001237983 */ /* 0x000f280000300800 */
[----:B0-----:R-:W2:Y:S01]  /*6e0c0*/  LDL.LU R52, [R1+0xa80] ;  /* 0x000a800001347983 */ /* 0x001ea20000300800 */
[----:B------:R-:W2:Y:S02]  /*6e0d0*/  LDL.LU R53, [R1+0xa84] ;  /* 0x000a840001357983 */ /* 0x000ea40000300800 */
[----:B---3--:R-:W3:Y:S02]  /*6e0e0*/  LDL.LU R54, [R1+0xa88] ;  /* 0x000a880001367983 */ /* 0x008ee40000300800 */
[----:B------:R-:W3:Y:S01]  /*6e0f0*/  LDL.LU R55, [R1+0xa8c] ;  /* 0x000a8c0001377983 */ /* 0x000ee20000300800 */
        /* <DEDUP_REMOVED lines=11> */
[C---:B------:R-:W-:Y:S08]  /*6e1b0*/  HMMA.16816.F32.BF16 R8, R36.reuse, R16, R8 ;  /* 0x000000102408723c */ /* 0x040ff00000041808 */
        /* <DEDUP_REMOVED lines=37> */
[C---:B--2---:R-:W-:Y:S01]  /*6e410*/  HMMA.16816.F32.BF16 R24, R40.reuse, R24, R28 ;  /* 0x000000182818723c */ /* 0x044fe2000004181c */
[----:B------:R-:W2:Y:S01]  /*6e420*/  LDL.LU.64 R30, [R1+0x5118] ;  /* 0x00511800011e7983 */ /* 0x000ea20000300a00 */
[----:B------:R-:W2:Y:S11]  /*6e430*/  LDL.LU.64 R28, [R1+0x5110] ;  /* 0x00511000011c7983 */ /* 0x000eb60000300a00 */
[----:B------:R-:W-:Y:S10]  /*6e440*/  @!UPT UIADD3 URZ, URZ, URZ, URZ ;  /* 0x0000003f3f3ff290 */ /* 0x000ff4000fffe03f */
[----:B------:R-:W-:Y:S01]  /*6e450*/  STL.64 [R1+0x890], R24 ;  /* 0x0008901801007387 */ /* 0x000fe20000100a00 */
[----:B------:R0:W-:Y:S03]  /*6e460*/  STL.64 [R1+0x898], R26 ;  /* 0x0008981a01007387 */ /* 0x0001e60000100a00 */
[----:B0-----:R-:W2:Y:S01]  /*6e470*/  LDL.LU.64 R26, [R1+0x5108] ;  /* 0x00510800011a7983 */ /* 0x001ea20000300a00 */
[----:B------:R-:W2:Y:S01]  /*6e480*/  LDL.LU.64 R24, [R1+0x5100] ;  /* 0x0051000001187983 */ /* 0x000ea20000300a00 */
[C---:B---3--:R-:W-:Y:S08]  /*6e490*/  HMMA.16816.F32.BF16 R36, R40.reuse, R56, R36 ;  /* 0x000000382824723c */ /* 0x048ff00000041824 */
[C---:B--2---:R-:W-:Y:S01]  /*6e4a0*/  HMMA.16816.F32.BF16 R48, R40.reuse, R48, R24 ;  /* 0x000000302830723c */ /* 0x044fe20000041818 */
[----:B------:R-:W2:Y:S01]  /*6e4b0*/  LDL.LU.64 R26, [R1+0x50f8] ;  /* 0x0050f800011a7983 */ /* 0x000ea20000300a00 */
[----:B------:R-:W2:Y:S11]  /*6e4c0*/  LDL.LU.64 R24, [R1+0x50f0] ;  /* 0x0050f00001187983 */ /* 0x000eb60000300a00 */
[----:B------:R-:W-:Y:S10]  /*6e4d0*/  @!UPT UIADD3 URZ, URZ, URZ, URZ ;  /* 0x0000003f3f3ff290 */ /* 0x000ff4000fffe03f */
[----:B------:R-:W-:Y:S01]  /*6e4e0*/  STL.64 [R1+0x880], R48 ;  /* 0x0008803001007387 */ /* 0x000fe20000100a00 */
[----:B------:R0:W-:Y:S03]  /*6e4f0*/  STL.64 [R1+0x888], R50 ;  /* 0x0008883201007387 */ /* 0x0001e60000100a00 */
[----:B0-----:R-:W3:Y:S01]  /*6e500*/  LDL.LU R51, [R1+0x50e8] ;  /* 0x0050e80001337983 */ /* 0x001ee20000300800 */
[----:B------:R-:W-:Y:S02]  /*6e510*/  STL.64 [R1+0x50d0], R58 ;  /* 0x0050d03a01007387 */ /* 0x000fe40000100a00 */
[----:B------:R-:W-:Y:S02]  /*6e520*/  STL.64 [R1+0x50c8], R56 ;  /* 0x0050c83801007387 */ /* 0x000fe40000100a00 */
[----:B------:R-:W-:Y:S01]  /*6e530*/  STL.64 [R1+0x870], R36 ;  /* 0x0008702401007387 */ /* 0x000fe20000100a00 */
[----:B------:R-:W-:Y:S01]  /*6e540*/  STL.64 [R1+0x878], R38 ;  /* 0x0008782601007387 */ /* 0x000fe20000100a00 */
[----:B------:R-:W-:Y:S02]  /*6e550*/  STL.64 [R1+0x50c0], R6 ;  /* 0x0050c00601007387 */ /* 0x000fe40000100a00 */
[----:B------:R0:W-:Y:S02]  /*6e560*/  STL.64 [R1+0x50b8], R4 ;  /* 0x0050b80401007387 */ /* 0x0001e40000100a00 */
[----:B------:R-:W-:Y:S01]  /*6e570*/  LDSM.16.MT88.4 R36, [R10+0x8000] ;  /* 0x008000000a24783b */ /* 0x000fe20000004200 */
[C---:B--2---:R-:W-:Y:S08]  /*6e580*/  HMMA.16816.F32.BF16 R24, R40.reuse, R4, R24 ;  /* 0x000000042818723c */ /* 0x044ff00000041818 */
[C---:B0-----:R-:W-:Y:S11]  /*6e590*/  HMMA.16816.F32.BF16 R4, R40.reuse, R16, R28 ;  /* 0x000000102804723c */ /* 0x041ff6000004181c */
[----:B------:R-:W-:Y:S04]  /*6e5a0*/  @!UPT UIADD3 URZ, URZ, URZ, URZ ;  /* 0x0000003f3f3ff290 */ /* 0x000fe8000fffe03f */
[----:B------:R-:W-:Y:S01]  /*6e5b0*/  STL.64 [R1+0x860], R24 ;  /* 0x0008601801007387 */ /* 0x000fe20000100a00 */
[----:B------:R-:W-:Y:S02]  /*6e5c0*/  STL.64 [R1+0x868], R26 ;  /* 0x0008681a01007387 */ /* 0x000fe40000100a00 */
[----:B------:R-:W-:Y:S02]  /*6e5d0*/  STL.64 [R1+0x50b0], R18 ;  /* 0x0050b01201007387 */ /* 0x000fe40000100a00 */
[----:B------:R-:W-:Y:S03]  /*6e5e0*/  STL.64 [R1+0x50a8], R16 ;  /* 0x0050a81001007387 */ /* 0x000fe60000100a00 */
[----:B------:R-:W-:Y:S01]  /*6e5f0*/  STL.64 [R1+0x850], R4 ;  /* 0x0008500401007387 */ /* 0x000fe20000100a00 */
[----:B------:R4:W-:Y:S03]  /*6e600*/  STL.64 [R1+0x858], R6 ;  /* 0x0008580601007387 */ /* 0x0009e60000100a00 */
[----:B---3--:R-:W0:Y:S04]  /*6e610*/  LDSM.16.MT88.4 R28, [R51+0x8100] ;  /* 0x00810000331c783b */ /* 0x008e280000004200 */
[----:B------:R-:W-:Y:S01]  /*6e620*/  LDSM.16.MT88.4 R24, [R51+0x8080] ;  /* 0x008080003318783b */ /* 0x000fe20000004200 */
[C---:B----4-:R-:W-:Y:S03]  /*6e630*/  HMMA.16816.F32.BF16 R4, R40.reuse, R8, R32 ;  /* 0x000000082804723c */ /* 0x050fe60000041820 */
[----:B------:R-:W1:Y:S04]  /*6e640*/  LDSM.16.MT88.4 R32, [R51+0x8180] ;  /* 0x008180003320783b */ /* 0x000e680000004200 */
[----:B0-----:R-:W-:Y:S01]  /*6e650*/  STL.64 [R1+0x5070], R30 ;  /* 0x0050701e01007387 */ /* 0x001fe20000100a00 */
[----:B------:R-:W-:Y:S03]  /*6e660*/  STL.64 [R1+0x5068], R28 ;  /* 0x0050681c01007387 */ /* 0x000fe60000100a00 */
[----:B-1----:R-:W-:Y:S11]  /*6e670*/  STL.64 [R1+0x5000], R34 ;  /* 0x0050002201007387 */ /* 0x002ff60000100a00 */
[----:B------:R-:W-:Y:S01]  /*6e680*/  @!UPT UIADD3 URZ, URZ, URZ, URZ ;  /* 0x0000003f3f3ff290 */ /* 0x000fe2000fffe03f */
[----:B------:R-:W-:Y:S02]  /*6e690*/  STL.64 [R1+0x8b0], R4 ;  /* 0x0008b00401007387 */ /* 0x000fe40000100a00 */
[----:B------:R0:W-:Y:S02]  /*6e6a0*/  STL.64 [R1+0x8b8], R6 ;  /* 0x0008b80601007387 */ /* 0x0001e40000100a00 */
[C---:B0-----:R-:W-:Y:S01]  /*6e6b0*/  HMMA.16816.F32.BF16 R4, R40.reuse, R20, R52 ;  /* 0x000000142804723c */ /* 0x041fe20000041834 */
[----:B------:R-:W-:Y:S01]  /*6e6c0*/  STL.64 [R1+0x4ff8], R32 ;  /* 0x004ff82001007387 */ /* 0x000fe20000100a00 */
[----:B------:R-:W-:Y:S02]  /*6e6d0*/  STL.64 [R1+0x5090], R22 ;  /* 0x0050901601007387 */ /* 0x000fe40000100a00 */
[----:B------:R-:W-:Y:S11]  /*6e6e0*/  STL.64 [R1+0x5088], R20 ;  /* 0x0050881401007387 */ /* 0x000ff60000100a00 */
[----:B------:R-:W-:Y:S08]  /*6e6f0*/  @!UPT UIADD3 URZ, URZ, URZ, URZ ;  /* 0x0000003f3f3ff290 */ /* 0x000ff0000fffe03f */
[----:B------:R-:W-:Y:S01]  /*6e700*/  STL.64 [R1+0x8e0], R4 ;  /* 0x0008e00401007387 */ /* 0x000fe20000100a00 */
[----:B------:R0:W-:Y:S02]  /*6e710*/  STL.64 [R1+0x8e8], R6 ;  /* 0x0008e80601007387 */ /* 0x0001e40000100a00 */
[----:B0-----:R-:W-:Y:S01]  /*6e720*/  HMMA.16816.F32.BF16 R4, R40, R12, R44 ;  /* 0x0000000c2804723c */ /* 0x001fe2000004182c */
[----:B------:R-:W-:Y:S01]  /*6e730*/  STL.64 [R1+0x4fd0], R38 ;  /* 0x004fd02601007387 */ /* 0x000fe20000100a00 */
[----:B------:R0:W-:Y:S03]  /*6e740*/  STL.64 [R1+0x4fc8], R36 ;  /* 0x004fc82401007387 */ /* 0x0001e60000100a00 */
[----:B------:R-:W1:Y:S04]  /*6e750*/  LDSM.16.MT88.4 R40, [R10+0x8080] ;  /* 0x008080000a28783b */ /* 0x000e680000004200 */
[----:B0-----:R-:W2:Y:S01]  /*6e760*/  LDL.64 R36, [R1+0x60] ;  /* 0x0000600001247983 */ /* 0x001ea20000100a00 */
[----:B------:R-:W-:Y:S02]  /*6e770*/  STL.64 [R1+0x5080], R14 ;  /* 0x0050800e01007387 */ /* 0x000fe40000100a00 */
[----:B------:R-:W-:Y:S11]  /*6e780*/  STL.64 [R1+0x5078], R12 ;  /* 0x0050780c01007387 */ /* 0x000ff60000100a00 */
[----:B------:R-:W-:Y:S01]  /*6e790*/  STL.64 [R1+0x8c0], R4 ;  /* 0x0008c00401007387 */ /* 0x000fe20000100a00 */
[----:B------:R-:W-:Y:S02]  /*6e7a0*/  STL.64 [R1+0x8c8], R6 ;  /* 0x0008c80601007387 */ /* 0x000fe40000100a00 */
[----:B------:R-:W3:Y:S02]  /*6e7b0*/  LDL.LU R44, [R1+0x2e0] ;  /* 0x0002e000012c7983 */ /* 0x000ee40000300800 */
[----:B------:R-:W3:Y:S01]  /*6e7c0*/  LDL.LU R45, [R1+0x2e4] ;  /* 0x0002e400012d7983 */ /* 0x000ee20000300800 */
[----:B------:R-:W4:Y:S01]  /*6e7d0*/  LDL.LU R46, [R1+0x2e8] ;  /* 0x0002e800012e7983 */ /* 0x000f220000300800 */
[----:B------:R-:W4:Y:S03]  /*6e7e0*/  LDL.LU R47, [R1+0x2ec] ;  /* 0x0002ec00012f7983 */ /* 0x000f260000300800 */
[----:B----4-:R-:W-:Y:S01]  /*6e7f0*/  STL.64 [R1+0x5010], R46 ;  /* 0x0050102e01007387 */ /* 0x010fe20000100a00 */
[----:B---3--:R-:W-:Y:S02]  /*6e800*/  STL.64 [R1+0x5008], R44 ;  /* 0x0050082c01007387 */ /* 0x008fe40000100a00 */
[----:B------:R-:W3:Y:S02]  /*6e810*/  LDL.LU R32, [R1+0x350] ;  /* 0x0003500001207983 */ /* 0x000ee40000300800 */
[----:B------:R-:W3:Y:S01]  /*6e820*/  LDL.LU R33, [R1+0x354] ;  /* 0x0003540001217983 */ /* 0x000ee20000300800 */
[----:B------:R-:W4:Y:S01]  /*6e830*/  LDL.LU R34, [R1+0x358] ;  /* 0x0003580001227983 */ /* 0x000f220000300800 */
[----:B------:R-:W4:Y:S03]  /*6e840*/  LDL.LU R35, [R1+0x35c] ;  /* 0x00035c0001237983 */ /* 0x000f260000300800 */
[----:B----4-:R-:W-:Y:S01]  /*6e850*/  STL.64 [R1+0x5020], R34 ;  /* 0x0050202201007387 */ /* 0x010fe20000100a00 */
[----:B---3--:R0:W-:Y:S03]  /*6e860*/  STL.64 [R1+0x5018], R32 ;  /* 0x0050182001007387 */ /* 0x0081e60000100a00 */
[----:B0-----:R-:W3:Y:S01]  /*6e870*/  LDL.LU R32, [R1+0x370] ;  /* 0x0003700001207983 */ /* 0x001ee20000300800 */
[----:B------:R-:W3:Y:S02]  /*6e880*/  LDL.LU R33, [R1+0x374] ;  /* 0x0003740001217983 */ /* 0x000ee40000300800 */
[----:B------:R-:W4:Y:S02]  /*6e890*/  LDL.LU R34, [R1+0x378] ;  /* 0x0003780001227983 */ /* 0x000f240000300800 */
[----:B------:R-:W4:Y:S02]  /*6e8a0*/  LDL.LU R35, [R1+0x37c] ;  /* 0x00037c0001237983 */ /* 0x000f240000300800 */
        /* <DEDUP_REMOVED lines=8> */
[----:B0-----:R-:W2:Y:S01]  /*6e930*/  LDL.LU R32, [R1+0x390] ;  /* 0x0003900001207983 */ /* 0x001ea20000300800 */
[----:B------:R-:W2:Y:S02]  /*6e940*/  LDL.LU R33, [R1+0x394] ;  /* 0x0003940001217983 */ /* 0x000ea40000300800 */
[----:B------:R-:W4:Y:S02]  /*6e950*/  LDL.LU R34, [R1+0x398] ;  /* 0x0003980001227983 */ /* 0x000f240000300800 */
[----:B------:R-:W4:Y:S01]  /*6e960*/  LDL.LU R35, [R1+0x39c] ;  /* 0x00039c0001237983 */ /* 0x000f220000300800 */
[----:B------:R-:W2:Y:S01]  /*6e970*/  LDL.LU R28, [R1+0x3e0] ;  /* 0x0003e000011c7983 */ /* 0x000ea20000300800 */
[----:B------:R-:W2:Y:S02]  /*6e980*/  LDL.LU R29, [R1+0x3e4] ;  /* 0x0003e400011d7983 */ /* 0x000ea40000300800 */
[----:B------:R-:W2:Y:S02]  /*6e990*/  LDL.LU R30, [R1+0x3e8] ;  /* 0x0003e800011e7983 */ /* 0x000ea40000300800 */
[----:B------:R-:W2:Y:S02]  /*6e9a0*/  LDL.LU R31, [R1+0x3ec] ;  /* 0x0003ec00011f7983 */ /* 0x000ea40000300800 */
[----:B--2---:R-:W-:Y:S01]  /*6e9b0*/  STL.64 [R1+0x50a0], R30 ;  /* 0x0050a01e01007387 */ /* 0x004fe20000100a00 */
[----:B------:R0:W-:Y:S02]  /*6e9c0*/  STL.64 [R1+0x5098], R28 ;  /* 0x0050981c01007387 */ /* 0x0001e40000100a00 */
[----:B------:R-:W2:Y:S02]  /*6e9d0*/  LDL.LU R12, [R1+0x460] ;  /* 0x00046000010c7983 */ /* 0x000ea40000300800 */
[----:B------:R-:W2:Y:S01]  /*6e9e0*/  LDL.LU R13, [R1+0x464] ;  /* 0x00046400010d7983 */ /* 0x000ea20000300800 */
[----:B------:R-:W2:Y:S01]  /*6e9f0*/  LDL.LU R14, [R1+0x468] ;  /* 0x00046800010e7983 */ /* 0x000ea20000300800 */
[----:B------:R-:W2:Y:S03]  /*6ea00*/  LDL.LU R15, [R1+0x46c] ;  /* 0x00046c00010f7983 */ /* 0x000ea60000300800 */
[----:B--2---:R-:W-:Y:S01]  /*6ea10*/  STL.64 [R1+0x50e0], R14 ;  /* 0x0050e00e01007387 */ /* 0x004fe20000100a00 */
[----:B------:R2:W-:Y:S02]  /*6ea20*/  STL.64 [R1+0x50d8], R12 ;  /* 0x0050d80c01007387 */ /* 0x0005e40000100a00 */
[----:B------:R-:W3:Y:S02]  /*6ea30*/  LDL.LU R20, [R1+0x470] ;  /* 0x0004700001147983 */ /* 0x000ee40000300800 */
[----:B------:R-:W3:Y:S01]  /*6ea40*/  LDL.LU R21, [R1+0x474] ;  /* 0x0004740001157983 */ /* 0x000ee20000300800 */
[----:B------:R-:W3:Y:S01]  /*6ea50*/  LDL.LU R22, [R1+0x478] ;  /* 0x0004780001167983 */ /* 0x000ee20000300800 */
[----:B------:R-:W3:Y:S02]  /*6ea60*/  LDL.LU R23, [R1+0x47c] ;  /* 0x00047c0001177983 */ /* 0x000ee40000300800 */
[----:B0-----:R-:W3:Y:S02]  /*6ea70*/  LDL.LU R28, [R1+0xb40] ;  /* 0x000b4000011c7983 */ /* 0x001ee40000300800 */
        /* <DEDUP_REMOVED lines=11> */
[----:B--2---:R-:W2:Y:S02]  /*6eb30*/  LDL.LU R12, [R1+0xb80] ;  /* 0x000b8000010c7983 */ /* 0x004ea40000300800 */
[----:B------:R-:W2:Y:S01]  /*6eb40*/  LDL.LU R13, [R1+0xb84] ;  /* 0x000b8400010d7983 */ /* 0x000ea20000300800 */
[----:B------:R-:W2:Y:S01]  /*6eb50*/  LDL.LU R14, [R1+0xb88] ;  /* 0x000b8800010e7983 */ /* 0x000ea20000300800 */
[----:B------:R-:W2:Y:S02]  /*6eb60*/  LDL.LU R15, [R1+0xb8c] ;  /* 0x000b8c00010f7983 */ /* 0x000ea40000300800 */
[----:B------:R-:W3:Y:S02]  /*6eb70*/  LDL.LU R4, [R1+0xb60] ;  /* 0x000b600001047983 */ /* 0x000ee40000300800 */
[----:B------:R-:W3:Y:S01]  /*6eb80*/  LDL.LU R5, [R1+0xb64] ;  /* 0x000b640001057983 */ /* 0x000ee20000300800 */
[----:B------:R-:W3:Y:S01]  /*6eb90*/  LDL.LU R6, [R1+0xb68] ;  /* 0x000b680001067983 */ /* 0x000ee20000300800 */
[----:B------:R-:W3:Y:S02]  /*6eba0*/  LDL.LU R7, [R1+0xb6c] ;  /* 0x000b6c0001077983 */ /* 0x000ee40000300800 */
[----:B----4-:R-:W-:Y:S02]  /*6ebb0*/  STL.64 [R1+0x5050], R34 ;  /* 0x0050502201007387 */ /* 0x010fe40000100a00 */
[----:B------:R0:W-:Y:S02]  /*6ebc0*/  STL.64 [R1+0x5048], R32 ;  /* 0x0050482001007387 */ /* 0x0001e40000100a00 */
[----:B0-----:R-:W3:Y:S01]  /*6ebd0*/  LDL.64 R32, [R1] ;  /* 0x0000000001207983 */ /* 0x001ee20000100a00 */
[----:B------:R-:W4:Y:S02]  /*6ebe0*/  LDL.LU R44, [R1+0x360] ;  /* 0x00036000012c7983 */ /* 0x000f240000300800 */
[----:B------:R-:W4:Y:S02]  /*6ebf0*/  LDL.LU R45, [R1+0x364] ;  /* 0x00036400012d7983 */ /* 0x000f240000300800 */
[----:B------:R-:W4:Y:S01]  /*6ec00*/  LDL.LU R46, [R1+0x368] ;  /* 0x00036800012e7983 */ /* 0x000f220000300800 */
[----:B------:R-:W4:Y:S01]  /*6ec10*/  LDL.LU R47, [R1+0x36c] ;  /* 0x00036c00012f7983 */ /* 0x000f220000300800 */
[C---:B--2---:R-:W-:Y:S08]  /*6ec20*/  HMMA.16816.F32.BF16 R12, R24.reuse, R36, R12 ;  /* 0x00000024180c723c */ /* 0x044ff0000004180c */
[C---:B---3--:R-:W-:Y:S01]  /*6ec30*/  HMMA.16816.F32.BF16 R56, R24.reuse, R32, R56 ;  /* 0x000000201838723c */ /* 0x048fe20000041838 */
[----:B----4-:R-:W-:Y:S01]  /*6ec40*/  STL.64 [R1+0x5060], R46 ;  /* 0x0050602e01007387 */ /* 0x010fe20000100a00 */
        /* <DEDUP_REMOVED lines=9> */
[----:B------:R-:W4:Y:S01]  /*6ece0*/  LDL.LU R52, [R1+0x2f0] ;  /* 0x0002f00001347983 */ /* 0x000f220000300800 */
[----:B------:R-:W4:Y:S02]  /*6ecf0*/  LDL.LU R53, [R1+0x2f4] ;  /* 0x0002f40001357983 */ /* 0x000f240000300800 */
[----:B------:R-:W4:Y:S02]  /*6ed00*/  LDL.LU R54, [R1+0x2f8] ;  /* 0x0002f80001367983 */ /* 0x000f240000300800 */
[----:B------:R-:W4:Y:S01]  /*6ed10*/  LDL.LU R55, [R1+0x2fc] ;  /* 0x0002fc0001377983 */ /* 0x000f220000300800 */
[----:B-1----:R-:W-:Y:S01]  /*6ed20*/  STL.64 [R1+0x4f60], R42 ;  /* 0x004f602a01007387 */ /* 0x002fe20000100a00 */
        /* <DEDUP_REMOVED lines=8> */
[----:B------:R-:W2:Y:S02]  /*6edb0*/  LDL.LU.64 R12, [R1+0x50d8] ;  /* 0x0050d800010c7983 */ /* 0x000ea40000300a00 */
        /* <DEDUP_REMOVED lines=47> */
[C---:B--2---:R-:W-:Y:S08]  /*6f0b0*/  HMMA.16816.F32.BF16 R44, R28.reuse, R36, R44 ;  /* 0x000000241c2c723c */ /* 0x044ff0000004182c */
[----:B---3--:R-:W-:Y:S11]  /*6f0c0*/  HMMA.16816.F32.BF16 R24, R28, R32, R24 ;  /* 0x000000201c18723c */ /* 0x008ff60000041818 */
[----:B------:R-:W-:Y:S04]  /*6f0d0*/  @!UPT UIADD3 URZ, URZ, URZ, URZ ;  /* 0x0000003f3f3ff290 */ /* 0x000fe8000fffe03f */
[----:B------:R-:W-:Y:S01]  /*6f0e0*/  STL.64 [R1+0xa40], R44 ;  /* 0x000a402c01007387 */ /* 0x000fe20000100a00 */
[----:B------:R0:W-:Y:S03]  /*6f0f0*/  STL.64 [R1+0xa48], R46 ;  /* 0x000a482e01007387 */ /* 0x0001e60000100a00 */
[----:B0-----:R-:W2:Y:S01]  /*6f100*/  LDL.LU.64 R46, [R1+0x5060] ;  /* 0x00506000012e7983 */ /* 0x001ea20000300a00 */
[----:B------:R-:W2:Y:S03]  /*6f110*/  LDL.LU.64 R44, [R1+0x5058] ;  /* 0x00505800012c7983 */ /* 0x000ea60000300a00 */
[----:B------:R0:W-:Y:S01]  /*6f120*/  STL.64 [R1+0xa30], R24 ;  /* 0x000a301801007387 */ /* 0x0001e20000100a00 */
[----:B------:R-:W-:Y:S02]  /*6f130*/  STL.64 [R1+0xa38], R26 ;  /* 0x000a381a01007387 */ /* 0x000fe40000100a00 */
[----:B------:R-:W3:Y:S02]  /*6f140*/  LDL.LU.64 R34, [R1+0x5050] ;  /* 0x0050500001227983 */ /* 0x000ee40000300a00 */
[----:B0-----:R-:W-:-:S02]  /*6f150*/  IMAD.MOV.U32 R25, RZ, RZ, R32 ;  /* 0x000000ffff197224 */ /* 0x001fc400078e0020 */
[----:B------:R-:W-:Y:S02]  /*6f160*/  IMAD.MOV.U32 R24, RZ, RZ, R33 ;  /* 0x000000ffff187224 */ /* 0x000fe400078e0021 */
        /* <DEDUP_REMOVED lines=22> */
[C---:B--2---:R-:W-:Y:S11]  /*6f2d0*/  HMMA.16816.F32.BF16 R44, R28.reuse, R8, R44 ;  /* 0x000000081c2c723c */ /* 0x044ff6000004182c */
[----:B------:R-:W-:Y:S11]  /*6f2e0*/  @!UPT UIADD3 URZ, URZ, URZ, URZ ;  /* 0x0000003f3f3ff290 */ /* 0x000ff6000fffe03f */
[----:B------:R-:W-:Y:S01]  /*6f2f0*/  @!UPT UIADD3 URZ, URZ, URZ, URZ ;  /* 0x0000003f3f3ff290 */ /* 0x000fe2000fffe03f */
[----:B------:R-:W-:Y:S01]  /*6f300*/  STL.64 [R1+0x9e0], R44 ;  /* 0x0009e02c01007387 */ /* 0x000fe20000100a00 */
[----:B------:R0:W-:Y:S03]  /*6f310*/  STL.64 [R1+0x9e8], R46 ;  /* 0x0009e82e01007387 */ /* 0x0001e60000100a00 */
[----:B0-----:R-:W2:Y:S01]  /*6f320*/  LDL.LU.64 R46, [R1+0x5010] ;  /* 0x00501000012e7983 */ /* 0x001ea20000300a00 */
[----:B------:R-:W2:Y:S01]  /*6f330*/  LDL.LU.64 R44, [R1+0x5008] ;  /* 0x00500800012c7983 */ /* 0x000ea20000300a00 */
[C---:B---3--:R-:W-:Y:S11]  /*6f340*/  HMMA.16816.F32.BF16 R32, R28.reuse, R20, R32 ;  /* 0x000000141c20723c */ /* 0x048ff60000041820 */
[----:B------:R-:W-:Y:S11]  /*6f350*/  @!UPT UIADD3 URZ, URZ, URZ, URZ ;  /* 0x0000003f3f3ff290 */ /* 0x000ff6000fffe03f */
[----:B------:R-:W-:Y:S01]  /*6f360*/  @!UPT UIADD3 URZ, URZ, URZ, URZ ;  /* 0x0000003f3f3ff290 */ /* 0x000fe2000fffe03f */
[----:B------:R-:W-:Y:S01]  /*6f370*/  STL.64 [R1+0x9d0], R32 ;  /* 0x0009d02001007387 */ /* 0x000fe20000100a00 */
[----:B------:R0:W-:Y:S03]  /*6f380*/  STL.64 [R1+0x9d8], R34 ;  /* 0x0009d82201007387 */ /* 0x0001e60000100a00 */
        /* <DEDUP_REMOVED lines=8> */
[----:B------:R-:W-:Y:S01]  /*6f410*/  STL.64 [R1+0x4fe0], R14 ;  /* 0x004fe00e01007387 */ /* 0x000fe20000100a00 */
[----:B------:R3:W-:Y:S01]  /*6f420*/  STL.64 [R1+0x4fd8], R12 ;  /* 0x004fd80c01007387 */ /* 0x0007e20000100a00 */
[----:B--2---:R-:W-:Y:S08]  /*6f430*/  HMMA.16816.F32.BF16 R20, R28, R12, R20 ;  /* 0x0000000c1c14723c */ /* 0x004ff00000041814 */
[----:B---3--:R-:W-:Y:S01]  /*6f440*/  HMMA.16816.F32.BF16 R12, R32, R36, R40 ;  /* 0x00000024200c723c */ /* 0x008fe20000041828 */
[----:B------:R-:W-:-:S02]  /*6f450*/  IMAD.MOV.U32 R28, RZ, RZ, R25 ;  /* 0x000000ffff1c7224 */ /* 0x000fc400078e0019 */
[----:B------:R-:W-:Y:S11]  /*6f460*/  IMAD.MOV.U32 R29, RZ, RZ, R24 ;  /* 0x000000ffff1d7224 */ /* 0x000ff600078e0018 */
[----:B------:R-:W-:Y:S01]  /*6f470*/  @!UPT UIADD3 URZ, URZ, URZ, URZ ;  /* 0x0000003f3f3ff290 */ /* 0x000fe2000fffe03f */
[----:B------:R-:W-:Y:S01]  /*6f480*/  STL.64 [R1+0x9b0], R20 ;  /* 0x0009b01401007387 */ /* 0x000fe20000100a00 */
[----:B------:R0:W-:Y:S07]  /*6f490*/  STL.64 [R1+0x9b8], R22 ;  /* 0x0009b81601007387 */ /* 0x0001ee0000100a00 */
[----:B------:R-:W-:Y:S02]  /*6f4a0*/  STL.64 [R1+0x9a0], R12 ;  /* 0x0009a00c01007387 */ /* 0x000fe40000100a00 */
[----:B------:R4:W-:Y:S01]  /*6f4b0*/  STL.64 [R1+0x9a8], R14 ;  /* 0x0009a80e01007387 */ /* 0x0009e20000100a00 */
[C---:B0-----:R-:W-:Y:S08]  /*6f4c0*/  HMMA.16816.F32.BF16 R20, R32.reuse, R28, R48 ;  /* 0x0000001c2014723c */ /* 0x041ff00000041830 */
[C---:B----4-:R-:W-:Y:S01]  /*6f4d0*/  HMMA.16816.F32.BF16 R12, R32.reuse, R56, R52 ;  /* 0x00000038200c723c */ /* 0x050fe20000041834 */
[----:B------:R-:W-:Y:S11]  /*6f4e0*/  STL.64 [R1+0x4fc0], R28 ;  /* 0x004fc01c01007387 */ /* 0x000ff60000100a00 */
[----:B------:R-:W-:Y:S03]  /*6f4f0*/  @!UPT UIADD3 URZ, URZ, URZ, URZ ;  /* 0x0000003f3f3ff290 */ /* 0x000fe6000fffe03f */
[----:B------:R-:W-:Y:S01]  /*6f500*/  STL.64 [R1+0x990], R20 ;  /* 0x0009901401007387 */ /* 0x000fe20000100a00 */
[----:B------:R-:W-:Y:S02]  /*6f510*/  STL.64 [R1+0x998], R22 ;  /* 0x0009981601007387 */ /* 0x000fe40000100a00 */
[----:B------:R-:W-:Y:S02]  /*6f520*/  STL.64 [R1+0x4fb8], R58 ;  /* 0x004fb83a01007387 */ /* 0x000fe40000100a00 */
[----:B------:R-:W-:Y:S03]  /*6f530*/  STL.64 [R1+0x4fb0], R56 ;  /* 0x004fb03801007387 */ /* 0x000fe60000100a00 */
[----:B------:R-:W-:Y:S01]  /*6f540*/  STL.64 [R1+0x980], R12 ;  /* 0x0009800c01007387 */ /* 0x000fe20000100a00 */
[----:B------:R0:W-:Y:S02]  /*6f550*/  STL.64 [R1+0x988], R14 ;  /* 0x0009880e01007387 */ /* 0x0001e40000100a00 */
[----:B0-----:R-:W-:Y:S01]  /*6f560*/  HMMA.16816.F32.BF16 R12, R32, R4, R44 ;  /* 0x00000004200c723c */ /* 0x001fe2000004182c */
[----:B------:R-:W-:Y:S01]  /*6f570*/  STL.64 [R1+0x4fa8], R6 ;  /* 0x004fa80601007387 */ /* 0x000fe20000100a00 */
[----:B------:R-:W-:Y:S11]  /*6f580*/  STL.64 [R1+0x4fa0], R4 ;  /* 0x004fa00401007387 */ /* 0x000ff60000100a00 */
[----:B------:R-:W-:Y:S10]  /*6f590*/  @!UPT UIADD3 URZ, URZ, URZ, URZ ;  /* 0x0000003f3f3ff290 */ /* 0x000ff4000fffe03f */
        /* <DEDUP_REMOVED lines=22> */
[----:B------:R-:W-:-:S02]  /*6f700*/  IMAD.MOV.U32 R25, RZ, RZ, R36 ;  /* 0x000000ffff197224 */ /* 0x000fc400078e0024 */
[----:B------:R-:W-:Y:S01]  /*6f710*/  IMAD.MOV.U32 R24, RZ, RZ, R37 ;  /* 0x000000ffff187224 */ /* 0x000fe200078e0025 */
        /* <DEDUP_REMOVED lines=44> */
[----:B---3--:R-:W-:Y:S01]  /*6f9e0*/  STL.64 [R1+0x4f48], R54 ;  /* 0x004f483601007387 */ /* 0x008fe20000100a00 */
[----:B------:R0:W-:Y:S02]  /*6f9f0*/  STL.64 [R1+0x4f40], R52 ;  /* 0x004f403401007387 */ /* 0x0001e40000100a00 */
[----:B------:R-:W3:Y:S01]  /*6fa00*/  LDL R27, [R1+0xd00] ;  /* 0x000d0000011b7983 */ /* 0x000ee20000100800 */
[C---:B------:R-:W-:Y:S08]  /*6fa10*/  HMMA.16816.F32.BF16 R48, R32.reuse, R16, R48 ;  /* 0x000000102030723c */ /* 0x040ff00000041830 */
[----:B------:R-:W-:Y:S01]  /*6fa20*/  HMMA.16816.F32.BF16 R20, R32, R8, R20 ;  /* 0x000000082014723c */ /* 0x000fe20000041814 */
[----:B0-----:R-:W-:-:S02]  /*6fa30*/  IMAD.MOV.U32 R53, RZ, RZ, R24 ;  /* 0x000000ffff357224 */ /* 0x001fc400078e0018 */
[----:B------:R-:W-:Y:S01]  /*6fa40*/  IMAD.MOV.U32 R52, RZ, RZ, R25 ;  /* 0x000000ffff347224 */ /* 0x000fe200078e0019 */
[----:B---3--:R0:W-:Y:S01]  /*6fa50*/  STL [R1+0x4f50], R27 ;  /* 0x004f501b01007387 */ /* 0x0081e20000100800 */
[----:B------:R-:W3:Y:S02]  /*6fa60*/  LDL.LU R24, [R1+0x1e0] ;  /* 0x0001e00001187983 */ /* 0x000ee40000300800 */
[----:B------:R-:W3:Y:S02]  /*6fa70*/  LDL.LU R25, [R1+0x1e4] ;  /* 0x0001e40001197983 */ /* 0x000ee40000300800 */
[----:B------:R-:W3:Y:S01]  /*6fa80*/  LDL.LU R26, [R1+0x1e8] ;  /* 0x0001e800011a7983 */ /* 0x000ee20000300800 */
[----:B0-----:R-:W3:Y:S05]  /*6fa90*/  LDL.LU R27, [R1+0x1ec] ;  /* 0x0001ec00011b7983 */ /* 0x001eea0000300800 */
[----:B------:R0:W-:Y:S02]  /*6faa0*/  STL.64 [R1+0x960], R48 ;  /* 0x0009603001007387 */ /* 0x0001e40000100a00 */
[----:B------:R1:W-:Y:S01]  /*6fab0*/  STL.64 [R1+0x968], R50 ;  /* 0x0009683201007387 */ /* 0x0003e20000100a00 */
        /* <DEDUP_REMOVED lines=28> */
[----:B------:R0:W-:Y:S01]  /*6fc80*/  STL.64 [R1+0x930], R28 ;  /* 0x0009301c01007387 */ /* 0x0001e20000100a00 */
[----:B------:R-:W-:Y:S03]  /*6fc90*/  STL.64 [R1+0x938], R30 ;  /* 0x0009381e01007387 */ /* 0x000fe60000100a00 */
        /* <DEDUP_REMOVED lines=36> */
[C---:B--2---:R-:W-:Y:S08]  /*6fee0*/  HMMA.16816.F32.BF16 R44, R36.reuse, R20, R44 ;  /* 0x00000014242c723c */ /* 0x044ff0000004182c */
[----:B----4-:R-:W-:Y:S11]  /*6fef0*/  HMMA.16816.F32.BF16 R36, R36, R12, R40 ;  /* 0x0000000c2424723c */ /* 0x010ff60000041828 */
[----:B------:R-:W-:Y:S04]  /*6ff00*/  @!UPT UIADD3 URZ, URZ, URZ, URZ ;  /* 0x0000003f3f3ff290 */ /* 0x000fe8000fffe03f */
[----:B------:R0:W-:Y:S01]  /*6ff10*/  STL.64 [R1+0xa80], R44 ;  /* 0x000a802c01007387 */ /* 0x0001e20000100a00 */
[----:B------:R1:W-:Y:S03]  /*6ff20*/  STL.64 [R1+0xa88], R46 ;  /* 0x000a882e01007387 */ /* 0x0003e60000100a00 */
[----:B0-----:R-:W2:Y:S01]  /*6ff30*/  LDL.LU.64 R44, [R1+0x4f68] ;  /* 0x004f6800012c7983 */ /* 0x001ea20000300a00 */
[----:B-1----:R-:W2:Y:S02]  /*6ff40*/  LDL.LU R46, [R1+0x3d8] ;  /* 0x0003d800012e7983 */ /* 0x002ea40000300800 */
[----:B------:R-:W2:Y:S02]  /*6ff50*/  LDL.LU R47, [R1+0x3dc] ;  /* 0x0003dc00012f7983 */ /* 0x000ea40000300800 */
[----:B------:R-:W3:Y:S01]  /*6ff60*/  LDL.LU.64 R42, [R1+0x4f60] ;  /* 0x004f6000012a7983 */ /* 0x000ee20000300a00 */
[----:B------:R-:W3:Y:S01]  /*6ff70*/  LDL.LU.64 R40, [R1+0x4f58] ;  /* 0x004f580001287983 */ /* 0x000ee20000300a00 */
[----:B------:R0:W-:Y:S02]  /*6ff80*/  STL.64 [R1+0xa70], R36 ;  /* 0x000a702401007387 */ /* 0x0001e40000100a00 */
[----:B------:R1:W-:Y:S01]  /*6ff90*/  STL.64 [R1+0xa78], R38 ;  /* 0x000a782601007387 */ /* 0x0003e20000100a00 */
[----:B0-----:R-:W4:Y:S01]  /*6ffa0*/  LDL.LU R36, [R1+0x330] ;  /* 0x0003300001247983 */ /* 0x001f220000300800 */
[----:B------:R-:W4:Y:S02]  /*6ffb0*/  LDL.LU R37, [R1+0x334] ;  /* 0x0003340001257983 */ /* 0x000f240000300800 */
[----:B-1----:R-:W4:Y:S02]  /*6ffc0*/  LDL.LU R38, [R1+0x338] ;  /* 0x0003380001267983 */ /* 0x002f240000300800 */
[----:B------:R-:W4:Y:S01]  /*6ffd0*/  LDL.LU R39, [R1+0x33c] ;  /* 0x00033c0001277983 */ /* 0x000f220000300800 */
[C---:B---3--:R-:W-:Y:S01]  /*6ffe0*/  HMMA.16816.F32.BF16 R52, R40.reuse, R52, R24 ;  /* 0x000000342834723c */ /* 0x048fe20000041818 */
[----:B------:R-:W3:Y:S11]  /*6fff0*/  LDL.LU R27, [R1+0x4f50] ;  /* 0x004f5000011b7983 */ /* 0x000ef60000300800 */
[----:B------:R-:W-:Y:S11]  /*70000*/  @!UPT UIADD3 URZ, URZ, URZ, URZ ;  /* 0x0000003f3f3ff290 */ /* 0x000ff6000fffe03f */
[----:B------:R-:W-:Y:S01]  /*70010*/  STL.64 [R1+0xb50], R52 ;  /* 0x000b503401007387 */ /* 0x000fe20000100a00 */
[----:B------:R0:W-:Y:S03]  /*70020*/  STL.64 [R1+0xb58], R54 ;  /* 0x000b583601007387 */ /* 0x0001e60000100a00 */
[----:B0-----:R-:W2:Y:S01]  /*70030*/  LDL.LU.64 R54, [R1+0x4f48] ;  /* 0x004f480001367983 */ /* 0x001ea20000300a00 */
[----:B------:R-:W2:Y:S02]  /*70040*/  LDL.LU.64 R52, [R1+0x4f40] ;  /* 0x004f400001347983 */ /* 0x000ea40000300a00 */
[C---:B--2---:R-:W-:Y:S01]  /*70050*/  HMMA.16816.F32.BF16 R28, R40.reuse, R28, R52 ;  /* 0x0000001c281c723c */ /* 0x044fe20000041834 */
[----:B------:R-:W2:Y:S01]  /*70060*/  LDL.LU.64 R54, [R1+0x4f38] ;  /* 0x004f380001367983 */ /* 0x000ea20000300a00 */
[----:B------:R-:W2:Y:S11]  /*70070*/  LDL.LU.64 R52, [R1+0x4f30] ;  /* 0x004f300001347983 */ /* 0x000eb60000300a00 */
[----:B------:R-:W-:Y:S10]  /*70080*/  @!UPT UIADD3 URZ, URZ, URZ, URZ ;  /* 0x0000003f3f3ff290 */ /* 0x000ff4000fffe03f */
[----:B------:R-:W-:Y:S01]  /*70090*/  STL.64 [R1+0xb40], R28 ;  /* 0x000b401c01007387 */ /* 0x000fe20000100a00 */
[----:B------:R2:W-:Y:S01]  /*700a0*/  STL.64 [R1+0xb48], R30 ;  /* 0x000b481e01007387 */ /* 0x0005e20000100a00 */
[C---:B------:R-:W-:Y:S08]  /*700b0*/  HMMA.16816.F32.BF16 R32, R40.reuse, R16, R32 ;  /* 0x000000102820723c */ /* 0x040ff00000041820 */
[C---:B----4-:R-:W-:Y:S08]  /*700c0*/  HMMA.16816.F32.BF16 R36, R40.reuse, R8, R36 ;  /* 0x000000082824723c */ /* 0x050ff00000041824 */
[C---:B--2---:R-:W-:Y:S01]  /*700d0*/  HMMA.16816.F32.BF16 R28, R40.reuse, R56, R52 ;  /* 0x00000038281c723c */ /* 0x044fe20000041834 */
[----:B------:R-:W2:Y:S11]  /*700e0*/  LDL.LU R52, [R1+0x3c0] ;  /* 0x0003c00001347983 */ /* 0x000eb60000300800 */
[----:B------:R-:W-:Y:S11]  /*700f0*/  @!UPT UIADD3 URZ, URZ, URZ, URZ ;  /* 0x0000003f3f3ff290 */ /* 0x000ff6000fffe03f */
[----:B------:R-:W-:Y:S01]  /*70100*/  STL.64 [R1+0xb30], R28 ;  /* 0x000b301c01007387 */ /* 0x000fe20000100a00 */
[----:B------:R0:W-:Y:S02]  /*70110*/  STL.64 [R1+0xb38], R30 ;  /* 0x000b381e01007387 */ /* 0x0001e40000100a00 */
[----:B------:R-:W2:Y:S02]  /*70120*/  LDL.LU R53, [R1+0x3c4] ;  /* 0x0003c40001357983 */ /* 0x000ea40000300800 */
[----:B------:R-:W2:Y:S01]  /*70130*/  LDL.LU R54, [R1+0x3c8] ;  /* 0x0003c80001367983 */ /* 0x000ea20000300800 */
[----:B------:R-:W2:Y:S01]  /*70140*/  LDL.LU R55, [R1+0x3cc] ;  /* 0x0003cc0001377983 */ /* 0x000ea20000300800 */
[C---:B0-----:R-:W-:Y:S03]  /*70150*/  HMMA.16816.F32.BF16 R28, R40.reuse, R4, R48 ;  /* 0x00000004281c723c */ /* 0x041fe60000041830 */
[----:B------:R-:W4:Y:S11]  /*70160*/  LDL.LU R48, [R1+0x420] ;  /* 0x0004200001307983 */ /* 0x000f360000300800 */
[----:B------:R-:W-:Y:S09]  /*70170*/  @!UPT UIADD3 URZ, URZ, URZ, URZ ;  /* 0x0000003f3f3ff290 */ /* 0x000ff2000fffe03f */
[----:B------:R-:W-:Y:S01]  /*70180*/  STL.64 [R1+0xb20], R28 ;  /* 0x000b201c01007387 */ /* 0x000fe20000100a00 */
[----:B------:R-:W-:Y:S02]  /*70190*/  STL.64 [R1+0xb28], R30 ;  /* 0x000b281e01007387 */ /* 0x000fe40000100a00 */
[----:B------:R-:W4:Y:S02]  /*701a0*/  LDL.LU R49, [R1+0x424] ;  /* 0x0004240001317983 */ /* 0x000f240000300800 */
[----:B------:R-:W4:Y:S01]  /*701b0*/  LDL.LU R50, [R1+0x428] ;  /* 0x0004280001327983 */ /* 0x000f220000300800 */
[----:B------:R-:W4:Y:S01]  /*701c0*/  LDL.LU R51, [R1+0x42c] ;  /* 0x00042c0001337983 */ /* 0x000f220000300800 */
[----:B------:R-:W-:Y:S02]  /*701d0*/  STL.64 [R1+0xb10], R32 ;  /* 0x000b102001007387 */ /* 0x000fe40000100a00 */
[----:B------:R-:W-:Y:S02]  /*701e0*/  STL.64 [R1+0xb18], R34 ;  /* 0x000b182201007387 */ /* 0x000fe40000100a00 */
[----:B------:R-:W0:Y:S04]  /*701f0*/  LDSM.16.MT88.4 R32, [R10+0x8180] ;  /* 0x008180000a20783b */ /* 0x000e280000004200 */
[----:B------:R1:W-:Y:S04]  /*70200*/  LDSM.16.MT88.4 R28, [R10+0x8100] ;  /* 0x008100000a1c783b */ /* 0x0003e80000004200 */
[----:B-1----:R-:W4:Y:S04]  /*70210*/  LDL.LU R10, [R1+0x4f28] ;  /* 0x004f2800010a7983 */ /* 0x002f280000300800 */
[----:B0-----:R-:W-:Y:S01]  /*70220*/  STL.64 [R1+0x4f20], R34 ;  /* 0x004f202201007387 */ /* 0x001fe20000100a00 */
[----:B------:R0:W-:Y:S03]  /*70230*/  STL.64 [R1+0x4f18], R32 ;  /* 0x004f182001007387 */ /* 0x0001e60000100a00 */
[----:B0-----:R-:W4:Y:S01]  /*70240*/  LDL.LU R32, [R1+0x430] ;  /* 0x0004300001207983 */ /* 0x001f220000300800 */
[----:B------:R-:W4:Y:S02]  /*70250*/  LDL.LU R33, [R1+0x434] ;  /* 0x0004340001217983 */ /* 0x000f240000300800 */
[----:B------:R-:W4:Y:S02]  /*70260*/  LDL.LU R34, [R1+0x438] ;  /* 0x0004380001227983 */ /* 0x000f240000300800 */
[----:B------:R-:W4:Y:S01]  /*70270*/  LDL.LU R35, [R1+0x43c] ;  /* 0x00043c0001237983 */ /* 0x000f220000300800 */
[----:B------:R-:W-:Y:S01]  /*70280*/  STL.64 [R1+0xb00], R36 ;  /* 0x000b002401007387 */ /* 0x000fe20000100a00 */
[----:B------:R-:W-:Y:S02]  /*70290*/  STL.64 [R1+0xb08], R38 ;  /* 0x000b082601007387 */ /* 0x000fe40000100a00 */
[----:B---3--:R-:W0:Y:S01]  /*702a0*/  LDSM.16.MT88.4 R36, [R27+0xa000] ;  /* 0x00a000001b24783b */ /* 0x008e220000004200 */
[C---:B------:R-:W-:Y:S01]  /*702b0*/  HMMA.16816.F32.BF16 R44, R40.reuse, R20, R44 ;  /* 0x00000014282c723c */ /* 0x040fe2000004182c */
[----:B0-----:R-:W-:Y:S02]  /*702c0*/  STL.64 [R1+0x4ec8], R38 ;  /* 0x004ec82601007387 */ /* 0x001fe40000100a00 */
[----:B------:R0:W-:Y:S02]  /*702d0*/  STL.64 [R1+0x4ec0], R36 ;  /* 0x004ec02401007387 */ /* 0x0001e40000100a00 */
[----:B0-----:R-:W3:Y:S01]  /*702e0*/  LDL.LU R36, [R1+0x440] ;  /* 0x0004400001247983 */ /* 0x001ee20000300800 */
[----:B------:R-:W3:Y:S02]  /*702f0*/  LDL.LU R37, [R1+0x444] ;  /* 0x0004440001257983 */ /* 0x000ee40000300800 */
[----:B------:R-:W3:Y:S02]  /*70300*/  LDL.LU R38, [R1+0x448] ;  /* 0x0004480001267983 */ /* 0x000ee40000300800 */
[----:B------:R-:W3:Y:S11]  /*70310*/  LDL.LU R39, [R1+0x44c] ;  /* 0x00044c0001277983 */ /* 0x000ef60000300800 */
[----:B------:R-:W-:Y:S02]  /*70320*/  @!UPT UIADD3 URZ, URZ, URZ, URZ ;  /* 0x0000003f3f3ff290 */ /* 0x000fe4000fffe03f */
[----:B------:R-:W-:Y:S01]  /*70330*/  STL.64 [R1+0xaf0], R44 ;  /* 0x000af02c01007387 */ /* 0x000fe20000100a00 */
[----:B------:R-:W-:Y:S02]  /*70340*/  STL.64 [R1+0xaf8], R46 ;  /* 0x000af82e01007387 */ /* 0x000fe40000100a00 */
[----:B------:R-:W0:Y:S02]  /*70350*/  LDSM.16.MT88.4 R44, [R27+0xa080] ;  /* 0x00a080001b2c783b */ /* 0x000e240000004200 */
[----:B------:R-:W1:Y:S04]  /*70360*/  LDSM.16.MT88.4 R24, [R27+0xa100] ;  /* 0x00a100001b18783b */ /* 0x000e680000004200 */
[----:B0-----:R-:W-:Y:S01]  /*70370*/  STL.64 [R1+0x4e78], R46 ;  /* 0x004e782e01007387 */ /* 0x001fe20000100a00 */
[----:B------:R0:W-:Y:S03]  /*70380*/  STL.64 [R1+0x4e70], R44 ;  /* 0x004e702c01007387 */ /* 0x0001e60000100a00 */
[----:B0-----:R-:W3:Y:S01]  /*70390*/  LDL.LU R44, [R1+0x450] ;  /* 0x00045000012c7983 */ /* 0x001ee20000300800 */
[----:B------:R-:W3:Y:S02]  /*703a0*/  LDL.LU R45, [R1+0x454] ;  /* 0x00045400012d7983 */ /* 0x000ee40000300800 */
[----:B------:R-:W3:Y:S02]  /*703b0*/  LDL.LU R46, [R1+0x458] ;  /* 0x00045800012e7983 */ /* 0x000ee40000300800 */
[----:B------:R-:W3:Y:S01]  /*703c0*/  LDL.LU R47, [R1+0x45c] ;  /* 0x00045c00012f7983 */ /* 0x000ee20000300800 */
        /* <DEDUP_REMOVED lines=8> */
[----:B0-----:R-:W3:Y:S01]  /*70450*/  LDL.LU.64 R40, [R1] ;  /* 0x0000000001287983 */ /* 0x001ee20000300a00 */
[----:B-1----:R-:W2:Y:S02]  /*70460*/  LDL.64 R42, [R1+0x8] ;  /* 0x00000800012a7983 */ /* 0x002ea40000100a00 */
[----:B------:R-:W-:Y:S02]  /*70470*/  STL.64 [R1+0x4e60], R26 ;  /* 0x004e601a01007387 */ /* 0x000fe40000100a00 */
[----:B------:R0:W-:Y:S02]  /*70480*/  STL.64 [R1+0x4e58], R24 ;  /* 0x004e581801007387 */ /* 0x0001e40000100a00 */
[----:B0-----:R-:W2:Y:S01]  /*70490*/  LDL.LU.64 R24, [R1+0x60] ;  /* 0x0000600001187983 */ /* 0x001ea20000300a00 */
[----:B------:R-:W2:Y:S01]  /*704a0*/  LDL.64 R26, [R1+0x68] ;  /* 0x00006800011a7983 */ /* 0x000ea20000100a00 */
[C---:B----4-:R-:W-:Y:S08]  /*704b0*/  HMMA.16816.F32.BF16 R32, R28.reuse, R56, R32 ;  /* 0x000000381c20723c */ /* 0x050ff00000041820 */
[C---:B---3--:R-:W-:Y:S08]  /*704c0*/  HMMA.16816.F32.BF16 R36, R28.reuse, R40, R36 ;  /* 0x000000281c24723c */ /* 0x048ff00000041824 */
[C---:B--2---:R-:W-:Y:S11]  /*704d0*/  HMMA.16816.F32.BF16 R44, R28.reuse, R24, R44 ;  /* 0x000000181c2c723c */ /* 0x044ff6000004182c */
[----:B------:R-:W-:Y:S11]  /*704e0*/  @!UPT UIADD3 URZ, URZ, URZ, URZ ;  /* 0x0000003f3f3ff290 */ /* 0x000ff6000fffe03f */
[----:B------:R-:W-:Y:S01]  /*704f0*/  @!UPT UIADD3 URZ, URZ, URZ, URZ ;  /* 0x0000003f3f3ff290 */ /* 0x000fe2000fffe03f */
[----:B------:R-:W-:Y:S01]  /*70500*/  STL.64 [R1+0xad0], R44 ;  /* 0x000ad02c01007387 */ /* 0x000fe20000100a00 */
[----:B------:R-:W-:Y:S02]  /*70510*/  STL.64 [R1+0xad8], R46 ;  /* 0x000ad82e01007387 */ /* 0x000fe40000100a00 */
[----:B------:R-:W-:Y:S02]  /*70520*/  STL.64 [R1+0x4f08], R58 ;  /* 0x004f083a01007387 */ /* 0x000fe40000100a00 */
[----:B------:R0:W-:Y:S01]  /*70530*/  STL.64 [R1+0xa90], R36 ;  /* 0x000a902401007387 */ /* 0x0001e20000100a00 */
[----:B------:R-:W-:Y:S01]  /*70540*/  STL.64 [R1+0xa98], R38 ;  /* 0x000a982601007387 */ /* 0x000fe20000100a00 */
[----:B------:R-:W-:Y:S02]  /*70550*/  STL.64 [R1+0x4f00], R56 ;  /* 0x004f003801007387 */ /* 0x000fe40000100a00 */
[----:B------:R-:W-:Y:S02]  /*70560*/  STL.64 [R1+0x750], R32 ;  /* 0x0007502001007387 */ /* 0x000fe40000100a00 */
[----:B------:R1:W-:Y:S01]  /*70570*/  STL.64 [R1+0x758], R34 ;  /* 0x0007582201007387 */ /* 0x0003e20000100a00 */
[----:B0-----:R-:W2:Y:S01]  /*70580*/  LDL.LU R36, [R1+0x340] ;  /* 0x0003400001247983 */ /* 0x001ea20000300800 */
[C---:B-1----:R-:W-:Y:S11]  /*70590*/  HMMA.16816.F32.BF16 R32, R28.reuse, R4, R48 ;  /* 0x000000041c20723c */ /* 0x042ff60000041830 */
[----:B------:R-:W-:Y:S11]  /*705a0*/  @!UPT UIADD3 URZ, URZ, URZ, URZ ;  /* 0x0000003f3f3ff290 */ /* 0x000ff6000fffe03f */
[----:B------:R-:W-:Y:S01]  /*705b0*/  @!UPT UIADD3 URZ, URZ, URZ, URZ ;  /* 0x0000003f3f3ff290 */ /* 0x000fe2000fffe03f */
[----:B------:R0:W-:Y:S01]  /*705c0*/  STL.64 [R1+0x6e0], R32 ;  /* 0x0006e02001007387 */ /* 0x0001e20000100a00 */
[----:B------:R1:W-:Y:S02]  /*705d0*/  STL.64 [R1+0x6e8], R34 ;  /* 0x0006e82201007387 */ /* 0x0003e40000100a00 */
[----:B------:R-:W2:Y:S02]  /*705e0*/  LDL.LU R37, [R1+0x344] ;  /* 0x0003440001257983 */ /* 0x000ea40000300800 */
[----:B------:R-:W2:Y:S01]  /*705f0*/  LDL.LU R38, [R1+0x348] ;  /* 0x0003480001267983 */ /* 0x000ea20000300800 */
[----:B------:R-:W2:Y:S01]  /*70600*/  LDL.LU R39, [R1+0x34c] ;  /* 0x00034c0001277983 */ /* 0x000ea20000300800 */
[----:B------:R-:W3:Y:S02]  /*70610*/  LDL.LU R44, [R1+0x3f0] ;  /* 0x0003f000012c7983 */ /* 0x000ee40000300800 */
[----:B------:R-:W3:Y:S02]  /*70620*/  LDL.LU R45, [R1+0x3f4] ;  /* 0x0003f400012d7983 */ /* 0x000ee40000300800 */
[----:B------:R-:W3:Y:S01]  /*70630*/  LDL.LU R46, [R1+0x3f8] ;  /* 0x0003f800012e7983 */ /* 0x000ee20000300800 */
[----:B------:R-:W3:Y:S04]  /*70640*/  LDL.LU R47, [R1+0x3fc] ;  /* 0x0003fc00012f7983 */ /* 0x000ee80000300800 */
[----:B0-----:R-:W4:Y:S01]  /*70650*/  LDL.LU R32, [R1+0x400] ;  /* 0x0004000001207983 */ /* 0x001f220000300800 */
[----:B------:R-:W4:Y:S02]  /*70660*/  LDL.LU R33, [R1+0x404] ;  /* 0x0004040001217983 */ /* 0x000f240000300800 */
[----:B-1----:R-:W4:Y:S02]  /*70670*/  LDL.LU R34, [R1+0x408] ;  /* 0x0004080001227983 */ /* 0x002f240000300800 */
[----:B------:R-:W4:Y:S01]  /*70680*/  LDL.LU R35, [R1+0x40c] ;  /* 0x00040c0001237983 */ /* 0x000f220000300800 */
[----:B------:R-:W2:Y:S01]  /*70690*/  LDL.LU R48, [R1+0x2a0] ;  /* 0x0002a00001307983 */ /* 0x000ea20000300800 */
[----:B------:R-:W2:Y:S02]  /*706a0*/  LDL.LU R49, [R1+0x2a4] ;  /* 0x0002a40001317983 */ /* 0x000ea40000300800 */
[----:B------:R-:W2:Y:S02]  /*706b0*/  LDL.LU R50, [R1+0x2a8] ;  /* 0x0002a80001327983 */ /* 0x000ea40000300800 */
[----:B------:R-:W2:Y:S01]  /*706c0*/  LDL.LU R51, [R1+0x2ac] ;  /* 0x0002ac0001337983 */ /* 0x000ea20000300800 */
[----:B------:R-:W-:Y:S01]  /*706d0*/  STL.64 [R1+0x4ef8], R6 ;  /* 0x004ef80601007387 */ /* 0x000fe20000100a00 */
[----:B------:R0:W-:Y:S02]  /*706e0*/  STL.64 [R1+0x4ef0], R4 ;  /* 0x004ef00401007387 */ /* 0x0001e40000100a00 */
[C---:B0-----:R-:W-:Y:S01]  /*706f0*/  HMMA.16816.F32.BF16 R4, R28.reuse, R16, R52 ;  /* 0x000000101c04723c */ /* 0x041fe20000041834 */
[----:B------:R-:W-:Y:S01]  /*70700*/  STL.64 [R1+0x4ee8], R18 ;  /* 0x004ee81201007387 */ /* 0x000fe20000100a00 */
[----:B------:R0:W-:Y:S11]  /*70710*/  STL.64 [R1+0x4ee0], R16 ;  /* 0x004ee01001007387 */ /* 0x0001f60000100a00 */
[----:B------:R-:W-:Y:S10]  /*70720*/  @!UPT UIADD3 URZ, URZ, URZ, URZ ;  /* 0x0000003f3f3ff290 */ /* 0x000ff4000fffe03f */
[----:B------:R1:W-:Y:S01]  /*70730*/  STL.64 [R1+0x6d0], R4 ;  /* 0x0006d00401007387 */ /* 0x0003e20000100a00 */
[----:B------:R1:W-:Y:S02]  /*70740*/  STL.64 [R1+0x6d8], R6 ;  /* 0x0006d80601007387 */ /* 0x0003e40000100a00 */
[----:B------:R-:W2:Y:S02]  /*70750*/  LDL.LU R52, [R1+0x170] ;  /* 0x0001700001347983 */ /* 0x000ea40000300800 */
[----:B------:R-:W2:Y:S01]  /*70760*/  LDL.LU R53, [R1+0x174] ;  /* 0x0001740001357983 */ /* 0x000ea20000300800 */
[----:B------:R-:W2:Y:S01]  /*70770*/  LDL.LU R54, [R1+0x178] ;  /* 0x0001780001367983 */ /* 0x000ea20000300800 */
[----:B------:R-:W2:Y:S02]  /*70780*/  LDL.LU R55, [R1+0x17c] ;  /* 0x00017c0001377983 */ /* 0x000ea40000300800 */
[----:B0-----:R-:W3:Y:S02]  /*70790*/  LDL.LU R16, [R1+0x190] ;  /* 0x0001900001107983 */ /* 0x001ee40000300800 */
[----:B------:R-:W3:Y:S01]  /*707a0*/  LDL.LU R17, [R1+0x194] ;  /* 0x0001940001117983 */ /* 0x000ee20000300800 */
[----:B------:R-:W3:Y:S01]  /*707b0*/  LDL.LU R18, [R1+0x198] ;  /* 0x0001980001127983 */ /* 0x000ee20000300800 */
[----:B------:R-:W3:Y:S03]  /*707c0*/  LDL.LU R19, [R1+0x19c] ;  /* 0x00019c0001137983 */ /* 0x000ee60000300800 */
        /* <DEDUP_REMOVED lines=8> */
[C---:B----4-:R-:W-:Y:S01]  /*70850*/  HMMA.16816.F32.BF16 R32, R28.reuse, R8, R32 ;  /* 0x000000081c20723c */ /* 0x050fe20000041820 */
[----:B--2---:R-:W-:Y:S01]  /*70860*/  STL.64 [R1+0x4ed8], R54 ;  /* 0x004ed83601007387 */ /* 0x004fe20000100a00 */
[----:B------:R0:W-:Y:S03]  /*70870*/  STL.64 [R1+0x4ed0], R52 ;  /* 0x004ed03401007387 */ /* 0x0001e60000100a00 */
[----:B0-----:R-:W2:Y:S01]  /*70880*/  LDL.LU R52, [R1+0x180] ;  /* 0x0001800001347983 */ /* 0x001ea20000300800 */
[----:B------:R-:W2:Y:S02]  /*70890*/  LDL.LU R53, [R1+0x184] ;  /* 0x0001840001357983 */ /* 0x000ea40000300800 */
[----:B------:R-:W2:Y:S02]  /*708a0*/  LDL.LU R54, [R1+0x188] ;  /* 0x0001880001367983 */ /* 0x000ea40000300800 */
[----:B------:R-:W2:Y:S11]  /*708b0*/  LDL.LU R55, [R1+0x18c] ;  /* 0x00018c0001377983 */ /* 0x000eb60000300800 */
[----:B------:R-:W-:Y:S02]  /*708c0*/  @!UPT UIADD3 URZ, URZ, URZ, URZ ;  /* 0x0000003f3f3ff290 */ /* 0x000fe4000fffe03f */
[----:B------:R-:W-:Y:S01]  /*708d0*/  STL.64 [R1+0x660], R32 ;  /* 0x0006602001007387 */ /* 0x000fe20000100a00 */
[----:B------:R0:W-:Y:S03]  /*708e0*/  STL.64 [R1+0x668], R34 ;  /* 0x0006682201007387 */ /* 0x0001e60000100a00 */
[----:B0-----:R-:W4:Y:S01]  /*708f0*/  LDL.LU.64 R34, [R1+0x4f20] ;  /* 0x004f200001227983 */ /* 0x001f220000300a00 */
[----:B------:R-:W4:Y:S01]  /*70900*/  LDL.LU.64 R32, [R1+0x4f18] ;  /* 0x004f180001207983 */ /* 0x000f220000300a00 */
[C---:B---3--:R-:W-:Y:S11]  /*70910*/  HMMA.16816.F32.BF16 R44, R28.reuse, R20, R44 ;  /* 0x000000141c2c723c */ /* 0x048ff6000004182c */
[----:B------:R-:W-:Y:S11]  /*70920*/  @!UPT UIADD3 URZ, URZ, URZ, URZ ;  /* 0x0000003f3f3ff290 */ /* 0x000ff6000fffe03f */
[----:B------:R-:W-:Y:S01]  /*70930*/  @!UPT UIADD3 URZ, URZ, URZ, URZ ;  /* 0x0000003f3f3ff290 */ /* 0x000fe2000fffe03f */
[----:B------:R-:W-:Y:S01]  /*70940*/  STL.64 [R1+0x5f0], R44 ;  /* 0x0005f02c01007387 */ /* 0x000fe20000100a00 */
[----:B------:R0:W-:Y:S02]  /*70950*/  STL.64 [R1+0x5f8], R46 ;  /* 0x0005f82e01007387 */ /* 0x0001e40000100a00 */
[----:B0-----:R-:W-:Y:S01]  /*70960*/  HMMA.16816.F32.BF16 R44, R28, R12, R36 ;  /* 0x0000000c1c2c723c */ /* 0x001fe20000041824 */
[----:B------:R-:W3:Y:S11]  /*70970*/  LDL.LU R36, [R1+0x160] ;  /* 0x0001600001247983 */ /* 0x000ef60000300800 */
[----:B------:R-:W-:Y:S11]  /*70980*/  @!UPT UIADD3 URZ, URZ, URZ, URZ ;  /* 0x0000003f3f3ff290 */ /* 0x000ff6000fffe03f */
[----:B------:R0:W-:Y:S01]  /*70990*/  STL.64 [R1+0x5d0], R44 ;  /* 0x0005d02c01007387 */ /* 0x0001e20000100a00 */
[----:B------:R1:W-:Y:S01]  /*709a0*/  STL.64 [R1+0x5d8], R46 ;  /* 0x0005d82e01007387 */ /* 0x0003e20000100a00 */
[C---:B----4-:R-:W-:Y:S11]  /*709b0*/  HMMA.16816.F32.BF16 R28, R32.reuse, R24, R48 ;  /* 0x00000018201c723c */ /* 0x050ff60000041830 */
[----:B------:R-:W-:Y:S11]  /*709c0*/  @!UPT UIADD3 URZ, URZ, URZ, URZ ;  /* 0x0000003f3f3ff290 */ /* 0x000ff6000fffe03f */
[----:B------:R-:W-:Y:S01]  /*709d0*/  @!UPT UIADD3 URZ, URZ, URZ, URZ ;  /* 0x0000003f3f3ff290 */ /* 0x000fe2000fffe03f */
[----:B------:R4:W-:Y:S01]  /*709e0*/  STL.64 [R1+0x550], R28 ;  /* 0x0005501c01007387 */ /* 0x0009e20000100a00 */
[----:B------:R2:W-:Y:S02]  /*709f0*/  STL.64 [R1+0x558], R30 ;  /* 0x0005581e01007387 */ /* 0x0005e40000100a00 */
[----:B------:R-:W3:Y:S02]  /*70a00*/  LDL.LU R37, [R1+0x164] ;  /* 0x0001640001257983 */ /* 0x000ee40000300800 */
[----:B------:R-:W3:Y:S01]  /*70a10*/  LDL.LU R38, [R1+0x168] ;  /* 0x0001680001267983 */ /* 0x000ee20000300800 */
[----:B------:R-:W3:Y:S01]  /*70a20*/  LDL.LU R39, [R1+0x16c] ;  /* 0x00016c0001277983 */ /* 0x000ee20000300800 */
[----:B0-----:R-:W3:Y:S02]  /*70a30*/  LDL.LU R44, [R1+0x150] ;  /* 0x00015000012c7983 */ /* 0x001ee40000300800 */
[----:B------:R-:W3:Y:S02]  /*70a40*/  LDL.LU R45, [R1+0x154] ;  /* 0x00015400012d7983 */ /* 0x000ee40000300800 */
[----:B-1----:R-:W3:Y:S01]  /*70a50*/  LDL.LU R46, [R1+0x158] ;  /* 0x00015800012e7983 */ /* 0x002ee20000300800 */
[----:B------:R-:W3:Y:S04]  /*70a60*/  LDL.LU R47, [R1+0x15c] ;  /* 0x00015c00012f7983 */ /* 0x000ee80000300800 */
[----:B----4-:R-:W4:Y:S01]  /*70a70*/  LDL.LU R28, [R1+0x130] ;  /* 0x00013000011c7983 */ /* 0x010f220000300800 */
[----:B------:R-:W4:Y:S02]  /*70a80*/  LDL.LU R29, [R1+0x134] ;  /* 0x00013400011d7983 */ /* 0x000f240000300800 */
[----:B--2---:R-:W2:Y:S02]  /*70a90*/  LDL.LU R30, [R1+0x138] ;  /* 0x00013800011e7983 */ /* 0x004ea40000300800 */
[----:B------:R-:W2:Y:S01]  /*70aa0*/  LDL.LU R31, [R1+0x13c] ;  /* 0x00013c00011f7983 */ /* 0x000ea20000300800 */
[----:B------:R-:W-:Y:S01]  /*70ab0*/  HMMA.16816.F32.BF16 R56, R32, R40, R56 ;  /* 0x000000282038723c */ /* 0x000fe20000041838 */
[----:B------:R-:W-:-:S02]  /*70ac0*/  IMAD.MOV.U32 R50, RZ, RZ, R10 ;  /* 0x000000ffff327224 */ /* 0x000fc400078e000a */
[----:B------:R-:W-:Y:S01]  /*70ad0*/  IMAD.MOV.U32 R51, RZ, RZ, R11 ;  /* 0x000000ffff337224 */ /* 0x000fe200078e000b */
        /* <DEDUP_REMOVED lines=8> */
[----:B------:R-:W2:Y:S02]  /*70b60*/  LDL.LU R10, [R1+0x4f14] ;  /* 0x004f1400010a7983 */ /* 0x000ea40000300800 */
[----:B------:R-:W2:Y:S04]  /*70b70*/  LDL.LU R11, [R1+0x4f10] ;  /* 0x004f1000010b7983 */ /* 0x000ea80000300800 */
        /* <DEDUP_REMOVED lines=27> */
[----:B------:R-:W-:Y:S02]  /*70d30*/  @!UPT UIADD3 URZ, URZ, URZ, URZ ;  /* 0x0000003f3f3ff290 */ /* 0x000fe4000fffe03f */
[----:B------:R-:W-:Y:S02]  /*70d40*/  IMAD.MOV.U32 R57, RZ, RZ, R38 ;  /* 0x000000ffff397224 */ /* 0x000fe400078e0026 */
[----:B------:R-:W-:Y:S01]  /*70d50*/  IMAD.MOV.U32 R56, RZ, RZ, R39 ;  /* 0x000000ffff387224 */ /* 0x000fe200078e0027 */
        /* <DEDUP_REMOVED lines=9> */
[----:B------:R0:W-:Y:S01]  /*70df0*/  STL.64 [R1+0x4e80], R10 ;  /* 0x004e800a01007387 */ /* 0x0001e20000100a00 */
[----:B------:R-:W3:Y:S02]  /*70e00*/  LDL.LU R8, [R1+0x100] ;  /* 0x0001000001087983 */ /* 0x000ee40000300800 */
[----:B------:R-:W3:Y:S01]  /*70e10*/  LDL.LU R9, [R1+0x104] ;  /* 0x0001040001097983 */ /* 0x000ee20000300800 */
[----:B0-----:R-:W3:Y:S01]  /*70e20*/  LDL.LU R10, [R1+0x108] ;  /* 0x00010800010a7983 */ /* 0x001ee20000300800 */
[----:B------:R-:W3:Y:S02]  /*70e30*/  LDL.LU R11, [R1+0x10c] ;  /* 0x00010c00010b7983 */ /* 0x000ee40000300800 */
[----:B------:R0:W-:Y:S02]  /*70e40*/  STL.64 [R1+0x4d0], R36 ;  /* 0x0004d02401007387 */ /* 0x0001e40000100a00 */
[----:B------:R-:W2:Y:S01]  /*70e50*/  LDL.LU.64 R38, [R1+0x4ec8] ;  /* 0x004ec80001267983 */ /* 0x000ea20000300a00 */
[----:B0-----:R-:W2:Y:S01]  /*70e60*/  LDL.LU.64 R36, [R1+0x4ec0] ;  /* 0x004ec00001247983 */ /* 0x001ea20000300a00 */
[----:B------:R-:W-:Y:S01]  /*70e70*/  HMMA.16816.F32.BF16 R32, R32, R12, R44 ;  /* 0x0000000c2020723c */ /* 0x000fe2000004182c */
[----:B------:R-:W-:Y:S02]  /*70e80*/  STL [R1+0x4b34], R56 ;  /* 0x004b343801007387 */ /* 0x000fe40000100800 */
[----:B------:R-:W-:Y:S01]  /*70e90*/  STL [R1+0x4b30], R57 ;  /* 0x004b303901007387 */ /* 0x000fe20000100800 */
[----:B------:R-:W3:Y:S11]  /*70ea0*/  LDL.LU R44, [R1+0xf0] ;  /* 0x0000f000012c7983 */ /* 0x000ef60000300800 */
[----:B------:R-:W-:Y:S08]  /*70eb0*/  @!UPT UIADD3 URZ, URZ, URZ, URZ ;  /* 0x0000003f3f3ff290 */ /* 0x000ff0000fffe03f */
[----:B------:R0:W-:Y:S01]  /*70ec0*/  STL.64 [R1+0x4c0], R32 ;  /* 0x0004c02001007387 */ /* 0x0001e20000100a00 */
[----:B------:R1:W-:Y:S02]  /*70ed0*/  STL.64 [R1+0x4c8], R34 ;  /* 0x0004c82201007387 */ /* 0x0003e40000100a00 */
[----:B------:R-:W3:Y:S02]  /*70ee0*/  LDL.LU R45, [R1+0xf4] ;  /* 0x0000f400012d7983 */ /* 0x000ee40000300800 */
[----:B------:R-:W3:Y:S01]  /*70ef0*/  LDL.LU R46, [R1+0xf8] ;  /* 0x0000f800012e7983 */ /* 0x000ee20000300800 */
[----:B------:R-:W3:Y:S01]  /*70f00*/  LDL.LU R47, [R1+0xfc] ;  /* 0x0000fc00012f7983 */ /* 0x000ee20000300800 */
[----:B0-----:R-:W-:Y:S02]  /*70f10*/  IMAD.MOV.U32 R32, RZ, RZ, R58 ;  /* 0x000000ffff207224 */ /* 0x001fe400078e003a */
[----:B------:R-:W-:Y:S01]  /*70f20*/  IMAD.MOV.U32 R33, RZ, RZ, R59 ;  /* 0x000000ffff217224 */ /* 0x000fe200078e003b */
[----:B------:R-:W4:Y:S01]  /*70f30*/  LDL.LU R58, [R1+0x4ebc] ;  /* 0x004ebc00013a7983 */ /* 0x000f220000300800 */
[----:B------:R-:W4:Y:S02]  /*70f40*/  LDL.LU R59, [R1+0x4eb8] ;  /* 0x004eb800013b7983 */ /* 0x000f240000300800 */
        /* <DEDUP_REMOVED lines=8> */
[----:B------:R-:W2:Y:S01]  /*70fd0*/  LDL.LU.64 R28, [R1+0x4ea8] ;  /* 0x004ea800011c7983 */ /* 0x000ea20000300a00 */
[C---:B----4-:R-:W-:Y:S08]  /*70fe0*/  HMMA.16816.F32.BF16 R48, R36.reuse, R58, R48 ;  /* 0x0000003a2430723c */ /* 0x050ff00000041830 */
[----:B--2---:R-:W-:Y:S11]  /*70ff0*/  HMMA.16816.F32.BF16 R28, R36, R42, R28 ;  /* 0x0000002a241c723c */ /* 0x004ff6000004181c */
[----:B------:R-:W-:Y:S11]  /*71000*/  @!UPT UIADD3 URZ, URZ, URZ, URZ ;  /* 0x0000003f3f3ff290 */ /* 0x000ff6000fffe03f */
[----:B------:R-:W-:Y:S01]  /*71010*/  @!UPT UIADD3 URZ, URZ, URZ, URZ ;  /* 0x0000003f3f3ff290 */ /* 0x000fe2000fffe03f */
[----:B------:R0:W-:Y:S01]  /*71020*/  STL.64 [R1+0x4a0], R28 ;  /* 0x0004a01c01007387 */ /* 0x0001e20000100a00 */
[----:B------:R1:W-:Y:S02]  /*71030*/  STL.64 [R1+0x4a8], R30 ;  /* 0x0004a81e01007387 */ /* 0x0003e40000100a00 */
[----:B0-----:R-:W-:Y:S02]  /*71040*/  IMAD.MOV.U32 R28, RZ, RZ, R14 ;  /* 0x000000ffff1c7224 */ /* 0x001fe400078e000e */
[----:B------:R-:W2:Y:S01]  /*71050*/  LDL.LU R14, [R1+0x4ea4] ;  /* 0x004ea400010e7983 */ /* 0x000ea20000300800 */
[----:B------:R0:W-:Y:S02]  /*71060*/  STL.64 [R1+0x490], R48 ;  /* 0x0004903001007387 */ /* 0x0001e40000100a00 */
[----:B------:R4:W-:Y:S02]  /*71070*/  STL.64 [R1+0x498], R50 ;  /* 0x0004983201007387 */ /* 0x0009e40000100a00 */
[----:B------:R-:W-:-:S02]  /*71080*/  IMAD.MOV.U32 R29, RZ, RZ, R6 ;  /* 0x000000ffff1d7224 */ /* 0x000fc400078e0006 */
[----:B-1----:R-:W-:Y:S01]  /*71090*/  IMAD.MOV.U32 R30, RZ, RZ, R7 ;  /* 0x000000ffff1e7224 */ /* 0x002fe200078e0007 */
[----:B------:R-:W2:Y:S01]  /*710a0*/  LDL.LU R6, [R1+0x4ea0] ;  /* 0x004ea00001067983 */ /* 0x000ea20000300800 */
[----:B------:R-:W2:Y:S02]  /*710b0*/  LDL.LU R7, [R1+0x4e9c] ;  /* 0x004e9c0001077983 */ /* 0x000ea40000300800 */
[----:B------:R-:W-:Y:S02]  /*710c0*/  IMAD.MOV.U32 R31, RZ, RZ, R15 ;  /* 0x000000ffff1f7224 */ /* 0x000fe400078e000f */
[----:B------:R-:W3:Y:S01]  /*710d0*/  LDL.LU R15, [R1+0x4e98] ;  /* 0x004e9800010f7983 */ /* 0x000ee20000300800 */
[----:B0-----:R-:W-:Y:S02]  /*710e0*/  IMAD.MOV.U32 R48, RZ, RZ, R22 ;  /* 0x000000ffff307224 */ /* 0x001fe400078e0016 */
[----:B------:R-:W-:Y:S01]  /*710f0*/  IMAD.MOV.U32 R49, RZ, RZ, R18 ;  /* 0x000000ffff317224 */ /* 0x000fe200078e0012 */
[----:B------:R-:W3:Y:S01]  /*71100*/  LDL.LU R22, [R1+0x4e94] ;  /* 0x004e940001167983 */ /* 0x000ee20000300800 */
[----:B------:R-:W3:Y:S02]  /*71110*/  LDL.LU R18, [R1+0x4e90] ;  /* 0x004e900001127983 */ /* 0x000ee40000300800 */
[----:B----4-:R-:W-:-:S02]  /*71120*/  IMAD.MOV.U32 R50, RZ, RZ, R19 ;  /* 0x000000ffff327224 */ /* 0x010fc400078e0013 */
[----:B------:R-:W3:Y:S01]  /*71130*/  LDL.LU R19, [R1+0x4e8c] ;  /* 0x004e8c0001137983 */ /* 0x000ee20000300800 */
[----:B------:R-:W-:Y:S02]  /*71140*/  IMAD.MOV.U32 R51, RZ, RZ, R23 ;  /* 0x000000ffff337224 */ /* 0x000fe400078e0017 */
[----:B------:R-:W4:Y:S01]  /*71150*/  LDL.LU R23, [R1+0x4e88] ;  /* 0x004e880001177983 */ /* 0x000f220000300800 */
[C---:B--2---:R-:W-:Y:S08]  /*71160*/  HMMA.16816.F32.BF16 R52, R36.reuse, R6, R52 ;  /* 0x000000062434723c */ /* 0x044ff00000041834 */
[----:B---3--:R-:W-:Y:S11]  /*71170*/  HMMA.16816.F32.BF16 R8, R36, R18, R8 ;  /* 0x000000122408723c */ /* 0x008ff60000041808 */
[----:B------:R-:W-:Y:S04]  /*71180*/  @!UPT UIADD3 URZ, URZ, URZ, URZ ;  /* 0x0000003f3f3ff290 */ /* 0x000fe8000fffe03f */
[----:B------:R-:W-:Y:S01]  /*71190*/  STL.64 [R1+0x470], R52 ;  /* 0x0004703401007387 */ /* 0x000fe20000100a00 */
[----:B------:R0:W-:Y:S02]  /*711a0*/  STL.64 [R1+0x478], R54 ;  /* 0x0004783601007387 */ /* 0x0001e40000100a00 */
[----:B------:R-:W2:Y:S02]  /*711b0*/  LDL R21, [R1+0xd00] ;  /* 0x000d000001157983 */ /* 0x000ea40000100800 */
[----:B0-----:R-:W-:Y:S02]  /*711c0*/  IMAD.MOV.U32 R54, RZ, RZ, R2 ;  /* 0x000000ffff367224 */ /* 0x001fe400078e0002 */
[----:B------:R-:W-:Y:S02]  /*711d0*/  IMAD.MOV.U32 R55, RZ, RZ, R0 ;  /* 0x000000ffff377224 */ /* 0x000fe400078e0000 */
[----:B------:R-:W-:Y:S02]  /*711e0*/  IMAD.MOV.U32 R2, RZ, RZ, R10 ;  /* 0x000000ffff027224 */ /* 0x000fe400078e000a */
[----:B------:R-:W-:-:S02]  /*711f0*/  IMAD.MOV.U32 R0, RZ, RZ, R11 ;  /* 0x000000ffff007224 */ /* 0x000fc400078e000b */
[----:B------:R-:W3:Y:S01]  /*71200*/  LDL.LU.64 R10, [R1+0x4e80] ;  /* 0x004e8000010a7983 */ /* 0x000ee20000300a00 */
[----:B------:R-:W-:Y:S02]  /*71210*/  IMAD.MOV.U32 R53, RZ, RZ, R3 ;  /* 0x000000ffff357224 */ /* 0x000fe400078e0003 */
[----:B------:R-:W-:Y:S02]  /*71220*/  IMAD.MOV.U32 R52, RZ, RZ, R60 ;  /* 0x000000ffff347224 */ /* 0x000fe400078e003c */
[----:B------:R-:W-:Y:S02]  /*71230*/  IMAD.MOV.U32 R3, RZ, RZ, R9 ;  /* 0x000000ffff037224 */ /* 0x000fe400078e0009 */
[----:B------:R-:W-:Y:S01]  /*71240*/  IMAD.MOV.U32 R60, RZ, RZ, R8 ;  /* 0x000000ffff3c7224 */ /* 0x000fe200078e0008 */
[----:B------:R-:W-:Y:S01]  /*71250*/  STL [R1+0x4a44], R0 ;  /* 0x004a440001007387 */ /* 0x000fe20000100800 */
[----:B------:R-:W-:Y:S02]  /*71260*/  STL [R1+0x4a40], R2 ;  /* 0x004a400201007387 */ /* 0x000fe40000100800 */
[----:B------:R-:W-:Y:S01]  /*71270*/  STL [R1+0x4a3c], R3 ;  /* 0x004a3c0301007387 */ /* 0x000fe20000100800 */
[----:B------:R-:W-:Y:S01]  /*71280*/  STL [R1+0x4a38], R60 ;  /* 0x004a383c01007387 */ /* 0x000fe20000100800 */
        /* <DEDUP_REMOVED lines=11> */
[----:B------:R-:W4:Y:S01]  /*71340*/  LDL.LU R11, [R1+0xec] ;  /* 0x0000ec00010b7983 */ /* 0x000f220000300800 */
[C---:B------:R-:W-:Y:S08]  /*71350*/  HMMA.16816.F32.BF16 R32, R36.reuse, R14, R32 ;  /* 0x0000000e2420723c */ /* 0x040ff00000041820 */
[----:B----4-:R-:W-:Y:S11]  /*71360*/  HMMA.16816.F32.BF16 R8, R36, R22, R8 ;  /* 0x000000162408723c */ /* 0x010ff60000041808 */
[----:B------:R-:W-:Y:S11]  /*71370*/  @!UPT UIADD3 URZ, URZ, URZ, URZ ;  /* 0x0000003f3f3ff290 */ /* 0x000ff6000fffe03f */
[----:B------:R-:W-:Y:S01]  /*71380*/  @!UPT UIADD3 URZ, URZ, URZ, URZ ;  /* 0x0000003f3f3ff290 */ /* 0x000fe2000fffe03f */
[----:B------:R0:W-:Y:S01]  /*71390*/  STL.64 [R1+0x440], R8 ;  /* 0x0004400801007387 */ /* 0x0001e20000100a00 */
[----:B------:R1:W-:Y:S03]  /*713a0*/  STL.64 [R1+0x448], R10 ;  /* 0x0004480a01007387 */ /* 0x0003e60000100a00 */
[----:B0-----:R-:W4:Y:S01]  /*713b0*/  LDL.LU R8, [R1+0x90] ;  /* 0x0000900001087983 */ /* 0x001f220000300800 */
[----:B------:R0:W-:Y:S02]  /*713c0*/  STL.64 [R1+0x420], R32 ;  /* 0x0004202001007387 */ /* 0x0001e40000100a00 */
[----:B------:R2:W-:Y:S02]  /*713d0*/  STL.64 [R1+0x428], R34 ;  /* 0x0004282201007387 */ /* 0x0005e40000100a00 */
[----:B------:R-:W4:Y:S01]  /*713e0*/  LDL.LU R9, [R1+0x94] ;  /* 0x0000940001097983 */ /* 0x000f220000300800 */
[----:B-1----:R-:W4:Y:S01]  /*713f0*/  LDL.LU R10, [R1+0x98] ;  /* 0x00009800010a7983 */ /* 0x002f220000300800 */
[----:B------:R-:W4:Y:S01]  /*71400*/  LDL.LU R11, [R1+0x9c] ;  /* 0x00009c00010b7983 */ /* 0x000f220000300800 */
[----:B---3--:R-:W-:Y:S01]  /*71410*/  HMMA.16816.F32.BF16 R28, R44, R26, R28 ;  /* 0x0000001a2c1c723c */ /* 0x008fe2000004181c */
[----:B------:R-:W-:-:S02]  /*71420*/  IMAD.MOV.U32 R2, RZ, RZ, R26 ;  /* 0x000000ffff027224 */ /* 0x000fc400078e001a */
[----:B------:R-:W-:-:S05]  /*71430*/  IMAD.MOV.U32 R0, RZ, RZ, R27 ;  /* 0x000000ffff007224 */ /* 0x000fca00078e001b */
[C---:B------:R-:W-:Y:S01]  /*71440*/  HMMA.16816.F32.BF16 R24, R44.reuse, R42, R48 ;  /* 0x0000002a2c18723c */ /* 0x040fe20000041830 */
[----:B0-----:R-:W3:Y:S01]  /*71450*/  LDL.LU R32, [R1+0x80] ;  /* 0x0000800001207983 */ /* 0x001ee20000300800 */
[----:B------:R-:W3:Y:S02]  /*71460*/  LDL.LU R33, [R1+0x84] ;  /* 0x0000840001217983 */ /* 0x000ee40000300800 */
[----:B--2---:R-:W3:Y:S02]  /*71470*/  LDL.LU R34, [R1+0x88] ;  /* 0x0000880001227983 */ /* 0x004ee40000300800 */
[----:B------:R-:W3:Y:S09]  /*71480*/  LDL.LU R35, [R1+0x8c] ;  /* 0x00008c0001237983 */ /* 0x000ef20000300800 */
[----:B------:R-:W-:Y:S01]  /*71490*/  STL.64 [R1+0x410], R28 ;  /* 0x0004101c01007387 */ /* 0x000fe20000100a00 */
[----:B------:R0:W-:Y:S02]  /*714a0*/  STL.64 [R1+0x418], R30 ;  /* 0x0004181e01007387 */ /* 0x0001e40000100a00 */
[----:B------:R-:W2:Y:S01]  /*714b0*/  LDL.LU R36, [R1+0x70] ;  /* 0x0000700001247983 */ /* 0x000ea20000300800 */
[C---:B0-----:R-:W-:Y:S04]  /*714c0*/  HMMA.16816.F32.BF16 R28, R44.reuse, R58, R52 ;  /* 0x0000003a2c1c723c */ /* 0x041fe80000041834 */
[----:B------:R0:W-:Y:S01]  /*714d0*/  STL.64 [R1+0x400], R24 ;  /* 0x0004001801007387 */ /* 0x0001e20000100a00 */
[----:B------:R1:W-:Y:S02]  /*714e0*/  STL.64 [R1+0x408], R26 ;  /* 0x0004081a01007387 */ /* 0x0003e40000100a00 */
[----:B------:R-:W2:Y:S02]  /*714f0*/  LDL.LU R37, [R1+0x74] ;  /* 0x0000740001257983 */ /* 0x000ea40000300800 */
[----:B------:R-:W2:Y:S01]  /*71500*/  LDL.LU R38, [R1+0x78] ;  /* 0x0000780001267983 */ /* 0x000ea20000300800 */
[----:B------:R-:W2:Y:S04]  /*71510*/  LDL.LU R39, [R1+0x7c] ;  /* 0x00007c0001277983 */ /* 0x000ea80000300800 */
[----:B0-----:R-:W2:Y:S09]  /*71520*/  LDL.LU R24, [R1+0x50] ;  /* 0x0000500001187983 */ /* 0x001eb20000300800 */
[----:B------:R0:W-:Y:S01]  /*71530*/  STL.64 [R1+0x3f0], R28 ;  /* 0x0003f01c01007387 */ /* 0x0001e20000100a00 */
[----:B------:R0:W-:Y:S02]  /*71540*/  STL.64 [R1+0x3f8], R30 ;  /* 0x0003f81e01007387 */ /* 0x0001e40000100a00 */
[----:B------:R-:W2:Y:S02]  /*71550*/  LDL.LU R25, [R1+0x54] ;  /* 0x0000540001197983 */ /* 0x000ea40000300800 */
[----:B-1----:R-:W2:Y:S01]  /*71560*/  LDL.LU R26, [R1+0x58] ;  /* 0x00005800011a7983 */ /* 0x002ea20000300800 */
        /* <DEDUP_REMOVED lines=9> */
[----:B0-----:R-:W2:Y:S02]  /*71600*/  LDL.LU R28, [R1+0x480] ;  /* 0x00048000011c7983 */ /* 0x001ea40000300800 */
[----:B------:R-:W2:Y:S02]  /*71610*/  LDL.LU R29, [R1+0x484] ;  /* 0x00048400011d7983 */ /* 0x000ea40000300800 */
[----:B------:R-:W2:Y:S01]  /*71620*/  LDL.LU R30, [R1+0x488] ;  /* 0x00048800011e7983 */ /* 0x000ea20000300800 */
[----:B------:R-:W2:Y:S01]  /*71630*/  LDL.LU R31, [R1+0x48c] ;  /* 0x00048c00011f7983 */ /* 0x000ea20000300800 */
[----:B------:R-:W2:Y:S01]  /*71640*/  LDL R5, [R1+0xd0c] ;  /* 0x000d0c0001057983 */ /* 0x000ea20000100800 */
[C---:B----4-:R-:W-:Y:S11]  /*71650*/  HMMA.16816.F32.BF16 R8, R44.reuse, R6, R8 ;  /* 0x000000062c08723c */ /* 0x050ff60000041808 */
[----:B------:R-:W-:Y:S11]  /*71660*/  @!UPT UIADD3 URZ, URZ, URZ, URZ ;  /* 0x0000003f3f3ff290 */ /* 0x000ff6000fffe03f */
[----:B------:R-:W-:Y:S01]  /*71670*/  @!UPT UIADD3 URZ, URZ, URZ, URZ ;  /* 0x0000003f3f3ff290 */ /* 0x000fe2000fffe03f */
[----:B------:R0:W-:Y:S04]  /*71680*/  STL.64 [R1+0x3e8], R10 ;  /* 0x0003e80a01007387 */ /* 0x0001e80000100a00 */
[----:B0-----:R-:W4:Y:S01]  /*71690*/  LDL.LU.64 R10, [R1+0x4e68] ;  /* 0x004e6800010a7983 */ /* 0x001f220000300a00 */
[----:B---3--:R-:W-:Y:S01]  /*716a0*/  HMMA.16816.F32.BF16 R32, R44, R18, R32 ;  /* 0x000000122c20723c */ /* 0x008fe20000041820 */
[----:B------:R-:W-:Y:S02]  /*716b0*/  IMAD.MOV.U32 R17, RZ, RZ, R9 ;  /* 0x000000ffff117224 */ /* 0x000fe400078e0009 */
[----:B------:R-:W-:-:S03]  /*716c0*/  IMAD.MOV.U32 R16, RZ, RZ, R8 ;  /* 0x000000ffff107224 */ /* 0x000fc600078e0008 */
[----:B------:R-:W-:Y:S02]  /*716d0*/  STL [R1+0x4b3c], R17 ;  /* 0x004b3c1101007387 */ /* 0x000fe40000100800 */
[----:B------:R-:W-:Y:S01]  /*716e0*/  STL [R1+0x4b38], R16 ;  /* 0x004b381001007387 */ /* 0x000fe20000100800 */
[C---:B--2---:R-:W-:Y:S11]  /*716f0*/  HMMA.16816.F32.BF16 R24, R44.reuse, R22, R24 ;  /* 0x000000162c18723c */ /* 0x044ff60000041818 */
[----:B------:R-:W-:Y:S04]  /*71700*/  @!UPT UIADD3 URZ, URZ, URZ, URZ ;  /* 0x0000003f3f3ff290 */ /* 0x000fe8000fffe03f */
[----:B------:R-:W-:Y:S01]  /*71710*/  IMAD.MOV.U32 R12, RZ, RZ, R32 ;  /* 0x000000ffff0c7224 */ /* 0x000fe200078e0020 */
[----:B------:R0:W-:Y:S01]  /*71720*/  STL.64 [R1+0x3d8], R34 ;  /* 0x0003d82201007387 */ /* 0x0001e20000100a00 */
[----:B------:R-:W-:Y:S02]  /*71730*/  IMAD.MOV.U32 R13, RZ, RZ, R33 ;  /* 0x000000ffff0d7224 */ /* 0x000fe400078e0021 */
[----:B------:R-:W2:Y:S02]  /*71740*/  LDL.LU R32, [R1+0x4e0] ;  /* 0x0004e00001207983 */ /* 0x000ea40000300800 */
[----:B------:R-:W2:Y:S01]  /*71750*/  LDL.LU R33, [R1+0x4e4] ;  /* 0x0004e40001217983 */ /* 0x000ea20000300800 */
[----:B0-----:R-:W2:Y:S01]  /*71760*/  LDL.LU R34, [R1+0x4e8] ;  /* 0x0004e80001227983 */ /* 0x001ea20000300800 */
[----:B------:R-:W2:Y:S01]  /*71770*/  LDL.LU R35, [R1+0x4ec] ;  /* 0x0004ec0001237983 */ /* 0x000ea20000300800 */
[----:B----4-:R-:W-:Y:S11]  /*71780*/  HMMA.16816.F32.BF16 R36, R44, R10, R36 ;  /* 0x0000000a2c24723c */ /* 0x010ff60000041824 */
[----:B------:R-:W-:Y:S11]  /*71790*/  @!UPT UIADD3 URZ, URZ, URZ, URZ ;  /* 0x0000003f3f3ff290 */ /* 0x000ff6000fffe03f */
[----:B------:R-:W-:Y:S01]  /*717a0*/  @!UPT UIADD3 URZ, URZ, URZ, URZ ;  /* 0x0000003f3f3ff290 */ /* 0x000fe2000fffe03f */
[----:B------:R0:W-:Y:S01]  /*717b0*/  STL.64 [R1+0x3c8], R38 ;  /* 0x0003c82601007387 */ /* 0x0001e20000100a00 */
[----:B------:R-:W-:Y:S02]  /*717c0*/  IMAD.MOV.U32 R8, RZ, RZ, R36 ;  /* 0x000000ffff087224 */ /* 0x000fe400078e0024 */
[----:B------:R-:W-:Y:S02]  /*717d0*/  IMAD.MOV.U32 R9, RZ, RZ, R37 ;  /* 0x000000ffff097224 */ /* 0x000fe400078e0025 */
[----:B------:R-:W3:Y:S01]  /*717e0*/  LDL.LU R36, [R1+0x540] ;  /* 0x0005400001247983 */ /* 0x000ee20000300800 */
[----:B------:R-:W3:Y:S04]  /*717f0*/  LDL.LU R37, [R1+0x544] ;  /* 0x0005440001257983 */ /* 0x000ee80000300800 */
[----:B0-----:R-:W3:Y:S01]  /*71800*/  LDL.LU R38, [R1+0x548] ;  /* 0x0005480001267983 */ /* 0x001ee20000300800 */
[----:B------:R-:W-:-:S02]  /*71810*/  IMAD.MOV.U32 R39, RZ, RZ, R61 ;  /* 0x000000ffff277224 */ /* 0x000fc400078e003d */
[----:B------:R-:W-:Y:S02]  /*71820*/  STL.64 [R1+0x3b0], R24 ;  /* 0x0003b01801007387 */ /* 0x000fe40000100a00 */
[----:B------:R0:W-:Y:S02]  /*71830*/  STL [R1+0x3b8], R26 ;  /* 0x0003b81a01007387 */ /* 0x0001e40000100800 */
[----:B------:R-:W-:Y:S02]  /*71840*/  IMAD.MOV.U32 R61, RZ, RZ, R27 ;  /* 0x000000ffff3d7224 */ /* 0x000fe400078e001b */
[----:B0-----:R-:W4:Y:S01]  /*71850*/  LDL.LU.64 R26, [R1+0x4e60] ;  /* 0x004e6000011a7983 */ /* 0x001f220000300a00 */
[----:B------:R-:W4:Y:S01]  /*71860*/  LDL.LU.64 R24, [R1+0x4e58] ;  /* 0x004e580001187983 */ /* 0x000f220000300a00 */
[----:B------:R-:W-:Y:S01]  /*71870*/  HMMA.16816.F32.BF16 R44, R44, R14, R48 ;  /* 0x0000000e2c2c723c */ /* 0x000fe20000041830 */
[----:B------:R-:W-:Y:S01]  /*71880*/  STL [R1+0x4b40], R61 ;  /* 0x004b403d01007387 */ /* 0x000fe20000100800 */
[----:B------:R-:W2:Y:S01]  /*71890*/  LDL.LU.64 R50, [R1+0x4e50] ;  /* 0x004e500001327983 */ /* 0x000ea20000300a00 */
[----:B------:R-:W2:Y:S11]  /*718a0*/  LDL.LU.64 R48, [R1+0x4e48] ;  /* 0x004e480001307983 */ /* 0x000eb60000300a00 */
[----:B------:R-:W-:Y:S09]  /*718b0*/  @!UPT UIADD3 URZ, URZ, URZ, URZ ;  /* 0x0000003f3f3ff290 */ /* 0x000ff2000fffe03f */
[----:B------:R-:W-:Y:S01]  /*718c0*/  STL.64 [R1+0x3a0], R44 ;  /* 0x0003a02c01007387 */ /* 0x000fe20000100a00 */
[----:B------:R0:W-:Y:S02]  /*718d0*/  STL.64 [R1+0x3a8], R46 ;  /* 0x0003a82e01007387 */ /* 0x0001e40000100a00 */
[----:B0-----:R-:W-:Y:S02]  /*718e0*/  IMAD.MOV.U32 R46, RZ, RZ, R2 ;  /* 0x000000ffff2e7224 */ /* 0x001fe400078e0002 */
[----:B------:R-:W-:-:S07]  /*718f0*/  IMAD.MOV.U32 R47, RZ, RZ, R0 ;  /* 0x000000ffff2f7224 */ /* 0x000fce00078e0000 */
[C---:B----4-:R-:W-:Y:S01]  /*71900*/  HMMA.16816.F32.BF16 R44, R24.reuse, R46, R52 ;  /* 0x0000002e182c723c */ /* 0x050fe20000041834 */
[----:B------:R-:W4:Y:S01]  /*71910*/  LDL.LU.64 R54, [R1+0x4e40] ;  /* 0x004e400001367983 */ /* 0x000f220000300a00 */
[----:B------:R-:W4:Y:S11]  /*71920*/  LDL.LU.64 R52, [R1+0x4e38] ;  /* 0x004e380001347983 */ /* 0x000f360000300a00 */
[----:B------:R-:W-:Y:S10]  /*71930*/  @!UPT UIADD3 URZ, URZ, URZ, URZ ;  /* 0x0000003f3f3ff290 */ /* 0x000ff4000fffe03f */
[----:B------:R-:W-:Y:S01]  /*71940*/  STL.64 [R1+0x390], R44 ;  /* 0x0003902c01007387 */ /* 0x000fe20000100a00 */
[----:B------:R4:W-:Y:S02]  /*71950*/  STL.64 [R1+0x398], R46 ;  /* 0x0003982e01007387 */ /* 0x0009e40000100a00 */
[----:B------:R-:W-:Y:S02]  /*71960*/  IMAD.MOV.U32 R2, RZ, RZ, R42 ;  /* 0x000000ffff027224 */ /* 0x000fe400078e002a */
[----:B------:R-:W-:Y:S01]  /*71970*/  IMAD.MOV.U32 R0, RZ, RZ, R43 ;  /* 0x000000ffff007224 */ /* 0x000fe200078e002b */
[C---:B------:R-:W-:Y:S08]  /*71980*/  HMMA.16816.F32.BF16 R28, R24.reuse, R6, R28 ;  /* 0x00000006181c723c */ /* 0x040ff0000004181c */
[C---:B--2---:R-:W-:Y:S08]  /*71990*/  HMMA.16816.F32.BF16 R32, R24.reuse, R18, R32 ;  /* 0x000000121820723c */ /* 0x044ff00000041820 */
[C---:B----4-:R-:W-:Y:S11]  /*719a0*/  HMMA.16816.F32.BF16 R44, R24.reuse, R42, R52 ;  /* 0x0000002a182c723c */ /* 0x050ff60000041834 */
[----:B------:R-:W-:Y:S11]  /*719b0*/  @!UPT UIADD3 URZ, URZ, URZ, URZ ;  /* 0x0000003f3f3ff290 */ /* 0x000ff6000fffe03f */
[----:B------:R-:W-:Y:S01]  /*719c0*/  @!UPT UIADD3 URZ, URZ, URZ, URZ ;  /* 0x0000003f3f3ff290 */ /* 0x000fe2000fffe03f */
[----:B------:R-:W-:Y:S01]  /*719d0*/  STL.64 [R1+0x380], R44 ;  /* 0x0003802c01007387 */ /* 0x000fe20000100a00 */
[----:B------:R0:W-:Y:S02]  /*719e0*/  STL.64 [R1+0x388], R46 ;  /* 0x0003882e01007387 */ /* 0x0001e40000100a00 */
[----:B------:R-:W2:Y:S01]  /*719f0*/  LDL.LU R40, [R1+0x560] ;  /* 0x0005600001287983 */ /* 0x000ea20000300800 */
[C---:B0-----:R-:W-:Y:S11]  /*71a00*/  HMMA.16816.F32.BF16 R44, R24.reuse, R58, R48 ;  /* 0x0000003a182c723c */ /* 0x041ff60000041830 */
[----:B------:R-:W-:Y:S11]  /*71a10*/  @!UPT UIADD3 URZ, URZ, URZ, URZ ;  /* 0x0000003f3f3ff290 */ /* 0x000ff6000fffe03f */
[----:B------:R-:W-:Y:S01]  /*71a20*/  @!UPT UIADD3 URZ, URZ, URZ, URZ ;  /* 0x0000003f3f3ff290 */ /* 0x000fe2000fffe03f */
[----:B------:R0:W-:Y:S01]  /*71a30*/  STL.64 [R1+0x360], R44 ;  /* 0x0003602c01007387 */ /* 0x0001e20000100a00 */
[----:B------:R1:W-:Y:S02]  /*71a40*/  STL.64 [R1+0x368], R46 ;  /* 0x0003682e01007387 */ /* 0x0003e40000100a00 */
[----:B------:R-:W2:Y:S02]  /*71a50*/  LDL.LU R41, [R1+0x564] ;  /* 0x0005640001297983 */ /* 0x000ea40000300800 */
[----:B------:R-:W2:Y:S01]  /*71a60*/  LDL.LU R42, [R1+0x568] ;  /* 0x00056800012a7983 */ /* 0x000ea20000300800 */
[----:B------:R-:W2:Y:S01]  /*71a70*/  LDL.LU R43, [R1+0x56c] ;  /* 0x00056c00012b7983 */ /* 0x000ea20000300800 */
[----:B------:R-:W4:Y:S02]  /*71a80*/  LDL.LU R52, [R1+0x590] ;  /* 0x0005900001347983 */ /* 0x000f240000300800 */
[----:B------:R-:W-:Y:S02]  /*71a90*/  STL.64 [R1+0x350], R28 ;  /* 0x0003501c01007387 */ /* 0x000fe40000100a00 */
[----:B------:R-:W-:Y:S01]  /*71aa0*/  STL.64 [R1+0x358], R30 ;  /* 0x0003581e01007387 */ /* 0x000fe20000100a00 */
[----:B------:R-:W4:Y:S01]  /*71ab0*/  LDL.LU R53, [R1+0x594] ;  /* 0x0005940001357983 */ /* 0x000f220000300800 */
[----:B------:R-:W4:Y:S02]  /*71ac0*/  LDL.LU R54, [R1+0x598] ;  /* 0x0005980001367983 */ /* 0x000f240000300800 */
[----:B------:R-:W4:Y:S01]  /*71ad0*/  LDL.LU R55, [R1+0x59c] ;  /* 0x00059c0001377983 */ /* 0x000f220000300800 */
[C---:B---3--:R-:W-:Y:S01]  /*71ae0*/  HMMA.16816.F32.BF16 R36, R24.reuse, R10, R36 ;  /* 0x0000000a1824723c */ /* 0x048fe20000041824 */
[----:B0-----:R-:W3:Y:S01]  /*71af0*/  LDL.LU R44, [R1+0x5a0] ;  /* 0x0005a000012c7983 */ /* 0x001ee20000300800 */
[----:B------:R-:W3:Y:S02]  /*71b00*/  LDL.LU R45, [R1+0x5a4] ;  /* 0x0005a400012d7983 */ /* 0x000ee40000300800 */
[----:B-1----:R-:W3:Y:S02]  /*71b10*/  LDL.LU R46, [R1+0x5a8] ;  /* 0x0005a800012e7983 */ /* 0x002ee40000300800 */
[----:B------:R-:W3:Y:S01]  /*71b20*/  LDL.LU R47, [R1+0x5ac] ;  /* 0x0005ac00012f7983 */ /* 0x000ee20000300800 */
[----:B------:R-:W-:Y:S01]  /*71b30*/  STL.64 [R1+0x340], R32 ;  /* 0x0003402001007387 */ /* 0x000fe20000100a00 */
[----:B------:R-:W-:Y:S02]  /*71b40*/  STL.64 [R1+0x348], R34 ;  /* 0x0003482201007387 */ /* 0x000fe40000100a00 */
[----:B------:R-:W0:Y:S01]  /*71b50*/  LDSM.16.MT88.4 R32, [R5+0xa000] ;  /* 0x00a000000520783b */ /* 0x000e220000004200 */
[----:B------:R-:W-:Y:S04]  /*71b60*/  LDSM.16.MT88.4 R28, [R21+0xa180] ;  /* 0x00a18000151c783b */ /* 0x000fe80000004200 */
[----:B0-----:R-:W-:Y:S01]  /*71b70*/  STL.64 [R1+0x4e00], R34 ;  /* 0x004e002201007387 */ /* 0x001fe20000100a00 */
[----:B------:R0:W-:Y:S03]  /*71b80*/  STL.64 [R1+0x4df8], R32 ;  /* 0x004df82001007387 */ /* 0x0001e60000100a00 */
[----:B0-----:R-:W3:Y:S01]  /*71b90*/  LDL.LU R32, [R1+0x580] ;  /* 0x0005800001207983 */ /* 0x001ee20000300800 */
[----:B------:R-:W3:Y:S02]  /*71ba0*/  LDL.LU R33, [R1+0x584] ;  /* 0x0005840001217983 */ /* 0x000ee40000300800 */
[----:B------:R-:W3:Y:S02]  /*71bb0*/  LDL.LU R34, [R1+0x588] ;  /* 0x0005880001227983 */ /* 0x000ee40000300800 */
[----:B------:R-:W3:Y:S01]  /*71bc0*/  LDL.LU R35, [R1+0x58c] ;  /* 0x00058c0001237983 */ /* 0x000ee20000300800 */
[----:B------:R0:W-:Y:S01]  /*71bd0*/  STL.64 [R1+0x4e30], R10 ;  /* 0x004e300a01007387 */ /* 0x0001e20000100a00 */
[----:B------:R-:W-:Y:S02]  /*71be0*/  STL.64 [R1+0x4e28], R8 ;  /* 0x004e280801007387 */ /* 0x000fe40000100a00 */
[----:B------:R-:W-:Y:S02]  /*71bf0*/  STL.64 [R1+0x330], R36 ;  /* 0x0003302401007387 */ /* 0x000fe40000100a00 */
[----:B------:R-:W-:Y:S02]  /*71c00*/  STL.64 [R1+0x338], R38 ;  /* 0x0003382601007387 */ /* 0x000fe40000100a00 */
[----:B------:R-:W1:Y:S04]  /*71c10*/  LDSM.16.MT88.4 R36, [R5+0xa080] ;  /* 0x00a080000524783b */ /* 0x000e680000004200 */
[----:B0-----:R-:W3:Y:S04]  /*71c20*/  LDL.64 R10, [R1+0x68] ;  /* 0x00006800010a7983 */ /* 0x001ee80000100a00 */
[----:B-1----:R-:W-:Y:S01]  /*71c30*/  STL.64 [R1+0x4d90], R38 ;  /* 0x004d902601007387 */ /* 0x002fe20000100a00 */
[----:B------:R0:W-:Y:S03]  /*71c40*/  STL.64 [R1+0x4d88], R36 ;  /* 0x004d882401007387 */ /* 0x0001e60000100a00 */
[----:B0-----:R-:W4:Y:S01]  /*71c50*/  LDL.LU R36, [R1+0x570] ;  /* 0x0005700001247983 */ /* 0x001f220000300800 */
[----:B------:R-:W4:Y:S02]  /*71c60*/  LDL.LU R37, [R1+0x574] ;  /* 0x0005740001257983 */ /* 0x000f240000300800 */
[----:B------:R-:W4:Y:S02]  /*71c70*/  LDL.LU R38, [R1+0x578] ;  /* 0x0005780001267983 */ /* 0x000f240000300800 */
[----:B------:R-:W4:Y:S01]  /*71c80*/  LDL.LU R39, [R1+0x57c] ;  /* 0x00057c0001277983 */ /* 0x000f220000300800 */
[----:B------:R-:W-:Y:S01]  /*71c90*/  STL.64 [R1+0x4e20], R22 ;  /* 0x004e201601007387 */ /* 0x000fe20000100a00 */
[----:B------:R0:W-:Y:S01]  /*71ca0*/  STL [R1+0x4e18], R21 ;  /* 0x004e181501007387 */ /* 0x0001e20000100800 */
[----:B--2---:R-:W-:Y:S11]  /*71cb0*/  HMMA.16816.F32.BF16 R40, R24, R22, R40 ;  /* 0x000000161828723c */ /* 0x004ff60000041828 */
[----:B------:R-:W-:Y:S11]  /*71cc0*/  @!UPT UIADD3 URZ, URZ, URZ, URZ ;  /* 0x0000003f3f3ff290 */ /* 0x000ff6000fffe03f */
[----:B------:R-:W-:Y:S01]  /*71cd0*/  @!UPT UIADD3 URZ, URZ, URZ, URZ ;  /* 0x0000003f3f3ff290 */ /* 0x000fe2000fffe03f */
[----:B------:R-:W-:Y:S01]  /*71ce0*/  STL.64 [R1+0x320], R40 ;  /* 0x0003202801007387 */ /* 0x000fe20000100a00 */
[----:B------:R-:W-:Y:S02]  /*71cf0*/  STL.64 [R1+0x328], R42 ;  /* 0x0003282a01007387 */ /* 0x000fe40000100a00 */
[----:B------:R-:W2:Y:S02]  /*71d00*/  LDL.LU R20, [R1+0x30] ;  /* 0x0000300001147983 */ /* 0x000ea40000300800 */
[----:B0-----:R-:W2:Y:S01]  /*71d10*/  LDL.LU R21, [R1+0x34] ;  /* 0x0000340001157983 */ /* 0x001ea20000300800 */
[----:B------:R-:W2:Y:S01]  /*71d20*/  LDL.LU R22, [R1+0x38] ;  /* 0x0000380001167983 */ /* 0x000ea20000300800 */
[----:B------:R-:W2:Y:S03]  /*71d30*/  LDL.LU R23, [R1+0x3c] ;  /* 0x00003c0001177983 */ /* 0x000ea60000300800 */
[----:B------:R-:W0:Y:S01]  /*71d40*/  LDSM.16.MT88.4 R40, [R5+0xa100] ;  /* 0x00a100000528783b */ /* 0x000e220000004200 */
[----:B------:R-:W-:-:S02]  /*71d50*/  IMAD.MOV.U32 R50, RZ, RZ, R2 ;  /* 0x000000ffff327224 */ /* 0x000fc400078e0002 */
[----:B------:R-:W-:Y:S01]  /*71d60*/  IMAD.MOV.U32 R51, RZ, RZ, R0 ;  /* 0x000000ffff337224 */ /* 0x000fe200078e0000 */
[----:B0-----:R-:W-:Y:S01]  /*71d70*/  STL.64 [R1+0x4d50], R42 ;  /* 0x004d502a01007387 */ /* 0x001fe20000100a00 */
[----:B------:R-:W-:Y:S02]  /*71d80*/  STL.64 [R1+0x4d48], R40 ;  /* 0x004d482801007387 */ /* 0x000fe40000100a00 */
[----:B------:R-:W-:Y:S02]  /*71d90*/  STL.64 [R1+0x4e10], R14 ;  /* 0x004e100e01007387 */ /* 0x000fe40000100a00 */
[----:B------:R4:W-:Y:S02]  /*71da0*/  STL.64 [R1+0x4e08], R12 ;  /* 0x004e080c01007387 */ /* 0x0009e40000100a00 */
[----:B---3--:R-:W-:Y:S02]  /*71db0*/  IMAD.MOV.U32 R2, RZ, RZ, R10 ;  /* 0x000000ffff027224 */ /* 0x008fe400078e000a */
[----:B------:R-:W-:Y:S01]  /*71dc0*/  IMAD.MOV.U32 R0, RZ, RZ, R11 ;  /* 0x000000ffff007224 */ /* 0x000fe200078e000b */
[----:B--2---:R-:W-:Y:S01]  /*71dd0*/  HMMA.16816.F32.BF16 R20, R24, R14, R20 ;  /* 0x0000000e1814723c */ /* 0x004fe20000041814 */
[----:B------:R-:W0:Y:S07]  /*71de0*/  LDSM.16.MT88.4 R24, [R5+0xa180] ;  /* 0x00a180000518783b */ /* 0x000e2e0000004200 */
[C---:B----4-:R-:W-:Y:S08]  /*71df0*/  HMMA.16816.F32.BF16 R12, R28.reuse, R10, R36 ;  /* 0x0000000a1c0c723c */ /* 0x050ff00000041824 */
[C---:B------:R-:W-:Y:S07]  /*71e00*/  HMMA.16816.F32.BF16 R8, R28.reuse, R50, R32 ;  /* 0x000000321c08723c */ /* 0x040fee0000041820 */
[----:B------:R-:W-:Y:S01]  /*71e10*/  STL.64 [R1+0x280], R20 ;  /* 0x0002801401007387 */ /* 0x000fe20000100a00 */
[----:B------:R-:W-:Y:S03]  /*71e20*/  STL.64 [R1+0x288], R22 ;  /* 0x0002881601007387 */ /* 0x000fe60000100a00 */
[----:B0-----:R-:W-:Y:S01]  /*71e30*/  STL.64 [R1+0x4d10], R26 ;  /* 0x004d101a01007387 */ /* 0x001fe20000100a00 */
[----:B------:R-:W-:Y:S03]  /*71e40*/  STL.64 [R1+0x4d08], R24 ;  /* 0x004d081801007387 */ /* 0x000fe60000100a00 */
[----:B------:R-:W-:Y:S02]  /*71e50*/  STL.64 [R1+0x250], R12 ;  /* 0x0002500c01007387 */ /* 0x000fe40000100a00 */
[----:B------:R0:W-:Y:S01]  /*71e60*/  STL.64 [R1+0x258], R14 ;  /* 0x0002580e01007387 */ /* 0x0001e20000100a00 */
[----:B------:R-:W-:Y:S05]  /*71e70*/  STL.64 [R1+0x4df0], R50 ;  /* 0x004df03201007387 */ /* 0x000fea0000100a00 */
[----:B------:R-:W-:Y:S02]  /*71e80*/  STL.64 [R1+0x240], R8 ;  /* 0x0002400801007387 */ /* 0x000fe40000100a00 */
[----:B------:R1:W-:Y:S01]  /*71e90*/  STL.64 [R1+0x248], R10 ;  /* 0x0002480a01007387 */ /* 0x0003e20000100a00 */
[C---:B0-----:R-:W-:Y:S08]  /*71ea0*/  HMMA.16816.F32.BF16 R12, R28.reuse, R58, R52 ;  /* 0x0000003a1c0c723c */ /* 0x041ff00000041834 */
[----:B-1----:R-:W-:Y:S01]  /*71eb0*/  HMMA.16816.F32.BF16 R8, R28, R6, R44 ;  /* 0x000000061c08723c */ /* 0x002fe2000004182c */
[----:B------:R-:W-:Y:S11]  /*71ec0*/  STL.64 [R1+0x4de8], R58 ;  /* 0x004de83a01007387 */ /* 0x000ff60000100a00 */
[----:B------:R-:W-:Y:S03]  /*71ed0*/  @!UPT UIADD3 URZ, URZ, URZ, URZ ;  /* 0x0000003f3f3ff290 */ /* 0x000fe6000fffe03f */
[----:B------:R-:W-:Y:S01]  /*71ee0*/  STL.64 [R1+0x230], R12 ;  /* 0x0002300c01007387 */ /* 0x000fe20000100a00 */
[----:B------:R-:W-:Y:S07]  /*71ef0*/  STL.64 [R1+0x238], R14 ;  /* 0x0002380e01007387 */ /* 0x000fee0000100a00 */
[----:B------:R-:W-:Y:S02]  /*71f00*/  STL.64 [R1+0x220], R8 ;  /* 0x0002200801007387 */ /* 0x000fe40000100a00 */
[----:B------:R-:W2:Y:S01]  /*71f10*/  LDL.LU R52, [R1+0x720] ;  /* 0x0007200001347983 */ /* 0x000ea20000300800 */
[----:B------:R-:W2:Y:S01]  /*71f20*/  LDL.LU R53, [R1+0x724] ;  /* 0x0007240001357983 */ /* 0x000ea20000300800 */
[----:B------:R-:W3:Y:S02]  /*71f30*/  LDL.LU R54, [R1+0x728] ;  /* 0x0007280001367983 */ /* 0x000ee40000300800 */
[----:B------:R-:W3:Y:S02]  /*71f40*/  LDL.LU R55, [R1+0x72c] ;  /* 0x00072c0001377983 */ /* 0x000ee40000300800 */
[----:B---3--:R-:W-:Y:S01]  /*71f50*/  STL.64 [R1+0x4d60], R54 ;  /* 0x004d603601007387 */ /* 0x008fe20000100a00 */
[----:B--2---:R0:W-:Y:S02]  /*71f60*/  STL.64 [R1+0x4d58], R52 ;  /* 0x004d583401007387 */ /* 0x0041e40000100a00 */
[----:B------:R-:W2:Y:S02]  /*71f70*/  LDL.LU R24, [R1+0x700] ;  /* 0x0007000001187983 */ /* 0x000ea40000300800 */
[----:B------:R-:W2:Y:S01]  /*71f80*/  LDL.LU R25, [R1+0x704] ;  /* 0x0007040001197983 */ /* 0x000ea20000300800 */
[----:B------:R-:W3:Y:S01]  /*71f90*/  LDL.LU R26, [R1+0x708] ;  /* 0x00070800011a7983 */ /* 0x000ee20000300800 */
[----:B------:R-:W3:Y:S03]  /*71fa0*/  LDL.LU R27, [R1+0x70c] ;  /* 0x00070c00011b7983 */ /* 0x000ee60000300800 */
[----:B---3--:R-:W-:Y:S01]  /*71fb0*/  STL.64 [R1+0x4d70], R26 ;  /* 0x004d701a01007387 */ /* 0x008fe20000100a00 */
[----:B--2---:R-:W-:Y:S02]  /*71fc0*/  STL.64 [R1+0x4d68], R24 ;  /* 0x004d681801007387 */ /* 0x004fe40000100a00 */
[----:B------:R-:W2:Y:S02]  /*71fd0*/  LDL.LU R44, [R1+0x710] ;  /* 0x00071000012c7983 */ /* 0x000ea40000300800 */
[----:B------:R-:W2:Y:S01]  /*71fe0*/  LDL.LU R45, [R1+0x714] ;  /* 0x00071400012d7983 */ /* 0x000ea20000300800 */
[----:B------:R-:W3:Y:S01]  /*71ff0*/  LDL.LU R46, [R1+0x718] ;  /* 0x00071800012e7983 */ /* 0x000ee20000300800 */
[----:B------:R-:W3:Y:S03]  /*72000*/  LDL.LU R47, [R1+0x71c] ;  /* 0x00071c00012f7983 */ /* 0x000ee60000300800 */
[----:B---3--:R-:W-:Y:S01]  /*72010*/  STL.64 [R1+0x4d80], R46 ;  /* 0x004d802e01007387 */ /* 0x008fe20000100a00 */
[----:B--2---:R-:W-:Y:S02]  /*72020*/  STL.64 [R1+0x4d78], R44 ;  /* 0x004d782c01007387 */ /* 0x004fe40000100a00 */
        /* <DEDUP_REMOVED lines=22> */
[----:B------:R-:W-:-:S02]  /*72190*/  IMAD.MOV.U32 R5, RZ, RZ, R10 ;  /* 0x000000ffff057224 */ /* 0x000fc400078e000a */
[----:B------:R-:W-:Y:S01]  /*721a0*/  IMAD.MOV.U32 R4, RZ, RZ, R11 ;  /* 0x000000ffff047224 */ /* 0x000fe200078e000b */
        /* <DEDUP_REMOVED lines=30> */
[----:B---3--:R-:W-:Y:S01]  /*72390*/  STL.64 [R1+0x4de0], R54 ;  /* 0x004de03601007387 */ /* 0x008fe20000100a00 */
[----:B--2---:R0:W-:Y:S01]  /*723a0*/  STL.64 [R1+0x4dd8], R52 ;  /* 0x004dd83401007387 */ /* 0x0041e20000100a00 */
[C---:B----4-:R-:W-:Y:S02]  /*723b0*/  HMMA.16816.F32.BF16 R8, R28.reuse, R18, R8 ;  /* 0x000000121c08723c */ /* 0x050fe40000041808 */
        /* <DEDUP_REMOVED lines=16> */
[----:B------:R-:W-:Y:S01]  /*724c0*/  STL [R1+0x49e4], R4 ;  /* 0x0049e40401007387 */ /* 0x000fe20000100800 */
[----:B------:R-:W-:Y:S03]  /*724d0*/  STL [R1+0x49e0], R5 ;  /* 0x0049e00501007387 */ /* 0x000fe60000100800 */
        /* <DEDUP_REMOVED lines=16> */
[----:B0-----:R-:W2:Y:S01]  /*725e0*/  LDL.LU.64 R14, [R1+0x4e10] ;  /* 0x004e1000010e7983 */ /* 0x001ea20000300a00 */
[----:B------:R-:W3:Y:S02]  /*725f0*/  LDL.LU.64 R12, [R1+0x4e08] ;  /* 0x004e0800010c7983 */ /* 0x000ee40000300a00 */
[----:B------:R-:W-:Y:S02]  /*72600*/  IMAD.MOV.U32 R26, RZ, RZ, R2 ;  /* 0x000000ffff1a7224 */ /* 0x000fe400078e0002 */
[----:B------:R-:W-:Y:S01]  /*72610*/  IMAD.MOV.U32 R27, RZ, RZ, R0 ;  /* 0x000000ffff1b7224 */ /* 0x000fe200078e0000 */
        /* <DEDUP_REMOVED lines=14> */
[----:B------:R-:W-:Y:S02]  /*72700*/  IMAD.MOV.U32 R4, RZ, RZ, R50 ;  /* 0x000000ffff047224 */ /* 0x000fe400078e0032 */
[----:B------:R-:W-:Y:S02]  /*72710*/  IMAD.MOV.U32 R5, RZ, RZ, R51 ;  /* 0x000000ffff057224 */ /* 0x000fe400078e0033 */
[----:B------:R-:W2:Y:S03]  /*72720*/  LDL.LU.64 R50, [R1+0x4df0] ;  /* 0x004df00001327983 */ /* 0x000ea60000300a00 */
[----:B------:R-:W-:Y:S02]  /*72730*/  STL [R1+0x4b48], R5 ;  /* 0x004b480501007387 */ /* 0x000fe40000100800 */
[----:B------:R-:W-:Y:S01]  /*72740*/  STL [R1+0x4b44], R4 ;  /* 0x004b440401007387 */ /* 0x000fe20000100800 */
        /* <DEDUP_REMOVED lines=35> */
[C---:B--2---:R-:W-:Y:S08]  /*72980*/  HMMA.16816.F32.BF16 R52, R32.reuse, R22, R52 ;  /* 0x000000162034723c */ /* 0x044ff00000041834 */
[----:B---3--:R-:W-:Y:S11]  /*72990*/  HMMA.16816.F32.BF16 R32, R32, R14, R36 ;  /* 0x0000000e2020723c */ /* 0x008ff60000041824 */
[----:B------:R-:W-:Y:S04]  /*729a0*/  @!UPT UIADD3 URZ, URZ, URZ, URZ ;  /* 0x0000003f3f3ff290 */ /* 0x000fe8000fffe03f */
[----:B------:R-:W-:Y:S01]  /*729b0*/  STL.64 [R1+0x170], R52 ;  /* 0x0001703401007387 */ /* 0x000fe20000100a00 */
[----:B------:R0:W-:Y:S03]  /*729c0*/  STL.64 [R1+0x178], R54 ;  /* 0x0001783601007387 */ /* 0x0001e60000100a00 */
[----:B0-----:R-:W2:Y:S01]  /*729d0*/  LDL.LU.64 R54, [R1+0x4da0] ;  /* 0x004da00001367983 */ /* 0x001ea20000300a00 */
[----:B------:R-:W2:Y:S02]  /*729e0*/  LDL.LU.64 R52, [R1+0x4d98] ;  /* 0x004d980001347983 */ /* 0x000ea40000300a00 */
[----:B------:R-:W3:Y:S02]  /*729f0*/  LDL R20, [R1+0xd08] ;  /* 0x000d080001147983 */ /* 0x000ee40000100800 */
[----:B------:R-:W4:Y:S01]  /*72a00*/  LDL.LU.64 R38, [R1+0x4d90] ;  /* 0x004d900001267983 */ /* 0x000f220000300a00 */
[----:B------:R-:W4:Y:S01]  /*72a10*/  LDL.LU.64 R36, [R1+0x4d88] ;  /* 0x004d880001247983 */ /* 0x000f220000300a00 */
[----:B------:R0:W-:Y:S02]  /*72a20*/  STL.64 [R1+0x140], R32 ;  /* 0x0001402001007387 */ /* 0x0001e40000100a00 */
[----:B------:R1:W-:Y:S01]  /*72a30*/  STL.64 [R1+0x148], R34 ;  /* 0x0001482201007387 */ /* 0x0003e20000100a00 */
[----:B0-----:R-:W3:Y:S01]  /*72a40*/  LDL.LU R32, [R1+0x6c0] ;  /* 0x0006c00001207983 */ /* 0x001ee20000300800 */
[----:B------:R-:W3:Y:S02]  /*72a50*/  LDL.LU R33, [R1+0x6c4] ;  /* 0x0006c40001217983 */ /* 0x000ee40000300800 */
[----:B-1----:R-:W3:Y:S02]  /*72a60*/  LDL.LU R34, [R1+0x6c8] ;  /* 0x0006c80001227983 */ /* 0x002ee40000300800 */
[----:B------:R-:W3:Y:S01]  /*72a70*/  LDL.LU R35, [R1+0x6cc] ;  /* 0x0006cc0001237983 */ /* 0x000ee20000300800 */
[C---:B----4-:R-:W-:Y:S08]  /*72a80*/  HMMA.16816.F32.BF16 R24, R36.reuse, R26, R44 ;  /* 0x0000001a2418723c */ /* 0x050ff0000004182c */
[C---:B--2---:R-:W-:Y:S01]  /*72a90*/  HMMA.16816.F32.BF16 R52, R36.reuse, R50, R52 ;  /* 0x000000322434723c */ /* 0x044fe20000041834 */
[----:B------:R-:W2:Y:S01]  /*72aa0*/  LDL.LU.64 R46, [R1+0x4d80] ;  /* 0x004d8000012e7983 */ /* 0x000ea20000300a00 */
[----:B------:R-:W2:Y:S11]  /*72ab0*/  LDL.LU.64 R44, [R1+0x4d78] ;  /* 0x004d7800012c7983 */ /* 0x000eb60000300a00 */
[----:B------:R-:W-:Y:S02]  /*72ac0*/  @!UPT UIADD3 URZ, URZ, URZ, URZ ;  /* 0x0000003f3f3ff290 */ /* 0x000fe4000fffe03f */
[----:B------:R-:W-:Y:S01]  /*72ad0*/  STL.64 [R1+0x130], R24 ;  /* 0x0001301801007387 */ /* 0x000fe20000100a00 */
[----:B------:R0:W-:Y:S03]  /*72ae0*/  STL.64 [R1+0x138], R26 ;  /* 0x0001381a01007387 */ /* 0x0001e60000100a00 */
[----:B0-----:R-:W4:Y:S01]  /*72af0*/  LDL.LU.64 R26, [R1+0x4d70] ;  /* 0x004d7000011a7983 */ /* 0x001f220000300a00 */
[----:B------:R-:W4:Y:S03]  /*72b00*/  LDL.LU.64 R24, [R1+0x4d68] ;  /* 0x004d680001187983 */ /* 0x000f260000300a00 */
[----:B------:R-:W-:Y:S02]  /*72b10*/  STL.64 [R1+0x120], R52 ;  /* 0x0001203401007387 */ /* 0x000fe40000100a00 */
[----:B------:R0:W-:Y:S02]  /*72b20*/  STL.64 [R1+0x128], R54 ;  /* 0x0001283601007387 */ /* 0x0001e40000100a00 */
[----:B0-----:R-:W2:Y:S01]  /*72b30*/  LDL.LU.64 R54, [R1+0x4d60] ;  /* 0x004d600001367983 */ /* 0x001ea20000300a00 */
[----:B------:R-:W2:Y:S01]  /*72b40*/  LDL.LU.64 R52, [R1+0x4d58] ;  /* 0x004d580001347983 */ /* 0x000ea20000300a00 */
[C---:B------:R-:W-:Y:S08]  /*72b50*/  HMMA.16816.F32.BF16 R40, R36.reuse, R58, R40 ;  /* 0x0000003a2428723c */ /* 0x040ff00000041828 */
[C---:B---3--:R-:W-:Y:S08]  /*72b60*/  HMMA.16816.F32.BF16 R32, R36.reuse, R6, R32 ;  /* 0x000000062420723c */ /* 0x048ff00000041820 */
[C---:B------:R-:W-:Y:S07]  /*72b70*/  HMMA.16816.F32.BF16 R28, R36.reuse, R18, R28 ;  /* 0x00000012241c723c */ /* 0x040fee000004181c */
[----:B------:R-:W-:Y:S01]  /*72b80*/  STL.64 [R1+0x110], R40 ;  /* 0x0001102801007387 */ /* 0x000fe20000100a00 */
[----:B------:R0:W-:Y:S03]  /*72b90*/  STL.64 [R1+0x118], R42 ;  /* 0x0001182a01007387 */ /* 0x0001e60000100a00 */
[----:B0-----:R-:W3:Y:S01]  /*72ba0*/  LDL.LU.64 R42, [R1+0x4d50] ;  /* 0x004d5000012a7983 */ /* 0x001ee20000300a00 */
[----:B------:R-:W3:Y:S02]  /*72bb0*/  LDL.LU.64 R40, [R1+0x4d48] ;  /* 0x004d480001287983 */ /* 0x000ee40000300a00 */
[----:B------:R-:W-:Y:S02]  /*72bc0*/  STL.64 [R1+0x4d40], R58 ;  /* 0x004d403a01007387 */ /* 0x000fe40000100a00 */
[----:B------:R2:W-:Y:S01]  /*72bd0*/  STL.64 [R1+0x4d38], R18 ;  /* 0x004d381201007387 */ /* 0x0005e20000100a00 */
[----:B------:R-:W-:Y:S01]  /*72be0*/  STL.64 [R1+0x100], R32 ;  /* 0x0001002001007387 */ /* 0x000fe20000100a00 */
[----:B------:R-:W-:Y:S05]  /*72bf0*/  STL.64 [R1+0x108], R34 ;  /* 0x0001082201007387 */ /* 0x000fea0000100a00 */
[----:B------:R-:W-:Y:S02]  /*72c00*/  STL.64 [R1+0xf0], R28 ;  /* 0x0000f01c01007387 */ /* 0x000fe40000100a00 */
[----:B------:R-:W-:Y:S01]  /*72c10*/  STL.64 [R1+0xf8], R30 ;  /* 0x0000f81e01007387 */ /* 0x000fe20000100a00 */
[----:B------:R-:W-:Y:S01]  /*72c20*/  STL.64 [R1+0x4d30], R22 ;  /* 0x004d301601007387 */ /* 0x000fe20000100a00 */
[C---:B----4-:R-:W-:Y:S08]  /*72c30*/  HMMA.16816.F32.BF16 R24, R36.reuse, R10, R24 ;  /* 0x0000000a2418723c */ /* 0x050ff00000041818 */
[C---:B--2---:R-:W-:Y:S11]  /*72c40*/  HMMA.16816.F32.BF16 R16, R36.reuse, R22, R52 ;  /* 0x000000162410723c */ /* 0x044ff60000041834 */
[----:B------:R-:W-:Y:S04]  /*72c50*/  @!UPT UIADD3 URZ, URZ, URZ, URZ ;  /* 0x0000003f3f3ff290 */ /* 0x000fe8000fffe03f */
[----:B------:R-:W-:Y:S01]  /*72c60*/  STL.64 [R1+0xe0], R24 ;  /* 0x0000e01801007387 */ /* 0x000fe20000100a00 */
[----:B------:R-:W-:Y:S02]  /*72c70*/  STL.64 [R1+0xe8], R26 ;  /* 0x0000e81a01007387 */ /* 0x000fe40000100a00 */
[----:B------:R-:W-:Y:S05]  /*72c80*/  STL.64 [R1+0x4d28], R20 ;  /* 0x004d281401007387 */ /* 0x000fea0000100a00 */
        /* <DEDUP_REMOVED lines=10> */
[----:B------:R-:W4:Y:S01]  /*72d30*/  LDL.LU R30, [R1+0x7d8] ;  /* 0x0007d800011e7983 */ /* 0x000f220000300800 */
[----:B------:R-:W4:Y:S03]  /*72d40*/  LDL.LU R31, [R1+0x7dc] ;  /* 0x0007dc00011f7983 */ /* 0x000f260000300800 */
        /* <DEDUP_REMOVED lines=38> */
[----:B----4-:R0:W-:Y:S01]  /*72fb0*/  STL.64 [R1+0x4cf0], R30 ;  /* 0x004cf01e01007387 */ /* 0x0101e20000100a00 */
[----:B--2---:R-:W-:Y:S03]  /*72fc0*/  STL.64 [R1+0x4ce8], R28 ;  /* 0x004ce81c01007387 */ /* 0x004fe60000100a00 */
[----:B0-----:R-:W2:Y:S01]  /*72fd0*/  LDL.64 R30, [R1+0x68] ;  /* 0x00006800011e7983 */ /* 0x001ea20000100a00 */
[----:B------:R-:W4:Y:S02]  /*72fe0*/  LDL.LU R32, [R1+0x800] ;  /* 0x0008000001207983 */ /* 0x000f240000300800 */
[----:B------:R-:W4:Y:S02]  /*72ff0*/  LDL.LU R33, [R1+0x804] ;  /* 0x0008040001217983 */ /* 0x000f240000300800 */
[----:B------:R-:W4:Y:S01]  /*73000*/  LDL.LU R34, [R1+0x808] ;  /* 0x0008080001227983 */ /* 0x000f220000300800 */
[----:B------:R-:W4:Y:S01]  /*73010*/  LDL.LU R35, [R1+0x80c] ;  /* 0x00080c0001237983 */ /* 0x000f220000300800 */
[C---:B---3--:R-:W-:Y:S08]  /*73020*/  HMMA.16816.F32.BF16 R56, R40.reuse, R50, R56 ;  /* 0x000000322838723c */ /* 0x048ff00000041838 */
[C---:B--2---:R-:W-:Y:S01]  /*73030*/  HMMA.16816.F32.BF16 R36, R40.reuse, R30, R36 ;  /* 0x0000001e2824723c */ /* 0x044fe20000041824 */
[----:B----4-:R-:W-:Y:S01]  /*73040*/  STL.64 [R1+0x4d00], R34 ;  /* 0x004d002201007387 */ /* 0x010fe20000100a00 */
[----:B------:R0:W-:Y:S03]  /*73050*/  STL.64 [R1+0x4cf8], R32 ;  /* 0x004cf82001007387 */ /* 0x0001e60000100a00 */
[----:B0-----:R-:W2:Y:S01]  /*73060*/  LDL.LU R32, [R1+0x7c0] ;  /* 0x0007c00001207983 */ /* 0x001ea20000300800 */
[----:B------:R-:W2:Y:S02]  /*73070*/  LDL.LU R33, [R1+0x7c4] ;  /* 0x0007c40001217983 */ /* 0x000ea40000300800 */
[----:B------:R-:W2:Y:S02]  /*73080*/  LDL.LU R34, [R1+0x7c8] ;  /* 0x0007c80001227983 */ /* 0x000ea40000300800 */
[----:B------:R-:W2:Y:S11]  /*73090*/  LDL.LU R35, [R1+0x7cc] ;  /* 0x0007cc0001237983 */ /* 0x000eb60000300800 */
[----:B------:R-:W-:Y:S02]  /*730a0*/  @!UPT UIADD3 URZ, URZ, URZ, URZ ;  /* 0x0000003f3f3ff290 */ /* 0x000fe4000fffe03f */
[----:B------:R0:W-:Y:S01]  /*730b0*/  STL.64 [R1+0xa0], R36 ;  /* 0x0000a02401007387 */ /* 0x0001e20000100a00 */
[----:B------:R1:W-:Y:S03]  /*730c0*/  STL.64 [R1+0xa8], R38 ;  /* 0x0000a82601007387 */ /* 0x0003e60000100a00 */
[----:B0-----:R-:W3:Y:S01]  /*730d0*/  LDL.LU R36, [R1+0x820] ;  /* 0x0008200001247983 */ /* 0x001ee20000300800 */
[----:B------:R-:W3:Y:S02]  /*730e0*/  LDL.LU R37, [R1+0x824] ;  /* 0x0008240001257983 */ /* 0x000ee40000300800 */
[----:B-1----:R-:W3:Y:S02]  /*730f0*/  LDL.LU R38, [R1+0x828] ;  /* 0x0008280001267983 */ /* 0x002ee40000300800 */
[----:B------:R-:W3:Y:S01]  /*73100*/  LDL.LU R39, [R1+0x82c] ;  /* 0x00082c0001277983 */ /* 0x000ee20000300800 */
[----:B------:R-:W-:Y:S01]  /*73110*/  STL.64 [R1+0x90], R56 ;  /* 0x0000903801007387 */ /* 0x000fe20000100a00 */
[----:B------:R0:W-:Y:S03]  /*73120*/  STL.64 [R1+0x98], R58 ;  /* 0x0000983a01007387 */ /* 0x0001e60000100a00 */
[----:B0-----:R-:W4:Y:S01]  /*73130*/  LDL.LU.64 R58, [R1+0x4d40] ;  /* 0x004d4000013a7983 */ /* 0x001f220000300a00 */
[C---:B------:R-:W-:Y:S08]  /*73140*/  HMMA.16816.F32.BF16 R16, R40.reuse, R6, R16 ;  /* 0x000000062810723c */ /* 0x040ff00000041810 */
[C---:B----4-:R-:W-:Y:S11]  /*73150*/  HMMA.16816.F32.BF16 R52, R40.reuse, R58, R52 ;  /* 0x0000003a2834723c */ /* 0x050ff60000041834 */
[----:B------:R-:W-:Y:S11]  /*73160*/  @!UPT UIADD3 URZ, URZ, URZ, URZ ;  /* 0x0000003f3f3ff290 */ /* 0x000ff6000fffe03f */
[----:B------:R-:W-:Y:S01]  /*73170*/  @!UPT UIADD3 URZ, URZ, URZ, URZ ;  /* 0x0000003f3f3ff290 */ /* 0x000fe2000fffe03f */
[----:B------:R0:W-:Y:S01]  /*73180*/  STL.64 [R1+0x80], R52 ;  /* 0x0000803401007387 */ /* 0x0001e20000100a00 */
[----:B------:R1:W-:Y:S03]  /*73190*/  STL.64 [R1+0x88], R54 ;  /* 0x0000883601007387 */ /* 0x0003e60000100a00 */
[----:B0-----:R-:W4:Y:S01]  /*731a0*/  LDL.LU R52, [R1+0x840] ;  /* 0x0008400001347983 */ /* 0x001f220000300800 */
[----:B------:R-:W4:Y:S02]  /*731b0*/  LDL.LU R53, [R1+0x844] ;  /* 0x0008440001357983 */ /* 0x000f240000300800 */
[----:B-1----:R-:W4:Y:S02]  /*731c0*/  LDL.LU R54, [R1+0x848] ;  /* 0x0008480001367983 */ /* 0x002f240000300800 */
[----:B------:R-:W4:Y:S01]  /*731d0*/  LDL.LU R55, [R1+0x84c] ;  /* 0x00084c0001377983 */ /* 0x000f220000300800 */
[----:B------:R-:W-:Y:S01]  /*731e0*/  STL.64 [R1+0x70], R16 ;  /* 0x0000701001007387 */ /* 0x000fe20000100a00 */
[----:B------:R0:W-:Y:S03]  /*731f0*/  STL.64 [R1+0x78], R18 ;  /* 0x0000781201007387 */ /* 0x0001e60000100a00 */
[----:B0-----:R-:W2:Y:S01]  /*73200*/  LDL.LU.64 R18, [R1+0x4d38] ;  /* 0x004d380001127983 */ /* 0x001ea20000300a00 */
        /* <DEDUP_REMOVED lines=21> */
[----:B--2---:R-:W-:Y:S02]  /*73360*/  HMMA.16816.F32.BF16 R40, R40, R14, R24 ;  /* 0x0000000e2828723c */ /* 0x004fe40000041818 */
[----:B------:R-:W2:Y:S01]  /*73370*/  LDL.LU.64 R26, [R1+0x4d10] ;  /* 0x004d1000011a7983 */ /* 0x000ea20000300a00 */
[----:B------:R-:W2:Y:S02]  /*73380*/  LDL.LU.64 R24, [R1+0x4d08] ;  /* 0x004d080001187983 */ /* 0x000ea40000300a00 */
[----:B------:R-:W-:-:S02]  /*73390*/  IMAD.MOV.U32 R2, RZ, RZ, R30 ;  /* 0x000000ffff027224 */ /* 0x000fc400078e001e */
[----:B------:R-:W-:Y:S11]  /*733a0*/  IMAD.MOV.U32 R0, RZ, RZ, R31 ;  /* 0x000000ffff007224 */ /* 0x000ff600078e001f */
[----:B------:R-:W-:Y:S05]  /*733b0*/  @!UPT UIADD3 URZ, URZ, URZ, URZ ;  /* 0x0000003f3f3ff290 */ /* 0x000fea000fffe03f */
        /* <DEDUP_REMOVED lines=13> */
[----:B------:R-:W2:Y:S02]  /*73490*/  LDL.LU.64 R30, [R1+0x4cf0] ;  /* 0x004cf000011e7983 */ /* 0x000ea40000300a00 */
        /* <DEDUP_REMOVED lines=9> */
[C---:B---3--:R-:W-:Y:S01]  /*73530*/  HMMA.16816.F32.BF16 R48, R24.reuse, R58, R40 ;  /* 0x0000003a1830723c */ /* 0x048fe20000041828 */
[----:B------:R-:W-:Y:S11]  /*73540*/  STL.64 [R1+0x4cc8], R58 ;  /* 0x004cc83a01007387 */ /* 0x000ff60000100a00 */
[----:B------:R-:W-:Y:S11]  /*73550*/  @!UPT UIADD3 URZ, URZ, URZ, URZ ;  /* 0x0000003f3f3ff290 */ /* 0x000ff6000fffe03f */
[----:B------:R-:W-:Y:S01]  /*73560*/  STL.64 [R1+0x2f0], R48 ;  /* 0x0002f03001007387 */ /* 0x000fe20000100a00 */
[----:B------:R-:W-:Y:S02]  /*73570*/  STL.64 [R1+0x2f8], R50 ;  /* 0x0002f83201007387 */ /* 0x000fe40000100a00 */
[----:B------:R0:W-:Y:S01]  /*73580*/  STL.64 [R1+0x4cc0], R6 ;  /* 0x004cc00601007387 */ /* 0x0001e20000100a00 */
[C---:B--2---:R-:W-:Y:S08]  /*73590*/  HMMA.16816.F32.BF16 R40, R24.reuse, R6, R28 ;  /* 0x000000061828723c */ /* 0x044ff0000004181c */
[C---:B0-----:R-:W-:Y:S01]  /*735a0*/  HMMA.16816.F32.BF16 R4, R24.reuse, R18, R32 ;  /* 0x000000121804723c */ /* 0x041fe20000041820 */
[----:B------:R-:W0:Y:S04]  /*735b0*/  LDSM.16.MT88.4 R32, [R20+0xa080] ;  /* 0x00a080001420783b */ /* 0x000e280000004200 */
[----:B------:R-:W-:Y:S10]  /*735c0*/  LDSM.16.MT88.4 R28, [R20+0xa000] ;  /* 0x00a00000141c783b */ /* 0x000ff40000004200 */
[----:B------:R-:W-:Y:S01]  /*735d0*/  STL.64 [R1+0x2e0], R40 ;  /* 0x0002e02801007387 */ /* 0x000fe20000100a00 */
[----:B------:R-:W-:Y:S02]  /*735e0*/  STL.64 [R1+0x2e8], R42 ;  /* 0x0002e82a01007387 */ /* 0x000fe40000100a00 */
[----:B------:R-:W-:Y:S05]  /*735f0*/  STL.64 [R1+0x4cb8], R18 ;  /* 0x004cb81201007387 */ /* 0x000fea0000100a00 */
[----:B------:R-:W-:Y:S01]  /*73600*/  STL.64 [R1+0x2d0], R4 ;  /* 0x0002d00401007387 */ /* 0x000fe20000100a00 */
[----:B------:R1:W-:Y:S04]  /*73610*/  STL.64 [R1+0x2d8], R6 ;  /* 0x0002d80601007387 */ /* 0x0003e80000100a00 */
[----:B------:R-:W-:Y:S01]  /*73620*/  LDSM.16.MT88.4 R40, [R20+0xa180] ;  /* 0x00a180001428783b */ /* 0x000fe20000004200 */
[C---:B-1----:R-:W-:Y:S03]  /*73630*/  HMMA.16816.F32.BF16 R4, R24.reuse, R10, R36 ;  /* 0x0000000a1804723c */ /* 0x042fe60000041824 */
[----:B------:R-:W1:Y:S04]  /*73640*/  LDSM.16.MT88.4 R36, [R20+0xa100] ;  /* 0x00a100001424783b */ /* 0x000e680000004200 */
[----:B0-----:R-:W-:Y:S01]  /*73650*/  STL.64 [R1+0x4c80], R34 ;  /* 0x004c802201007387 */ /* 0x001fe20000100a00 */
[----:B------:R-:W-:Y:S02]  /*73660*/  STL.64 [R1+0x4c78], R32 ;  /* 0x004c782001007387 */ /* 0x000fe40000100a00 */
[----:B------:R-:W-:Y:S02]  /*73670*/  STL.64 [R1+0x4cb0], R10 ;  /* 0x004cb00a01007387 */ /* 0x000fe40000100a00 */
[----:B------:R-:W-:Y:S11]  /*73680*/  STL.64 [R1+0x4ca8], R8 ;  /* 0x004ca80801007387 */ /* 0x000ff60000100a00 */
[----:B------:R-:W-:Y:S01]  /*73690*/  STL.64 [R1+0x2c0], R4 ;  /* 0x0002c00401007387 */ /* 0x000fe20000100a00 */
[----:B------:R4:W-:Y:S02]  /*736a0*/  STL.64 [R1+0x2c8], R6 ;  /* 0x0002c80601007387 */ /* 0x0009e40000100a00 */
[C---:B----4-:R-:W-:Y:S01]  /*736b0*/  HMMA.16816.F32.BF16 R4, R24.reuse, R22, R52 ;  /* 0x000000161804723c */ /* 0x050fe20000041834 */
[----:B-1----:R-:W-:Y:S01]  /*736c0*/  STL.64 [R1+0x4c00], R38 ;  /* 0x004c002601007387 */ /* 0x002fe20000100a00 */
[----:B------:R-:W-:Y:S02]  /*736d0*/  STL.64 [R1+0x4bf8], R36 ;  /* 0x004bf82401007387 */ /* 0x000fe40000100a00 */
[----:B------:R-:W-:Y:S02]  /*736e0*/  STL.64 [R1+0x4ca0], R22 ;  /* 0x004ca01601007387 */ /* 0x000fe40000100a00 */
[----:B------:R-:W-:Y:S11]  /*736f0*/  STL [R1+0x4c98], R21 ;  /* 0x004c981501007387 */ /* 0x000ff60000100800 */
[----:B------:R-:W-:Y:S06]  /*73700*/  @!UPT UIADD3 URZ, URZ, URZ, URZ ;  /* 0x0000003f3f3ff290 */ /* 0x000fec000fffe03f */
[----:B------:R-:W-:Y:S01]  /*73710*/  STL.64 [R1+0x2b0], R4 ;  /* 0x0002b00401007387 */ /* 0x000fe20000100a00 */
[----:B------:R0:W-:Y:S02]  /*73720*/  STL.64 [R1+0x2b8], R6 ;  /* 0x0002b80601007387 */ /* 0x0001e40000100a00 */
[----:B0-----:R-:W-:Y:S01]  /*73730*/  HMMA.16816.F32.BF16 R4, R24, R14, R44 ;  /* 0x0000000e1804723c */ /* 0x001fe2000004182c */
[----:B------:R-:W-:Y:S01]  /*73740*/  STL.64 [R1+0x4bd0], R42 ;  /* 0x004bd02a01007387 */ /* 0x000fe20000100a00 */
[----:B------:R0:W-:Y:S02]  /*73750*/  STL.64 [R1+0x4bc8], R40 ;  /* 0x004bc82801007387 */ /* 0x0001e40000100a00 */
[----:B------:R-:W-:Y:S02]  /*73760*/  STL.64 [R1+0x4c90], R14 ;  /* 0x004c900e01007387 */ /* 0x000fe40000100a00 */
[----:B------:R-:W-:Y:S01]  /*73770*/  STL.64 [R1+0x4c88], R12 ;  /* 0x004c880c01007387 */ /* 0x000fe20000100a00 */
[----:B------:R-:W1:Y:S11]  /*73780*/  LDSM.16.MT88.4 R24, [R3+0xa000] ;  /* 0x00a000000318783b */ /* 0x000e760000004200 */
[----:B------:R-:W-:Y:S05]  /*73790*/  @!UPT UIADD3 URZ, URZ, URZ, URZ ;  /* 0x0000003f3f3ff290 */ /* 0x000fea000fffe03f */
[----:B------:R-:W-:Y:S01]  /*737a0*/  STL.64 [R1+0x1e0], R4 ;  /* 0x0001e00401007387 */ /* 0x000fe20000100a00 */
[----:B------:R-:W-:Y:S02]  /*737b0*/  STL.64 [R1+0x1e8], R6 ;  /* 0x0001e80601007387 */ /* 0x000fe40000100a00 */
        /* <DEDUP_REMOVED lines=79> */
[----:B--2---:R0:W-:Y:S03]  /*73cb0*/  STL.64 [R1+0x4c58], R40 ;  /* 0x004c582801007387 */ /* 0x0041e60000100a00 */
[----:B0-----:R-:W2:Y:S01]  /*73cc0*/  LDL.LU R40, [R1+0x920] ;  /* 0x0009200001287983 */ /* 0x001ea20000300800 */
[----:B------:R-:W2:Y:S02]  /*73cd0*/  LDL.LU R41, [R1+0x924] ;  /* 0x0009240001297983 */ /* 0x000ea40000300800 */
[----:B------:R-:W3:Y:S02]  /*73ce0*/  LDL.LU R42, [R1+0x928] ;  /* 0x00092800012a7983 */ /* 0x000ee40000300800 */
[----:B------:R-:W3:Y:S02]  /*73cf0*/  LDL.LU R43, [R1+0x92c] ;  /* 0x00092c00012b7983 */ /* 0x000ee40000300800 */
[----:B------:R-:W-:-:S02]  /*73d00*/  IMAD.MOV.U32 R54, RZ, RZ, R2 ;  /* 0x000000ffff367224 */ /* 0x000fc400078e0002 */
[----:B------:R-:W-:-:S07]  /*73d10*/  IMAD.MOV.U32 R55, RZ, RZ, R0 ;  /* 0x000000ffff377224 */ /* 0x000fce00078e0000 */
[C---:B----4-:R-:W-:Y:S01]  /*73d20*/  HMMA.16816.F32.BF16 R48, R28.reuse, R54, R48 ;  /* 0x000000361c30723c */ /* 0x050fe20000041830 */
        /* <DEDUP_REMOVED lines=115> */
[----:B---3--:R-:W-:Y:S11]  /*74460*/  HMMA.16816.F32.BF16 R32, R32, R14, R36 ;  /* 0x0000000e2020723c */ /* 0x008ff60000041824 */
[----:B------:R-:W-:Y:S04]  /*74470*/  @!UPT UIADD3 URZ, URZ, URZ, URZ ;  /* 0x0000003f3f3ff290 */ /* 0x000fe8000fffe03f */
[----:B------:R-:W-:Y:S01]  /*74480*/  STL.64 [R1+0x6c0], R40 ;  /* 0x0006c02801007387 */ /* 0x000fe20000100a00 */
[----:B------:R0:W-:Y:S03]  /*74490*/  STL.64 [R1+0x6c8], R42 ;  /* 0x0006c82a01007387 */ /* 0x0001e60000100a00 */
[----:B0-----:R-:W2:Y:S01]  /*744a0*/  LDL.LU.64 R42, [R1+0x4c10] ;  /* 0x004c1000012a7983 */ /* 0x001ea20000300a00 */
[----:B------:R-:W2:Y:S02]  /*744b0*/  LDL.LU.64 R40, [R1+0x4c08] ;  /* 0x004c080001287983 */ /* 0x000ea40000300a00 */
[----:B------:R-:W4:Y:S02]  /*744c0*/  LDL.LU.64 R38, [R1+0x4c00] ;  /* 0x004c000001267983 */ /* 0x000f240000300a00 */
[----:B------:R-:W4:Y:S01]  /*744d0*/  LDL.LU.64 R36, [R1+0x4bf8] ;  /* 0x004bf80001247983 */ /* 0x000f220000300a00 */
[----:B------:R0:W-:Y:S01]  /*744e0*/  STL.64 [R1+0x6b0], R32 ;  /* 0x0006b02001007387 */ /* 0x0001e20000100a00 */
[----:B------:R1:W-:Y:S03]  /*744f0*/  STL.64 [R1+0x6b8], R34 ;  /* 0x0006b82201007387 */ /* 0x0003e60000100a00 */
        /* <DEDUP_REMOVED lines=16> */
[----:B------:R-:W2:Y:S02]  /*74600*/  LDL.LU.64 R40, [R1+0x4bc8] ;  /* 0x004bc80001287983 */ /* 0x000ea40000300a00 */
[----:B------:R0:W-:Y:S02]  /*74610*/  STL.64 [R1+0x4bc0], R50 ;  /* 0x004bc03201007387 */ /* 0x0001e40000100a00 */
[----:B------:R-:W2:Y:S01]  /*74620*/  LDL.LU R48, [R1+0xa20] ;  /* 0x000a200001307983 */ /* 0x000ea20000300800 */
[----:B------:R-:W2:Y:S04]  /*74630*/  LDL.LU R49, [R1+0xa24] ;  /* 0x000a240001317983 */ /* 0x000ea80000300800 */
[----:B0-----:R-:W2:Y:S01]  /*74640*/  LDL.LU R50, [R1+0xa28] ;  /* 0x000a280001327983 */ /* 0x001ea20000300800 */
[----:B------:R-:W2:Y:S02]  /*74650*/  LDL.LU R51, [R1+0xa2c] ;  /* 0x000a2c0001337983 */ /* 0x000ea40000300800 */
[----:B------:R-:W-:Y:S01]  /*74660*/  STL.64 [R1+0x4bb8], R58 ;  /* 0x004bb83a01007387 */ /* 0x000fe20000100a00 */
[C---:B---3--:R-:W-:Y:S08]  /*74670*/  HMMA.16816.F32.BF16 R32, R36.reuse, R6, R32 ;  /* 0x000000062420723c */ /* 0x048ff00000041820 */
[C---:B------:R-:W-:Y:S08]  /*74680*/  HMMA.16816.F32.BF16 R24, R36.reuse, R10, R24 ;  /* 0x0000000a2418723c */ /* 0x040ff00000041818 */
[C---:B--2---:R-:W-:Y:S11]  /*74690*/  HMMA.16816.F32.BF16 R48, R36.reuse, R58, R48 ;  /* 0x0000003a2430723c */ /* 0x044ff60000041830 */
[----:B------:R-:W-:Y:S11]  /*746a0*/  @!UPT UIADD3 URZ, URZ, URZ, URZ ;  /* 0x0000003f3f3ff290 */ /* 0x000ff6000fffe03f */
[----:B------:R-:W-:Y:S01]  /*746b0*/  @!UPT UIADD3 URZ, URZ, URZ, URZ ;  /* 0x0000003f3f3ff290 */ /* 0x000fe2000fffe03f */
[----:B------:R-:W-:Y:S01]  /*746c0*/  STL.64 [R1+0x740], R48 ;  /* 0x0007403001007387 */ /* 0x000fe20000100a00 */
[----:B------:R-:W-:Y:S02]  /*746d0*/  STL.64 [R1+0x748], R50 ;  /* 0x0007483201007387 */ /* 0x000fe40000100a00 */
[----:B------:R0:W-:Y:S02]  /*746e0*/  STL.64 [R1+0x4bb0], R6 ;  /* 0x004bb00601007387 */ /* 0x0001e40000100a00 */
[C---:B0-----:R-:W-:Y:S01]  /*746f0*/  HMMA.16816.F32.BF16 R4, R36.reuse, R18, R28 ;  /* 0x000000122404723c */ /* 0x041fe2000004181c */
[----:B------:R-:W-:Y:S01]  /*74700*/  STL.64 [R1+0x770], R32 ;  /* 0x0007702001007387 */ /* 0x000fe20000100a00 */
[----:B------:R-:W-:Y:S02]  /*74710*/  STL.64 [R1+0x778], R34 ;  /* 0x0007782201007387 */ /* 0x000fe40000100a00 */
[----:B------:R4:W-:Y:S04]  /*74720*/  STL.64 [R1+0x4ba8], R18 ;  /* 0x004ba81201007387 */ /* 0x0009e80000100a00 */
[C---:B----4-:R-:W-:Y:S11]  /*74730*/  HMMA.16816.F32.BF16 R16, R36.reuse, R22, R52 ;  /* 0x000000162410723c */ /* 0x050ff60000041834 */
[----:B------:R-:W-:Y:S04]  /*74740*/  @!UPT UIADD3 URZ, URZ, URZ, URZ ;  /* 0x0000003f3f3ff290 */ /* 0x000fe8000fffe03f */
[----:B------:R-:W-:Y:S01]  /*74750*/  STL.64 [R1+0x790], R4 ;  /* 0x0007900401007387 */ /* 0x000fe20000100a00 */
[----:B------:R0:W-:Y:S02]  /*74760*/  STL.64 [R1+0x798], R6 ;  /* 0x0007980601007387 */ /* 0x0001e40000100a00 */
[----:B0-----:R-:W-:Y:S01]  /*74770*/  HMMA.16816.F32.BF16 R4, R36, R14, R44 ;  /* 0x0000000e2404723c */ /* 0x001fe2000004182c */
[----:B------:R0:W-:Y:S01]  /*74780*/  STL.64 [R1+0x7a0], R24 ;  /* 0x0007a01801007387 */ /* 0x0001e20000100a00 */
[----:B------:R1:W-:Y:S02]  /*74790*/  STL.64 [R1+0x7a8], R26 ;  /* 0x0007a81a01007387 */ /* 0x0003e40000100a00 */
[----:B------:R-:W-:Y:S02]  /*747a0*/  STL.64 [R1+0x4ba0], R14 ;  /* 0x004ba00e01007387 */ /* 0x000fe40000100a00 */
[----:B------:R2:W-:Y:S01]  /*747b0*/  STL.64 [R1+0x7d0], R16 ;  /* 0x0007d01001007387 */ /* 0x0005e20000100a00 */
[----:B------:R3:W-:Y:S01]  /*747c0*/  STL.64 [R1+0x7d8], R18 ;  /* 0x0007d81201007387 */ /* 0x0007e20000100a00 */
[----:B------:R-:W-:Y:S11]  /*747d0*/  STL.64 [R1+0x4b98], R12 ;  /* 0x004b980c01007387 */ /* 0x000ff60000100a00 */
[----:B------:R-:W-:Y:S04]  /*747e0*/  @!UPT UIADD3 URZ, URZ, URZ, URZ ;  /* 0x0000003f3f3ff290 */ /* 0x000fe8000fffe03f */
[----:B------:R4:W-:Y:S01]  /*747f0*/  STL.64 [R1+0x7c0], R4 ;  /* 0x0007c00401007387 */ /* 0x0009e20000100a00 */
[----:B------:R0:W-:Y:S02]  /*74800*/  STL.64 [R1+0x7c8], R6 ;  /* 0x0007c80601007387 */ /* 0x0001e40000100a00 */
[----:B------:R-:W2:Y:S02]  /*74810*/  LDL.LU R32, [R1+0x8a0] ;  /* 0x0008a00001207983 */ /* 0x000ea40000300800 */
[----:B------:R-:W2:Y:S01]  /*74820*/  LDL.LU R33, [R1+0x8a4] ;  /* 0x0008a40001217983 */ /* 0x000ea20000300800 */
[----:B------:R-:W2:Y:S01]  /*74830*/  LDL.LU R34, [R1+0x8a8] ;  /* 0x0008a80001227983 */ /* 0x000ea20000300800 */
[----:B------:R-:W2:Y:S03]  /*74840*/  LDL.LU R35, [R1+0x8ac] ;  /* 0x0008ac0001237983 */ /* 0x000ea60000300800 */
[----:B--2---:R-:W-:Y:S01]  /*74850*/  STL.64 [R1+0x4b60], R34 ;  /* 0x004b602201007387 */ /* 0x004fe20000100a00 */
[----:B------:R-:W-:Y:S02]  /*74860*/  STL.64 [R1+0x4b58], R32 ;  /* 0x004b582001007387 */ /* 0x000fe40000100a00 */
[----:B------:R-:W2:Y:S02]  /*74870*/  LDL.LU R36, [R1+0x8d0] ;  /* 0x0008d00001247983 */ /* 0x000ea40000300800 */
[----:B------:R-:W2:Y:S01]  /*74880*/  LDL.LU R37, [R1+0x8d4] ;  /* 0x0008d40001257983 */ /* 0x000ea20000300800 */
[----:B------:R-:W2:Y:S01]  /*74890*/  LDL.LU R38, [R1+0x8d8] ;  /* 0x0008d80001267983 */ /* 0x000ea20000300800 */
[----:B------:R-:W2:Y:S02]  /*748a0*/  LDL.LU R39, [R1+0x8dc] ;  /* 0x0008dc0001277983 */ /* 0x000ea40000300800 */
[----:B0-----:R-:W2:Y:S02]  /*748b0*/  LDL.LU R24, [R1+0x910] ;  /* 0x0009100001187983 */ /* 0x001ea40000300800 */
[----:B------:R-:W2:Y:S01]  /*748c0*/  LDL.LU R25, [R1+0x914] ;  /* 0x0009140001197983 */ /* 0x000ea20000300800 */
[----:B-1----:R-:W2:Y:S01]  /*748d0*/  LDL.LU R26, [R1+0x918] ;  /* 0x00091800011a7983 */ /* 0x002ea20000300800 */
[----:B------:R-:W2:Y:S02]  /*748e0*/  LDL.LU R27, [R1+0x91c] ;  /* 0x00091c00011b7983 */ /* 0x000ea40000300800 */
[----:B------:R-:W2:Y:S02]  /*748f0*/  LDL.LU R52, [R1+0x960] ;  /* 0x0009600001347983 */ /* 0x000ea40000300800 */
[----:B------:R-:W2:Y:S01]  /*74900*/  LDL.LU R53, [R1+0x964] ;  /* 0x0009640001357983 */ /* 0x000ea20000300800 */
[----:B------:R-:W2:Y:S01]  /*74910*/  LDL.LU R54, [R1+0x968] ;  /* 0x0009680001367983 */ /* 0x000ea20000300800 */
[----:B------:R-:W2:Y:S02]  /*74920*/  LDL.LU R55, [R1+0x96c] ;  /* 0x00096c0001377983 */ /* 0x000ea40000300800 */
[----:B------:R-:W2:Y:S02]  /*74930*/  LDL.LU R16, [R1+0x970] ;  /* 0x0009700001107983 */ /* 0x000ea40000300800 */
[----:B------:R-:W2:Y:S01]  /*74940*/  LDL.LU R17, [R1+0x974] ;  /* 0x0009740001117983 */ /* 0x000ea20000300800 */
[----:B---3--:R-:W3:Y:S01]  /*74950*/  LDL.LU R18, [R1+0x978] ;  /* 0x0009780001127983 */ /* 0x008ee20000300800 */
        /* <DEDUP_REMOVED lines=9> */
[----:B----4-:R-:W4:Y:S02]  /*749f0*/  LDL.LU R4, [R1+0x980] ;  /* 0x0009800001047983 */ /* 0x010f240000300800 */
[----:B------:R-:W4:Y:S01]  /*74a00*/  LDL.LU R5, [R1+0x984] ;  /* 0x0009840001057983 */ /* 0x000f220000300800 */
[----:B------:R-:W4:Y:S01]  /*74a10*/  LDL.LU R6, [R1+0x988] ;  /* 0x0009880001067983 */ /* 0x000f220000300800 */
[----:B------:R-:W4:Y:S02]  /*74a20*/  LDL.LU R7, [R1+0x98c] ;  /* 0x00098c0001077983 */ /* 0x000f240000300800 */
[----:B------:R-:W3:Y:S02]  /*74a30*/  LDL.LU R44, [R1+0x950] ;  /* 0x00095000012c7983 */ /* 0x000ee40000300800 */
[----:B------:R-:W3:Y:S01]  /*74a40*/  LDL.LU R45, [R1+0x954] ;  /* 0x00095400012d7983 */ /* 0x000ee20000300800 */
[----:B------:R-:W3:Y:S01]  /*74a50*/  LDL.LU R46, [R1+0x958] ;  /* 0x00095800012e7983 */ /* 0x000ee20000300800 */
[----:B------:R-:W3:Y:S02]  /*74a60*/  LDL.LU R47, [R1+0x95c] ;  /* 0x00095c00012f7983 */ /* 0x000ee40000300800 */
[----:B------:R-:W3:Y:S02]  /*74a70*/  LDL.LU R12, [R1+0x940] ;  /* 0x00094000010c7983 */ /* 0x000ee40000300800 */
[----:B------:R-:W3:Y:S01]  /*74a80*/  LDL.LU R13, [R1+0x944] ;  /* 0x00094400010d7983 */ /* 0x000ee20000300800 */
[----:B------:R-:W3:Y:S01]  /*74a90*/  LDL.LU R14, [R1+0x948] ;  /* 0x00094800010e7983 */ /* 0x000ee20000300800 */
[----:B------:R-:W3:Y:S03]  /*74aa0*/  LDL.LU R15, [R1+0x94c] ;  /* 0x00094c00010f7983 */ /* 0x000ee60000300800 */
[----:B--2---:R0:W-:Y:S01]  /*74ab0*/  STL.64 [R1+0x4b70], R38 ;  /* 0x004b702601007387 */ /* 0x0041e20000100a00 */
[----:B------:R-:W-:Y:S03]  /*74ac0*/  STL.64 [R1+0x4b68], R36 ;  /* 0x004b682401007387 */ /* 0x000fe60000100a00 */
[----:B0-----:R-:W3:Y:S01]  /*74ad0*/  LDL.LU.64 R38, [R1+0x68] ;  /* 0x0000680001267983 */ /* 0x001ee20000300a00 */
[----:B------:R-:W2:Y:S02]  /*74ae0*/  LDL.LU R32, [R1+0x900] ;  /* 0x0009000001207983 */ /* 0x000ea40000300800 */
[----:B------:R-:W2:Y:S02]  /*74af0*/  LDL.LU R33, [R1+0x904] ;  /* 0x0009040001217983 */ /* 0x000ea40000300800 */
[----:B------:R-:W2:Y:S01]  /*74b00*/  LDL.LU R34, [R1+0x908] ;  /* 0x0009080001227983 */ /* 0x000ea20000300800 */
[----:B------:R-:W2:Y:S01]  /*74b10*/  LDL.LU R35, [R1+0x90c] ;  /* 0x00090c0001237983 */ /* 0x000ea20000300800 */
[C---:B---3--:R-:W-:Y:S03]  /*74b20*/  HMMA.16816.F32.BF16 R48, R40.reuse, R38, R48 ;  /* 0x000000262830723c */ /* 0x048fe60000041830 */
[----:B--2---:R-:W-:Y:S01]  /*74b30*/  STL.64 [R1+0x4b80], R34 ;  /* 0x004b802201007387 */ /* 0x004fe20000100a00 */
        /* <DEDUP_REMOVED lines=8> */
[----:B------:R-:W3:Y:S05]  /*74bc0*/  LDL.LU R31, [R1+0x81c] ;  /* 0x00081c00011f7983 */ /* 0x000eea0000300800 */
[----:B------:R-:W-:Y:S01]  /*74bd0*/  STL.64 [R1+0x800], R48 ;  /* 0x0008003001007387 */ /* 0x000fe20000100a00 */
[----:B------:R0:W-:Y:S03]  /*74be0*/  STL.64 [R1+0x808], R50 ;  /* 0x0008083201007387 */ /* 0x0001e60000100a00 */
[----:B0-----:R-:W2:Y:S02]  /*74bf0*/  LDL.LU.64 R50, [R1+0x4bc0] ;  /* 0x004bc00001327983 */ /* 0x001ea40000300a00 */
[C---:B--2---:R-:W-:Y:S02]  /*74c00*/  HMMA.16816.F32.BF16 R48, R40.reuse, R50, R56 ;  /* 0x000000322830723c */ /* 0x044fe40000041838 */
[----:B------:R-:W4:Y:S11]  /*74c10*/  LDL.LU.64 R58, [R1+0x4bb8] ;  /* 0x004bb800013a7983 */ /* 0x000f360000300a00 */
[----:B------:R-:W-:Y:S10]  /*74c20*/  @!UPT UIADD3 URZ, URZ, URZ, URZ ;  /* 0x0000003f3f3ff290 */ /* 0x000ff4000fffe03f */
[----:B------:R0:W-:Y:S01]  /*74c30*/  STL.64 [R1+0x820], R48 ;  /* 0x0008203001007387 */ /* 0x0001e20000100a00 */
[----:B------:R1:W-:Y:S03]  /*74c40*/  STL.64 [R1+0x828], R50 ;  /* 0x0008283201007387 */ /* 0x0003e60000100a00 */
[----:B0-----:R-:W2:Y:S01]  /*74c50*/  LDL.LU R48, [R1+0xa00] ;  /* 0x000a000001307983 */ /* 0x001ea20000300800 */
[----:B------:R-:W2:Y:S02]  /*74c60*/  LDL.LU R49, [R1+0xa04] ;  /* 0x000a040001317983 */ /* 0x000ea40000300800 */
[----:B-1----:R-:W2:Y:S02]  /*74c70*/  LDL.LU R50, [R1+0xa08] ;  /* 0x000a080001327983 */ /* 0x002ea40000300800 */
[----:B------:R-:W2:Y:S01]  /*74c80*/  LDL.LU R51, [R1+0xa0c] ;  /* 0x000a0c0001337983 */ /* 0x000ea20000300800 */
[C---:B----4-:R-:W-:Y:S11]  /*74c90*/  HMMA.16816.F32.BF16 R4, R40.reuse, R58, R4 ;  /* 0x0000003a2804723c */ /* 0x050ff60000041804 */
[----:B------:R-:W-:Y:S11]  /*74ca0*/  @!UPT UIADD3 URZ, URZ, URZ, URZ ;  /* 0x0000003f3f3ff290 */ /* 0x000ff6000fffe03f */
[----:B------:R-:W-:Y:S01]  /*74cb0*/  @!UPT UIADD3 URZ, URZ, URZ, URZ ;  /* 0x0000003f3f3ff290 */ /* 0x000fe2000fffe03f */
[----:B------:R-:W-:Y:S01]  /*74cc0*/  STL.64 [R1+0x840], R4 ;  /* 0x0008400401007387 */ /* 0x000fe20000100a00 */
[----:B------:R0:W-:Y:S03]  /*74cd0*/  STL.64 [R1+0x848], R6 ;  /* 0x0008480601007387 */ /* 0x0001e60000100a00 */
[----:B0-----:R-:W4:Y:S02]  /*74ce0*/  LDL.LU.64 R6, [R1+0x4bb0] ;  /* 0x004bb00001067983 */ /* 0x001f240000300a00 */
[C---:B----4-:R-:W-:Y:S11]  /*74cf0*/  HMMA.16816.F32.BF16 R16, R40.reuse, R6, R16 ;  /* 0x000000062810723c */ /* 0x050ff60000041810 */
[----:B------:R-:W-:Y:S11]  /*74d00*/  @!UPT UIADD3 URZ, URZ, URZ, URZ ;  /* 0x0000003f3f3ff290 */ /* 0x000ff6000fffe03f */
[----:B------:R-:W-:Y:S01]  /*74d10*/  @!UPT UIADD3 URZ, URZ, URZ, URZ ;  /* 0x0000003f3f3ff290 */ /* 0x000fe2000fffe03f */
[----:B------:R-:W-:Y:S01]  /*74d20*/  STL.64 [R1+0x860], R16 ;  /* 0x0008601001007387 */ /* 0x000fe20000100a00 */
[----:B------:R0:W-:Y:S03]  /*74d30*/  STL.64 [R1+0x868], R18 ;  /* 0x0008681201007387 */ /* 0x0001e60000100a00 */
[----:B0-----:R-:W4:Y:S01]  /*74d40*/  LDL.LU.64 R18, [R1+0x4ba8] ;  /* 0x004ba80001127983 */ /* 0x001f220000300a00 */
[C---:B------:R-:W-:Y:S08]  /*74d50*/  HMMA.16816.F32.BF16 R44, R40.reuse, R10, R44 ;  /* 0x0000000a282c723c */ /* 0x040ff0000004182c */
[C---:B------:R-:W-:Y:S08]  /*74d60*/  HMMA.16816.F32.BF16 R12, R40.reuse, R22, R12 ;  /* 0x00000016280c723c */ /* 0x040ff0000004180c */
[C---:B----4-:R-:W-:Y:S11]  /*74d70*/  HMMA.16816.F32.BF16 R52, R40.reuse, R18, R52 ;  /* 0x000000122834723c */ /* 0x050ff60000041834 */
        /* <DEDUP_REMOVED lines=9> */
[----:B------:R-:W4:Y:S03]  /*74e10*/  LDL.LU R55, [R1+0xa8c] ;  /* 0x000a8c0001377983 */ /* 0x000f260000300800 */
[----:B0-----:R-:W3:Y:S01]  /*74e20*/  LDL.LU R44, [R1+0xa70] ;  /* 0x000a7000012c7983 */ /* 0x001ee20000300800 */
[----:B------:R-:W3:Y:S02]  /*74e30*/  LDL.LU R45, [R1+0xa74] ;  /* 0x000a7400012d7983 */ /* 0x000ee40000300800 */
[----:B--2---:R-:W2:Y:S02]  /*74e40*/  LDL.LU R46, [R1+0xa78] ;  /* 0x000a7800012e7983 */ /* 0x004ea40000300800 */
[----:B------:R-:W2:Y:S01]  /*74e50*/  LDL.LU R47, [R1+0xa7c] ;  /* 0x000a7c00012f7983 */ /* 0x000ea20000300800 */
        /* <DEDUP_REMOVED lines=8> */
[----:B------:R-:W-:Y:S01]  /*74ee0*/  STL.64 [R1+0x910], R40 ;  /* 0x0009102801007387 */ /* 0x000fe20000100a00 */
[----:B------:R0:W-:Y:S03]  /*74ef0*/  STL.64 [R1+0x918], R42 ;  /* 0x0009182a01007387 */ /* 0x0001e60000100a00 */
[----:B0-----:R-:W3:Y:S01]  /*74f00*/  LDL.64 R42, [R1+0x8] ;  /* 0x00000800012a7983 */ /* 0x001ee20000100a00 */
[C---:B--2---:R-:W-:Y:S11]  /*74f10*/  HMMA.16816.F32.BF16 R32, R24.reuse, R38, R32 ;  /* 0x000000261820723c */ /* 0x044ff60000041820 */
[----:B------:R-:W-:Y:S11]  /*74f20*/  @!UPT UIADD3 URZ, URZ, URZ, URZ ;  /* 0x0000003f3f3ff290 */ /* 0x000ff6000fffe03f */
[----:B------:R-:W-:Y:S01]  /*74f30*/  @!UPT UIADD3 URZ, URZ, URZ, URZ ;  /* 0x0000003f3f3ff290 */ /* 0x000fe2000fffe03f */
[----:B------:R-:W-:Y:S01]  /*74f40*/  STL.64 [R1+0x9f0], R32 ;  /* 0x0009f02001007387 */ /* 0x000fe20000100a00 */
[----:B------:R0:W-:Y:S03]  /*74f50*/  STL.64 [R1+0x9f8], R34 ;  /* 0x0009f82201007387 */ /* 0x0001e60000100a00 */
[----:B0-----:R-:W3:Y:S01]  /*74f60*/  LDL.LU.64 R34, [R1+0x4b80] ;  /* 0x004b800001227983 */ /* 0x001ee20000300a00 */
[----:B------:R-:W3:Y:S02]  /*74f70*/  LDL.LU.64 R32, [R1+0x4b78] ;  /* 0x004b780001207983 */ /* 0x000ee40000300a00 */
[----:B------:R-:W-:Y:S02]  /*74f80*/  IMAD.MOV.U32 R57, RZ, RZ, R39 ;  /* 0x000000ffff397224 */ /* 0x000fe400078e0027 */
[----:B------:R-:W-:Y:S02]  /*74f90*/  IMAD.MOV.U32 R56, RZ, RZ, R38 ;  /* 0x000000ffff387224 */ /* 0x000fe400078e0026 */
[----:B------:R-:W2:Y:S01]  /*74fa0*/  LDL.LU.64 R38, [R1+0x4b70] ;  /* 0x004b700001267983 */ /* 0x000ea20000300a00 */
[----:B------:R-:W2:Y:S02]  /*74fb0*/  LDL.LU.64 R36, [R1+0x4b68] ;  /* 0x004b680001247983 */ /* 0x000ea40000300a00 */
[----:B------:R-:W-:Y:S02]  /*74fc0*/  STL [R1+0x4b50], R57 ;  /* 0x004b503901007387 */ /* 0x000fe40000100800 */
        /* <DEDUP_REMOVED lines=8> */
[----:B------:R-:W-:Y:S02]  /*75050*/  IMAD.MOV.U32 R20, RZ, RZ, R43 ;  /* 0x000000ffff147224 */ /* 0x000fe400078e002b */
[----:B--2---:R-:W-:Y:S01]  /*75060*/  HMMA.16816.F32.BF16 R40, R24, R58, R36 ;  /* 0x0000003a1828723c */ /* 0x004fe20000041824 */
[----:B------:R-:W-:Y:S11]  /*75070*/  STL [R1+0x4b54], R59 ;  /* 0x004b543b01007387 */ /* 0x000ff60000100800 */
[----:B------:R-:W-:Y:S11]  /*75080*/  @!UPT UIADD3 URZ, URZ, URZ, URZ ;  /* 0x0000003f3f3ff290 */ /* 0x000ff6000fffe03f */
[----:B------:R-:W-:Y:S01]  /*75090*/  STL.64 [R1+0x9d0], R40 ;  /* 0x0009d02801007387 */ /* 0x000fe20000100a00 */
[----:B------:R-:W-:Y:S03]  /*750a0*/  STL.64 [R1+0x9d8], R42 ;  /* 0x0009d82a01007387 */ /* 0x000fe60000100a00 */
[----:B------:R-:W0:Y:S04]  /*750b0*/  S2R R0, SR_TID.X ;  /* 0x0000000000007919 */ /* 0x000e280000002100 */
[----:B------:R-:W1:Y:S01]  /*750c0*/  S2R R2, SR_TID.X ;  /* 0x0000000000027919 */ /* 0x000e620000002100 */
[----:B0-----:R-:W-:Y:S01]  /*750d0*/  LOP3.LUT R0, R0, 0x7, RZ, 0xc0, !PT ;  /* 0x0000000700007812 */ /* 0x001fe200078ec0ff */
[----:B-1----:R-:W-:-:S04]  /*750e0*/  IMAD.SHL.U32 R2, R2, 0x2, RZ ;  /* 0x0000000202027824 */ /* 0x002fc800078e00ff */
[----:B------:R-:W-:Y:S01]  /*750f0*/  IMAD R0, R0, 0x110, RZ ;  /* 0x0000011000007824 */ /* 0x000fe200078e02ff */
[C---:B---3--:R-:W-:Y:S08]  /*75100*/  HMMA.16816.F32.BF16 R36, R24.reuse, R6, R32 ;  /* 0x000000061824723c */ /* 0x048ff00000041820 */
[C---:B------:R-:W-:Y:S01]  /*75110*/  HMMA.16816.F32.BF16 R32, R24.reuse, R18, R28 ;  /* 0x000000121820723c */ /* 0x040fe2000004181c */
[----:B------:R-:W0:Y:S11]  /*75120*/  LDSM.16.MT88.4 R28, [R3+0xa080] ;  /* 0x00a08000031c783b */ /* 0x000e360000004200 */
[----:B------:R-:W-:Y:S03]  /*75130*/  @!UPT UIADD3 URZ, URZ, URZ, URZ ;  /* 0x0000003f3f3ff290 */ /* 0x000fe6000fffe03f */
[----:B------:R-:W-:Y:S01]  /*75140*/  STL.64 [R1+0x9c0], R36 ;  /* 0x0009c02401007387 */ /* 0x000fe20000100a00 */
[----:B0-----:R-:W-:Y:S02]  /*75150*/  IMAD.MOV.U32 R4, RZ, RZ, R28 ;  /* 0x000000ffff047224 */ /* 0x001fe400078e001c */
[----:B------:R-:W-:Y:S02]  /*75160*/  IMAD.MOV.U32 R61, RZ, RZ, R29 ;  /* 0x000000ffff3d7224 */ /* 0x000fe400078e001d */
[----:B------:R-:W-:Y:S02]  /*75170*/  IMAD.MOV.U32 R17, RZ, RZ, R30 ;  /* 0x000000ffff117224 */ /* 0x000fe400078e001e */
[----:B------:R-:W-:Y:S02]  /*75180*/  IMAD.MOV.U32 R16, RZ, RZ, R31 ;  /* 0x000000ffff107224 */ /* 0x000fe400078e001f */
[----:B------:R-:W-:Y:S01]  /*75190*/  HMMA.16816.F32.BF16 R28, R24, R10, R48 ;  /* 0x0000000a181c723c */ /* 0x000fe20000041830 */
[----:B------:R-:W-:Y:S01]  /*751a0*/  STL.64 [R1+0x9c8], R38 ;  /* 0x0009c82601007387 */ /* 0x000fe20000100a00 */
[----:B------:R-:W-:Y:S02]  /*751b0*/  STL.64 [R1+0x9b0], R32 ;  /* 0x0009b02001007387 */ /* 0x000fe40000100a00 */
[----:B------:R-:W-:Y:S02]  /*751c0*/  STL.64 [R1+0x9b8], R34 ;  /* 0x0009b82201007387 */ /* 0x000fe40000100a00 */
[----:B------:R-:W-:Y:S01]  /*751d0*/  STL.64 [R1+0x4b28], R10 ;  /* 0x004b280a01007387 */ /* 0x000fe20000100a00 */
[----:B------:R-:W-:Y:S02]  /*751e0*/  STL.64 [R1+0x4b20], R8 ;  /* 0x004b200801007387 */ /* 0x000fe40000100a00 */
[----:B------:R-:W-:Y:S11]  /*751f0*/  LDSM.16.MT88.4 R8, [R3+0xa180] ;  /* 0x00a180000308783b */ /* 0x000ff60000004200 */
[----:B------:R-:W-:Y:S03]  /*75200*/  @!UPT UIADD3 URZ, URZ, URZ, URZ ;  /* 0x0000003f3f3ff290 */ /* 0x000fe6000fffe03f */
[----:B------:R-:W-:Y:S01]  /*75210*/  STL.64 [R1+0xa10], R28 ;  /* 0x000a101c01007387 */ /* 0x000fe20000100a00 */
[----:B------:R-:W-:Y:S02]  /*75220*/  STL.64 [R1+0xa18], R30 ;  /* 0x000a181e01007387 */ /* 0x000fe40000100a00 */
[----:B------:R-:W0:Y:S04]  /*75230*/  LDSM.16.MT88.4 R28, [R3+0xa100] ;  /* 0x00a10000031c783b */ /* 0x000e280000004200 */
[----:B0-----:R-:W-:Y:S02]  /*75240*/  IMAD.MOV.U32 R59, RZ, RZ, R28 ;  /* 0x000000ffff3b7224 */ /* 0x001fe400078e001c */
[----:B------:R-:W-:Y:S02]  /*75250*/  IMAD.MOV.U32 R57, RZ, RZ, R29 ;  /* 0x000000ffff397224 */ /* 0x000fe400078e001d */
[----:B------:R-:W-:-:S02]  /*75260*/  IMAD.MOV.U32 R56, RZ, RZ, R30 ;  /* 0x000000ffff387224 */ /* 0x000fc400078e001e */
[----:B------:R-:W-:Y:S02]  /*75270*/  IMAD.MOV.U32 R5, RZ, RZ, R31 ;  /* 0x000000ffff057224 */ /* 0x000fe400078e001f */
[----:B----4-:R-:W-:Y:S07]  /*75280*/  HMMA.16816.F32.BF16 R28, R24, R22, R52 ;  /* 0x00000016181c723c */ /* 0x010fee0000041834 */
[----:B------:R-:W-:-:S04]  /*75290*/  LOP3.LUT R55, R0, 0x30, R2, 0x78, !PT ;  /* 0x0000003000377812 */ /* 0x000fc800078e7802 */
[----:B------:R-:W-:-:S05]  /*752a0*/  LOP3.LUT R55, R55, 0x40, RZ, 0x3c, !PT ;  /* 0x0000004037377812 */ /* 0x000fca00078e3cff */
[----:B------:R-:W-:Y:S04]  /*752b0*/  LDSM.16.M88.4 R32, [R55+0x11080] ;  /* 0x011080003720783b */ /* 0x000fe80000000200 */
[----:B------:R-:W-:Y:S04]  /*752c0*/  LDSM.16.M88.4 R36, [R55+0x11880] ;  /* 0x011880003724783b */ /* 0x000fe80000000200 */
[----:B------:R-:W-:Y:S04]  /*752d0*/  LDSM.16.M88.4 R40, [R55+0x12080] ;  /* 0x012080003728783b */ /* 0x000fe80000000200 */
[----:B------:R-:W-:Y:S04]  /*752e0*/  LDSM.16.M88.4 R48, [R55+0x13080] ;  /* 0x013080003730783b */ /* 0x000fe80000000200 */
[----:B------:R-:W-:Y:S01]  /*752f0*/  STL.64 [R1+0xa30], R28 ;  /* 0x000a301c01007387 */ /* 0x000fe20000100a00 */
[----:B------:R-:W-:Y:S02]  /*75300*/  STL.64 [R1+0xa38], R30 ;  /* 0x000a381e01007387 */ /* 0x000fe40000100a00 */
[----:B------:R-:W-:Y:S02]  /*75310*/  STL.64 [R1+0x10], R8 ;  /* 0x0000100801007387 */ /* 0x000fe40000100a00 */
[----:B------:R0:W-:Y:S01]  /*75320*/  STL.64 [R1+0x18], R10 ;  /* 0x0000180a01007387 */ /* 0x0001e20000100a00 */
[----:B------:R-:W-:Y:S01]  /*75330*/  LDSM.16.M88.4 R28, [R55+0x10880] ;  /* 0x01088000371c783b */ /* 0x000fe20000000200 */
[----:B0-----:R-:W-:Y:S03]  /*75340*/  HMMA.16816.F32.BF16 R8, R24, R14, R44 ;  /* 0x0000000e1808723c */ /* 0x001fe6000004182c */
[----:B------:R-:W0:Y:S04]  /*75350*/  LDSM.16.M88.4 R24, [R55+0x10080] ;  /* 0x010080003718783b */ /* 0x000e280000000200 */
[----:B------:R-:W1:Y:S04]  /*75360*/  LDSM.16.M88.4 R44, [R55+0x12880] ;  /* 0x01288000372c783b */ /* 0x000e680000000200 */
[----:B------:R-:W-:Y:S01]  /*75370*/  STL.64 [R1+0x4b18], R14 ;  /* 0x004b180e01007387 */ /* 0x000fe20000100a00 */
[----:B------:R-:W-:Y:S02]  /*75380*/  STL.64 [R1+0x4b10], R12 ;  /* 0x004b100c01007387 */ /* 0x000fe40000100a00 */
[----:B------:R-:W-:Y:S09]  /*75390*/  LDSM.16.M88.4 R52, [R55+0x13880] ;  /* 0x013880003734783b */ /* 0x000ff20000000200 */
[----:B------:R-:W-:Y:S01]  /*753a0*/  STL.64 [R1+0xa20], R8 ;  /* 0x000a200801007387 */ /* 0x000fe20000100a00 */
[----:B------:R-:W-:Y:S02]  /*753b0*/  STL.64 [R1+0xa28], R10 ;  /* 0x000a280a01007387 */ /* 0x000fe40000100a00 */
[----:B------:R-:W2:Y:S01]  /*753c0*/  LDSM.16.MT88.4 R8, [R21+0xc000] ;  /* 0x00c000001508783b */ /* 0x000ea20000004200 */
[----:B0-----:R-:W-:Y:S03]  /*753d0*/  STL [R1+0x4500], R26 ;  /* 0x0045001a01007387 */ /* 0x001fe60000100800 */
[----:B------:R-:W-:Y:S02]  /*753e0*/  STL [R1+0x44fc], R27 ;  /* 0x0044fc1b01007387 */ /* 0x000fe40000100800 */
[----:B------:R-:W-:Y:S02]  /*753f0*/  STL [R1+0x453c], R30 ;  /* 0x00453c1e01007387 */ /* 0x000fe40000100800 */
[----:B------:R-:W-:Y:S01]  /*75400*/  STL [R1+0x4538], R31 ;  /* 0x0045381f01007387 */ /* 0x000fe20000100800 */
[----:B------:R0:W-:Y:S01]  /*75410*/  STL.64 [R1+0x4a58], R28 ;  /* 0x004a581c01007387 */ /* 0x0001e20000100a00 */
[----:B------:R-:W-:Y:S02]  /*75420*/  STL [R1+0x4520], R34 ;  /* 0x0045202201007387 */ /* 0x000fe40000100800 */
[----:B------:R-:W-:Y:S02]  /*75430*/  STL [R1+0x451c], R35 ;  /* 0x00451c2301007387 */ /* 0x000fe40000100800 */
[----:B------:R-:W-:Y:S01]  /*75440*/  STL.64 [R1+0x4a60], R32 ;  /* 0x004a602001007387 */ /* 0x000fe20000100a00 */
[----:B------:R-:W-:Y:S01]  /*75450*/  STL [R1+0x4524], R38 ;  /* 0x0045242601007387 */ /* 0x000fe20000100800 */
[----:B------:R-:W-:Y:S02]  /*75460*/  STL [R1+0x4518], R39 ;  /* 0x0045182701007387 */ /* 0x000fe40000100800 */
[----:B------:R3:W-:Y:S02]  /*75470*/  STL.64 [R1+0x4a50], R36 ;  /* 0x004a502401007387 */ /* 0x0007e40000100a00 */
[----:B------:R-:W-:Y:S01]  /*75480*/  STL [R1+0x44f0], R42 ;  /* 0x0044f02a01007387 */ /* 0x000fe20000100800 */
[----:B------:R-:W-:Y:S01]  /*75490*/  STL [R1+0x44cc], R43 ;  /* 0x0044cc2b01007387 */ /* 0x000fe20000100800 */
[----:B------:R-:W-:Y:S02]  /*754a0*/  STL.64 [R1+0x4a20], R40 ;  /* 0x004a202801007387 */ /* 0x000fe40000100a00 */
[----:B-1----:R-:W-:Y:S02]  /*754b0*/  STL [R1+0x44c4], R46 ;  /* 0x0044c42e01007387 */ /* 0x002fe40000100800 */
[----:B------:R-:W-:Y:S01]  /*754c0*/  STL [R1+0x44c0], R47 ;  /* 0x0044c02f01007387 */ /* 0x000fe20000100800 */
[----:B------:R-:W-:Y:S01]  /*754d0*/  STL.64 [R1+0x4a28], R44 ;  /* 0x004a282c01007387 */ /* 0x000fe20000100a00 */
[----:B------:R-:W-:Y:S02]  /*754e0*/  STL [R1+0x44b4], R50 ;  /* 0x0044b43201007387 */ /* 0x000fe40000100800 */
[----:B------:R-:W-:Y:S02]  /*754f0*/  STL [R1+0x44b0], R51 ;  /* 0x0044b03301007387 */ /* 0x000fe40000100800 */
[----:B------:R-:W-:Y:S01]  /*75500*/  STL.64 [R1+0x4a30], R48 ;  /* 0x004a303001007387 */ /* 0x000fe20000100a00 */
[----:B------:R-:W1:Y:S01]  /*75510*/  LDSM.16.MT88.4 R32, [R21+0xc080] ;  /* 0x00c080001520783b */ /* 0x000e620000004200 */
[----:B--2---:R-:W-:-:S02]  /*75520*/  IMAD.MOV.U32 R0, RZ, RZ, R8 ;  /* 0x000000ffff007224 */ /* 0x004fc400078e0008 */
[----:B------:R-:W-:Y:S01]  /*75530*/  IMAD.MOV.U32 R2, RZ, RZ, R9 ;  /* 0x000000ffff027224 */ /* 0x000fe200078e0009 */
[----:B------:R-:W2:Y:S01]  /*75540*/  LDL.LU R8, [R1+0xb30] ;  /* 0x000b300001087983 */ /* 0x000ea20000300800 */
[----:B------:R-:W-:Y:S02]  /*75550*/  IMAD.MOV.U32 R3, RZ, RZ, R10 ;  /* 0x000000ffff037224 */ /* 0x000fe400078e000a */
[----:B------:R-:W2:Y:S02]  /*75560*/  LDL.LU R9, [R1+0xb34] ;  /* 0x000b340001097983 */ /* 0x000ea40000300800 */
[----:B------:R-:W-:Y:S01]  /*75570*/  IMAD.MOV.U32 R60, RZ, RZ, R11 ;  /* 0x000000ffff3c7224 */ /* 0x000fe200078e000b */
[----:B------:R-:W2:Y:S01]  /*75580*/  LDL.LU R10, [R1+0xb38] ;  /* 0x000b3800010a7983 */ /* 0x000ea20000300800 */
[----:B------:R-:W2:Y:S02]  /*75590*/  LDL.LU R11, [R1+0xb3c] ;  /* 0x000b3c00010b7983 */ /* 0x000ea40000300800 */
[----:B0-----:R-:W4:Y:S02]  /*755a0*/  LDL.LU R28, [R1+0xb50] ;  /* 0x000b5000011c7983 */ /* 0x001f240000300800 */
[----:B------:R-:W4:Y:S01]  /*755b0*/  LDL.LU R29, [R1+0xb54] ;  /* 0x000b5400011d7983 */ /* 0x000f220000300800 */
[----:B------:R-:W4:Y:S01]  /*755c0*/  LDL.LU R30, [R1+0xb58] ;  /* 0x000b5800011e7983 */ /* 0x000f220000300800 */
[----:B------:R-:W4:Y:S02]  /*755d0*/  LDL.LU R31, [R1+0xb5c] ;  /* 0x000b5c00011f7983 */ /* 0x000f240000300800 */
[----:B------:R-:W2:Y:S02]  /*755e0*/  LDL.LU R12, [R1+0xb40] ;  /* 0x000b4000010c7983 */ /* 0x000ea40000300800 */
[----:B------:R-:W2:Y:S01]  /*755f0*/  LDL.LU R13, [R1+0xb44] ;  /* 0x000b4400010d7983 */ /* 0x000ea20000300800 */
[----:B------:R-:W2:Y:S01]  /*75600*/  LDL.LU R14, [R1+0xb48] ;  /* 0x000b4800010e7983 */ /* 0x000ea20000300800 */
[----:B------:R-:W2:Y:S02]  /*75610*/  LDL.LU R15, [R1+0xb4c] ;  /* 0x000b4c00010f7983 */ /* 0x000ea40000300800 */
[----:B---3--:R-:W3:Y:S02]  /*75620*/  LDL.LU.64 R36, [R1+0x10] ;  /* 0x0000100001247983 */ /* 0x008ee40000300a00 */
[----:B------:R-:W2:Y:S02]  /*75630*/  LDL.LU.64 R38, [R1+0x18] ;  /* 0x0000180001267983 */ /* 0x000ea40000300a00 */
[----:B--2---:R-:W-:Y:S01]  /*75640*/  STL.64 [R1+0x4a90], R38 ;  /* 0x004a902601007387 */ /* 0x004fe20000100a00 */
[----:B---3--:R-:W-:Y:S02]  /*75650*/  STL.64 [R1+0x4a88], R36 ;  /* 0x004a882401007387 */ /* 0x008fe40000100a00 */
[----:B------:R0:W-:Y:S02]  /*75660*/  STL [R1+0x44bc], R54 ;  /* 0x0044bc3601007387 */ /* 0x0001e40000100800 */
[----:B------:R2:W-:Y:S01]  /*75670*/  STL [R1+0x44b8], R55 ;  /* 0x0044b83701007387 */ /* 0x0005e20000100800 */
[----:B------:R-:W-:Y:S04]  /*75680*/  STL.64 [R1+0x4a48], R52 ;  /* 0x004a483401007387 */ /* 0x000fe80000100a00 */
[----:B0-----:R-:W3:Y:S01]  /*75690*/  LDL.LU R54, [R1+0x8] ;  /* 0x0000080001367983 */ /* 0x001ee20000300800 */
[----:B------:R-:W-:-:S02]  /*756a0*/  IMAD.MOV.U32 R36, RZ, RZ, R59 ;  /* 0x000000ffff247224 */ /* 0x000fc400078e003b */
[----:B------:R-:W3:Y:S02]  /*756b0*/  LDL.LU R59, [R1+0x4b54] ;  /* 0x004b5400013b7983 */ /* 0x000ee40000300800 */
[----:B------:R-:W-:Y:S02]  /*756c0*/  IMAD.MOV.U32 R37, RZ, RZ, R57 ;  /* 0x000000ffff257224 */ /* 0x000fe400078e0039 */
[----:B------:R-:W-:Y:S01]  /*756d0*/  IMAD.MOV.U32 R38, RZ, RZ, R56 ;  /* 0x000000ffff267224 */ /* 0x000fe200078e0038 */
[----:B------:R-:W3:Y:S01]  /*756e0*/  LDL.LU R57, [R1+0x4b50] ;  /* 0x004b500001397983 */ /* 0x000ee20000300800 */
[----:B------:R-:W4:Y:S02]  /*756f0*/  LDL.LU R56, [R1+0x4b4c] ;  /* 0x004b4c0001387983 */ /* 0x000f240000300800 */
[----:B------:R-:W-:Y:S02]  /*75700*/  IMAD.MOV.U32 R39, RZ, RZ, R5 ;  /* 0x000000ffff277224 */ /* 0x000fe400078e0005 */
[----:B------:R-:W4:Y:S03]  /*75710*/  LDL.LU R5, [R1+0x4b48] ;  /* 0x004b480001057983 */ /* 0x000f260000300800 */
[----:B------:R-:W-:Y:S02]  /*75720*/  STL.64 [R1+0x4b00], R38 ;  /* 0x004b002601007387 */ /* 0x000fe40000100a00 */
[----:B------:R0:W-:Y:S02]  /*75730*/  STL.64 [R1+0x4af8], R36 ;  /* 0x004af82401007387 */ /* 0x0001e40000100a00 */
[----:B-1----:R-:W-:-:S02]  /*75740*/  IMAD.MOV.U32 R27, RZ, RZ, R34 ;  /* 0x000000ffff1b7224 */ /* 0x002fc400078e0022 */
[----:B------:R-:W-:Y:S02]  /*75750*/  IMAD.MOV.U32 R26, RZ, RZ, R35 ;  /* 0x000000ffff1a7224 */ /* 0x000fe400078e0023 */
[----:B--2---:R-:W-:Y:S02]  /*75760*/  IMAD.MOV.U32 R55, RZ, RZ, R20 ;  /* 0x000000ffff377224 */ /* 0x004fe400078e0014 */
[----:B0-----:R-:W-:Y:S02]  /*75770*/  IMAD.MOV.U32 R36, RZ, RZ, R4 ;  /* 0x000000ffff247224 */ /* 0x001fe400078e0004 */
[----:B------:R-:W-:Y:S01]  /*75780*/  IMAD.MOV.U32 R37, RZ, RZ, R61 ;  /* 0x000000ffff257224 */ /* 0x000fe200078e003d */
[----:B------:R-:W2:Y:S01]  /*75790*/  LDL.LU R4, [R1+0x4b44] ;  /* 0x004b440001047983 */ /* 0x000ea20000300800 */
[----:B------:R-:W2:Y:S02]  /*757a0*/  LDL.LU R61, [R1+0x4b40] ;  /* 0x004b4000013d7983 */ /* 0x000ea40000300800 */
[----:B------:R-:W-:-:S02]  /*757b0*/  IMAD.MOV.U32 R38, RZ, RZ, R17 ;  /* 0x000000ffff267224 */ /* 0x000fc400078e0011 */
[----:B------:R-:W-:Y:S01]  /*757c0*/  IMAD.MOV.U32 R39, RZ, RZ, R16 ;  /* 0x000000ffff277224 */ /* 0x000fe200078e0010 */
[----:B------:R-:W2:Y:S01]  /*757d0*/  LDL.LU R17, [R1+0x4b3c] ;  /* 0x004b3c0001117983 */ /* 0x000ea20000300800 */
[----:B------:R-:W2:Y:S02]  /*757e0*/  LDL.LU R16, [R1+0x4b38] ;  /* 0x004b380001107983 */ /* 0x000ea40000300800 */
[----:B------:R3:W-:Y:S02]  /*757f0*/  STL.64 [R1+0x4a70], R26 ;  /* 0x004a701a01007387 */ /* 0x0007e40000100a00 */
[----:B------:R-:W-:Y:S02]  /*75800*/  STL.64 [R1+0x4a68], R24 ;  /* 0x004a681801007387 */ /* 0x000fe40000100a00 */
[----:B------:R-:W-:Y:S02]  /*75810*/  IMAD.MOV.U32 R20, RZ, RZ, R32 ;  /* 0x000000ffff147224 */ /* 0x000fe400078e0020 */
[----:B------:R-:W-:-:S02]  /*75820*/  IMAD.MOV.U32 R21, RZ, RZ, R33 ;  /* 0x000000ffff157224 */ /* 0x000fc400078e0021 */
[----:B---3--:R-:W-:Y:S02]  /*75830*/  IMAD.MOV.U32 R27, RZ, RZ, R57 ;  /* 0x000000ffff1b7224 */ /* 0x008fe400078e0039 */
[----:B----4-:R-:W-:Y:S01]  /*75840*/  IMAD.MOV.U32 R26, RZ, RZ, R56 ;  /* 0x000000ffff1a7224 */ /* 0x010fe200078e0038 */
[C---:B------:R-:W-:Y:S08]  /*75850*/  HMMA.16816.F32.BF16 R12, R36.reuse, R54, R12 ;  /* 0x00000036240c723c */ /* 0x040ff0000004180c */
[C---:B------:R-:W-:Y:S08]  /*75860*/  HMMA.16816.F32.BF16 R28, R36.reuse, R26, R28 ;  /* 0x0000001a241c723c */ /* 0x040ff0000004181c */
[C---:B------:R-:W-:Y:S01]  /*75870*/  HMMA.16816.F32.BF16 R8, R36.reuse, R58, R8 ;  /* 0x0000003a2408723c */ /* 0x040fe20000041808 */
[----:B------:R-:W3:Y:S01]  /*75880*/  LDL.LU R56, [R1+0x4b34] ;  /* 0x004b340001387983 */ /* 0x000ee20000300800 */
[----:B------:R-:W4:Y:S02]  /*75890*/  LDL.LU R57, [R1+0x4b30] ;  /* 0x004b300001397983 */ /* 0x000f240000300800 */
[----:B------:R-:W-:Y:S11]  /*758a0*/  STL.64 [R1+0x4b08], R26 ;  /* 0x004b081a01007387 */ /* 0x000ff60000100a00 */
[----:B------:R-:W-:Y:S01]  /*758b0*/  STL.64 [R1+0xa40], R28 ;  /* 0x000a401c01007387 */ /* 0x000fe20000100a00 */
[----:B------:R-:W-:Y:S02]  /*758c0*/  STL.64 [R1+0xa48], R30 ;  /* 0x000a481e01007387 */ /* 0x000fe40000100a00 */
[----:B------:R-:W2:Y:S02]  /*758d0*/  LDL.LU R32, [R1+0x530] ;  /* 0x0005300001207983 */ /* 0x000ea40000300800 */
[----:B------:R-:W-:Y:S01]  /*758e0*/  STL.64 [R1+0xb60], R12 ;  /* 0x000b600c01007387 */ /* 0x000fe20000100a00 */
[----:B------:R-:W-:Y:S02]  /*758f0*/  STL.64 [R1+0xb68], R14 ;  /* 0x000b680e01007387 */ /* 0x000fe40000100a00 */
[----:B------:R-:W-:Y:S02]  /*75900*/  STL.64 [R1+0xb50], R8 ;  /* 0x000b500801007387 */ /* 0x000fe40000100a00 */
[----:B------:R-:W-:Y:S02]  /*75910*/  STL.64 [R1+0xb58], R10 ;  /* 0x000b580a01007387 */ /* 0x000fe40000100a00 */
[----:B------:R-:W2:Y:S01]  /*75920*/  LDL.LU R33, [R1+0x534] ;  /* 0x0005340001217983 */ /* 0x000ea20000300800 */
[----:B------:R-:W2:Y:S01]  /*75930*/  LDL.LU R34, [R1+0x538] ;  /* 0x0005380001227983 */ /* 0x000ea20000300800 */
[----:B------:R-:W2:Y:S03]  /*75940*/  LDL.LU R35, [R1+0x53c] ;  /* 0x00053c0001237983 */ /* 0x000ea60000300800 */
[----:B--2---:R-:W-:Y:S01]  /*75950*/  STL.64 [R1+0x4a80], R34 ;  /* 0x004a802201007387 */ /* 0x004fe20000100a00 */
[----:B------:R0:W-:Y:S03]  /*75960*/  STL.64 [R1+0x4a78], R32 ;  /* 0x004a782001007387 */ /* 0x0001e60000100a00 */
[----:B0-----:R-:W2:Y:S01]  /*75970*/  LDL.LU R32, [R1+0x550] ;  /* 0x0005500001207983 */ /* 0x001ea20000300800 */
[----:B------:R-:W2:Y:S02]  /*75980*/  LDL.LU R33, [R1+0x554] ;  /* 0x0005540001217983 */ /* 0x000ea40000300800 */
[----:B------:R-:W2:Y:S02]  /*75990*/  LDL.LU R34, [R1+0x558] ;  /* 0x0005580001227983 */ /* 0x000ea40000300800 */
[----:B------:R-:W2:Y:S02]  /*759a0*/  LDL.LU R35, [R1+0x55c] ;  /* 0x00055c0001237983 */ /* 0x000ea40000300800 */
        /* <DEDUP_REMOVED lines=46> */
[----:B--2---:R-:W-:Y:S01]  /*75c90*/  STL.64 [R1+0x4ad0], R34 ;  /* 0x004ad02201007387 */ /* 0x004fe20000100a00 */
[----:B------:R0:W-:Y:S03]  /*75ca0*/  STL.64 [R1+0x4ac8], R32 ;  /* 0x004ac82001007387 */ /* 0x0001e60000100a00 */
[----:B0-----:R-:W2:Y:S01]  /*75cb0*/  LDL.LU R32, [R1+0x6d0] ;  /* 0x0006d00001207983 */ /* 0x001ea20000300800 */
[----:B------:R-:W2:Y:S02]  /*75cc0*/  LDL.LU R33, [R1+0x6d4] ;  /* 0x0006d40001217983 */ /* 0x000ea40000300800 */
[----:B------:R-:W2:Y:S02]  /*75cd0*/  LDL.LU R34, [R1+0x6d8] ;  /* 0x0006d80001227983 */ /* 0x000ea40000300800 */
[----:B------:R-:W2:Y:S01]  /*75ce0*/  LDL.LU R35, [R1+0x6dc] ;  /* 0x0006dc0001237983 */ /* 0x000ea20000300800 */
[C---:B---3--:R-:W-:Y:S08]  /*75cf0*/  HMMA.16816.F32.BF16 R28, R36.reuse, R6, R28 ;  /* 0x00000006241c723c */ /* 0x048ff0000004181c */
[C---:B----4-:R-:W-:Y:S01]  /*75d00*/  HMMA.16816.F32.BF16 R8, R36.reuse, R18, R8 ;  /* 0x000000122408723c */ /* 0x050fe20000041808 */
[----:B--2---:R-:W-:Y:S01]  /*75d10*/  STL.64 [R1+0x4ae0], R34 ;  /* 0x004ae02201007387 */ /* 0x004fe20000100a00 */
[----:B------:R0:W-:Y:S03]  /*75d20*/  STL.64 [R1+0x4ad8], R32 ;  /* 0x004ad82001007387 */ /* 0x0001e60000100a00 */
        /* <DEDUP_REMOVED lines=8> */
[----:B------:R-:W2:Y:S02]  /*75db0*/  LDL.LU R34, [R1+0x758] ;  /* 0x0007580001227983 */ /* 0x000ea40000300800 */
[----:B------:R-:W2:Y:S01]  /*75dc0*/  LDL.LU R35, [R1+0x75c] ;  /* 0x00075c0001237983 */ /* 0x000ea20000300800 */
        /* <DEDUP_REMOVED lines=9> */
[----:B------:R-:W2:Y:S01]  /*75e60*/  LDL.LU.64 R8, [R1+0x4b20] ;  /* 0x004b200001087983 */ /* 0x000ea20000300a00 */
[C---:B----4-:R-:W-:Y:S11]  /*75e70*/  HMMA.16816.F32.BF16 R12, R36.reuse, R10, R12 ;  /* 0x0000000a240c723c */ /* 0x050ff6000004180c */
[----:B------:R-:W-:Y:S11]  /*75e80*/  @!UPT UIADD3 URZ, URZ, URZ, URZ ;  /* 0x0000003f3f3ff290 */ /* 0x000ff6000fffe03f */
[----:B------:R-:W-:Y:S01]  /*75e90*/  @!UPT UIADD3 URZ, URZ, URZ, URZ ;  /* 0x0000003f3f3ff290 */ /* 0x000fe2000fffe03f */
[----:B------:R-:W-:Y:S01]  /*75ea0*/  STL.64 [R1+0xb20], R12 ;  /* 0x000b200c01007387 */ /* 0x000fe20000100a00 */
[----:B------:R0:W-:Y:S03]  /*75eb0*/  STL.64 [R1+0xb28], R14 ;  /* 0x000b280e01007387 */ /* 0x0001e60000100a00 */
[----:B0-----:R-:W4:Y:S01]  /*75ec0*/  LDL.LU.64 R14, [R1+0x4b18] ;  /* 0x004b1800010e7983 */ /* 0x001f220000300a00 */
[C---:B------:R-:W-:Y:S01]  /*75ed0*/  HMMA.16816.F32.BF16 R48, R36.reuse, R22, R48 ;  /* 0x000000162430723c */ /* 0x040fe20000041830 */
[----:B------:R-:W2:Y:S11]  /*75ee0*/  LDL.LU.64 R12, [R1+0x4b10] ;  /* 0x004b1000010c7983 */ /* 0x000eb60000300a00 */
[----:B------:R-:W-:Y:S11]  /*75ef0*/  @!UPT UIADD3 URZ, URZ, URZ, URZ ;  /* 0x0000003f3f3ff290 */ /* 0x000ff6000fffe03f */
[----:B------:R0:W-:Y:S01]  /*75f00*/  STL.64 [R1+0xb10], R48 ;  /* 0x000b103001007387 */ /* 0x0001e20000100a00 */
[----:B------:R1:W-:Y:S03]  /*75f10*/  STL.64 [R1+0xb18], R50 ;  /* 0x000b183201007387 */ /* 0x0003e60000100a00 */
[----:B0-----:R-:W2:Y:S01]  /*75f20*/  LDL.LU R48, [R1+0x510] ;  /* 0x0005100001307983 */ /* 0x001ea20000300800 */
[----:B------:R-:W2:Y:S02]  /*75f30*/  LDL.LU R49, [R1+0x514] ;  /* 0x0005140001317983 */ /* 0x000ea40000300800 */
[----:B-1----:R-:W2:Y:S02]  /*75f40*/  LDL.LU R50, [R1+0x518] ;  /* 0x0005180001327983 */ /* 0x002ea40000300800 */
[----:B------:R-:W2:Y:S01]  /*75f50*/  LDL.LU R51, [R1+0x51c] ;  /* 0x00051c0001337983 */ /* 0x000ea20000300800 */
[----:B----4-:R-:W-:Y:S01]  /*75f60*/  HMMA.16816.F32.BF16 R36, R36, R14, R24 ;  /* 0x0000000e2424723c */ /* 0x010fe20000041818 */
[----:B------:R-:W4:Y:S11]  /*75f70*/  LDL.LU.64 R26, [R1+0x4b08] ;  /* 0x004b0800011a7983 */ /* 0x000f360000300a00 */
[----:B------:R-:W-:Y:S11]  /*75f80*/  @!UPT UIADD3 URZ, URZ, URZ, URZ ;  /* 0x0000003f3f3ff290 */ /* 0x000ff6000fffe03f */
[----:B------:R-:W-:Y:S01]  /*75f90*/  STL.64 [R1+0xb00], R36 ;  /* 0x000b002401007387 */ /* 0x000fe20000100a00 */
[----:B------:R0:W-:Y:S03]  /*75fa0*/  STL.64 [R1+0xb08], R38 ;  /* 0x000b082601007387 */ /* 0x0001e60000100a00 */
[----:B0-----:R-:W4:Y:S01]  /*75fb0*/  LDL.LU.64 R38, [R1+0x4b00] ;  /* 0x004b000001267983 */ /* 0x001f220000300a00 */
[----:B------:R-:W4:Y:S02]  /*75fc0*/  LDL.LU.64 R36, [R1+0x4af8] ;  /* 0x004af80001247983 */ /* 0x000f240000300a00 */
[C---:B----4-:R-:W-:Y:S08]  /*75fd0*/  HMMA.16816.F32.BF16 R44, R36.reuse, R26, R44 ;  /* 0x0000001a242c723c */ /* 0x050ff0000004182c */
[C---:B------:R-:W-:Y:S08]  /*75fe0*/  HMMA.16816.F32.BF16 R40, R36.reuse, R54, R40 ;  /* 0x000000362428723c */ /* 0x040ff00000041828 */
[C---:B--2---:R-:W-:Y:S07]  /*75ff0*/  HMMA.16816.F32.BF16 R32, R36.reuse, R58, R32 ;  /* 0x0000003a2420723c */ /* 0x044fee0000041820 */
[----:B------:R0:W-:Y:S01]  /*76000*/  STL.64 [R1+0xaf0], R44 ;  /* 0x000af02c01007387 */ /* 0x0001e20000100a00 */
[----:B------:R1:W-:Y:S03]  /*76010*/  STL.64 [R1+0xaf8], R46 ;  /* 0x000af82e01007387 */ /* 0x0003e60000100a00 */
[----:B0-----:R-:W2:Y:S04]  /*76020*/  LDL.LU R44, [R1+0x500] ;  /* 0x00050000012c7983 */ /* 0x001ea80000300800 */
[----:B------:R0:W-:Y:S02]  /*76030*/  STL.64 [R1+0xae0], R40 ;  /* 0x000ae02801007387 */ /* 0x0001e40000100a00 */
[----:B------:R4:W-:Y:S02]  /*76040*/  STL.64 [R1+0xae8], R42 ;  /* 0x000ae82a01007387 */ /* 0x0009e40000100a00 */
[----:B------:R-:W2:Y:S01]  /*76050*/  LDL.LU R45, [R1+0x504] ;  /* 0x00050400012d7983 */ /* 0x000ea20000300800 */
[----:B-1----:R-:W2:Y:S01]  /*76060*/  LDL.LU R46, [R1+0x508] ;  /* 0x00050800012e7983 */ /* 0x002ea20000300800 */
[----:B------:R-:W2:Y:S03]  /*76070*/  LDL.LU R47, [R1+0x50c] ;  /* 0x00050c00012f7983 */ /* 0x000ea60000300800 */
[----:B0-----:R-:W2:Y:S01]  /*76080*/  LDL.LU R40, [R1+0x4f0] ;  /* 0x0004f00001287983 */ /* 0x001ea20000300800 */
[----:B------:R-:W2:Y:S02]  /*76090*/  LDL.LU R41, [R1+0x4f4] ;  /* 0x0004f40001297983 */ /* 0x000ea40000300800 */
[----:B----4-:R-:W4:Y:S02]  /*760a0*/  LDL.LU R42, [R1+0x4f8] ;  /* 0x0004f800012a7983 */ /* 0x010f240000300800 */
[----:B------:R-:W4:Y:S01]  /*760b0*/  LDL.LU R43, [R1+0x4fc] ;  /* 0x0004fc00012b7983 */ /* 0x000f220000300800 */
        /* <DEDUP_REMOVED lines=45> */
[----:B------:R0:W-:Y:S03]  /*76390*/  STL.64 [R1+0x68], R26 ;  /* 0x0000681a01007387 */ /* 0x0001e60000100a00 */
[----:B0-----:R-:W3:Y:S01]  /*763a0*/  LDL.LU.64 R26, [R1+0x4a70] ;  /* 0x004a7000011a7983 */ /* 0x001ee20000300a00 */
[----:B------:R-:W3:Y:S01]  /*763b0*/  LDL.LU.64 R24, [R1+0x4a68] ;  /* 0x004a680001187983 */ /* 0x000ee20000300a00 */
[C---:B--2---:R-:W-:Y:S02]  /*763c0*/  HMMA.16816.F32.BF16 R52, R36.reuse, R54, R32 ;  /* 0x000000362434723c */ /* 0x044fe40000041820 */
[----:B------:R-:W2:Y:S11]  /*763d0*/  LDL.LU.64 R32, [R1+0x4a60] ;  /* 0x004a600001207983 */ /* 0x000eb60000300a00 */
[----:B------:R-:W-:Y:S10]  /*763e0*/  @!UPT UIADD3 URZ, URZ, URZ, URZ ;  /* 0x0000003f3f3ff290 */ /* 0x000ff4000fffe03f */
[----:B------:R0:W-:Y:S01]  /*763f0*/  STL.64 [R1+0xa70], R52 ;  /* 0x000a703401007387 */ /* 0x0001e20000100a00 */
[----:B------:R1:W-:Y:S02]  /*76400*/  STL.64 [R1+0xa78], R54 ;  /* 0x000a783601007387 */ /* 0x0003e40000100a00 */
[----:B------:R-:W-:Y:S02]  /*76410*/  IMAD.MOV.U32 R35, RZ, RZ, R36 ;  /* 0x000000ffff237224 */ /* 0x000fe400078e0024 */
[----:B------:R-:W-:Y:S01]  /*76420*/  IMAD.MOV.U32 R34, RZ, RZ, R37 ;  /* 0x000000ffff227224 */ /* 0x000fe200078e0025 */
[----:B0-----:R-:W2:Y:S01]  /*76430*/  LDL.LU R52, [R1+0x4d0] ;  /* 0x0004d00001347983 */ /* 0x001ea20000300800 */
[----:B-1----:R-:W-:Y:S02]  /*76440*/  IMAD.MOV.U32 R54, RZ, RZ, R57 ;  /* 0x000000ffff367224 */ /* 0x002fe400078e0039 */
[----:B------:R-:W-:Y:S02]  /*76450*/  IMAD.MOV.U32 R55, RZ, RZ, R56 ;  /* 0x000000ffff377224 */ /* 0x000fe400078e0038 */
[----:B------:R-:W2:Y:S01]  /*76460*/  LDL.LU R53, [R1+0x4d4] ;  /* 0x0004d40001357983 */ /* 0x000ea20000300800 */
[----:B---3--:R-:W-:Y:S01]  /*76470*/  HMMA.16816.F32.BF16 R56, R36, R58, R28 ;  /* 0x0000003a2438723c */ /* 0x008fe2000004181c */
[----:B------:R-:W3:Y:S01]  /*76480*/  LDL.LU.64 R28, [R1+0x4a58] ;  /* 0x004a5800011c7983 */ /* 0x000ee20000300a00 */
[----:B------:R-:W3:Y:S05]  /*76490*/  LDL.LU.64 R36, [R1+0x4a50] ;  /* 0x004a500001247983 */ /* 0x000eea0000300a00 */
[----:B------:R-:W-:-:S02]  /*764a0*/  IMAD.MOV.U32 R31, RZ, RZ, R38 ;  /* 0x000000ffff1f7224 */ /* 0x000fc400078e0026 */
[----:B------:R-:W-:Y:S11]  /*764b0*/  IMAD.MOV.U32 R30, RZ, RZ, R39 ;  /* 0x000000ffff1e7224 */ /* 0x000ff600078e0027 */
[----:B------:R-:W-:Y:S03]  /*764c0*/  @!UPT UIADD3 URZ, URZ, URZ, URZ ;  /* 0x0000003f3f3ff290 */ /* 0x000fe6000fffe03f */
[----:B------:R0:W-:Y:S01]  /*764d0*/  STL [R1+0xa64], R57 ;  /* 0x000a643901007387 */ /* 0x0001e20000100800 */
[----:B------:R1:W-:Y:S02]  /*764e0*/  STL.64 [R1+0xa68], R58 ;  /* 0x000a683a01007387 */ /* 0x0003e40000100a00 */
[----:B------:R-:W-:Y:S02]  /*764f0*/  IMAD.MOV.U32 R39, RZ, RZ, R56 ;  /* 0x000000ffff277224 */ /* 0x000fe400078e0038 */
[----:B------:R-:W-:Y:S02]  /*76500*/  IMAD.MOV.U32 R56, RZ, RZ, R35 ;  /* 0x000000ffff387224 */ /* 0x000fe400078e0023 */
[----:B0-----:R-:W-:Y:S02]  /*76510*/  IMAD.MOV.U32 R57, RZ, RZ, R34 ;  /* 0x000000ffff397224 */ /* 0x001fe400078e0022 */
[----:B-1----:R-:W-:Y:S02]  /*76520*/  IMAD.MOV.U32 R58, RZ, RZ, R31 ;  /* 0x000000ffff3a7224 */ /* 0x002fe400078e001f */
[----:B------:R-:W-:-:S07]  /*76530*/  IMAD.MOV.U32 R59, RZ, RZ, R30 ;  /* 0x000000ffff3b7224 */ /* 0x000fce00078e001e */
[C---:B------:R-:W-:Y:S08]  /*76540*/  HMMA.16816.F32.BF16 R48, R56.reuse, R6, R48 ;  /* 0x000000063830723c */ /* 0x040ff00000041830 */
[C---:B------:R-:W-:Y:S08]  /*76550*/  HMMA.16816.F32.BF16 R44, R56.reuse, R18, R44 ;  /* 0x00000012382c723c */ /* 0x040ff0000004182c */
[----:B----4-:R-:W-:Y:S01]  /*76560*/  HMMA.16816.F32.BF16 R40, R56, R10, R40 ;  /* 0x0000000a3828723c */ /* 0x010fe20000041828 */
[----:B------:R0:W-:Y:S06]  /*76570*/  STL [R1+0x45c0], R39 ;  /* 0x0045c02701007387 */ /* 0x0001ec0000100800 */
[----:B------:R-:W-:Y:S01]  /*76580*/  STL.64 [R1+0x30], R48 ;  /* 0x0000303001007387 */ /* 0x000fe20000100a00 */
[----:B------:R1:W-:Y:S08]  /*76590*/  STL.64 [R1+0x49e8], R4 ;  /* 0x0049e80401007387 */ /* 0x0003f00000100a00 */
[----:B0-----:R-:W-:Y:S01]  /*765a0*/  IMAD.MOV.U32 R39, RZ, RZ, R47 ;  /* 0x000000ffff277224 */ /* 0x001fe200078e002f */
[----:B-1----:R-:W4:Y:S01]  /*765b0*/  LDL.LU R4, [R1+0x4c0] ;  /* 0x0004c00001047983 */ /* 0x002f220000300800 */
[----:B------:R-:W4:Y:S02]  /*765c0*/  LDL.LU R5, [R1+0x4c4] ;  /* 0x0004c40001057983 */ /* 0x000f240000300800 */
[----:B------:R-:W4:Y:S02]  /*765d0*/  LDL.LU R6, [R1+0x4c8] ;  /* 0x0004c80001067983 */ /* 0x000f240000300800 */
[----:B------:R-:W4:Y:S01]  /*765e0*/  LDL.LU R7, [R1+0x4cc] ;  /* 0x0004cc0001077983 */ /* 0x000f220000300800 */
[----:B------:R0:W-:Y:S01]  /*765f0*/  STL.64 [R1+0x20], R44 ;  /* 0x0000202c01007387 */ /* 0x0001e20000100a00 */
[----:B------:R1:W-:Y:S02]  /*76600*/  STL [R1+0x28], R46 ;  /* 0x0000282e01007387 */ /* 0x0003e40000100800 */
[----:B------:R-:W-:Y:S02]  /*76610*/  STL [R1+0x4678], R39 ;  /* 0x0046782701007387 */ /* 0x000fe40000100800 */
[----:B------:R-:W3:Y:S01]  /*76620*/  LDL.LU R48, [R1+0x4b0] ;  /* 0x0004b00001307983 */ /* 0x000ee20000300800 */
[----:B------:R1:W-:Y:S01]  /*76630*/  STL.64 [R1+0xa50], R40 ;  /* 0x000a502801007387 */ /* 0x0003e20000100a00 */
[----:B------:R1:W-:Y:S02]  /*76640*/  STL.64 [R1+0xa58], R42 ;  /* 0x000a582a01007387 */ /* 0x0003e40000100a00 */
[----:B------:R-:W-:-:S02]  /*76650*/  IMAD.MOV.U32 R30, RZ, RZ, R50 ;  /* 0x000000ffff1e7224 */ /* 0x000fc400078e0032 */
[----:B------:R-:W3:Y:S02]  /*76660*/  LDL.LU R49, [R1+0x4b4] ;  /* 0x0004b40001317983 */ /* 0x000ee40000300800 */
[----:B------:R-:W-:Y:S01]  /*76670*/  IMAD.MOV.U32 R31, RZ, RZ, R51 ;  /* 0x000000ffff1f7224 */ /* 0x000fe200078e0033 */
[----:B------:R-:W3:Y:S01]  /*76680*/  LDL.LU R50, [R1+0x4b8] ;  /* 0x0004b80001327983 */ /* 0x000ee20000300800 */
[----:B------:R-:W3:Y:S02]  /*76690*/  LDL.LU R51, [R1+0x4bc] ;  /* 0x0004bc0001337983 */ /* 0x000ee40000300800 */
[----:B0-----:R-:W3:Y:S01]  /*766a0*/  LDL.LU R44, [R1+0x4a0] ;  /* 0x0004a000012c7983 */ /* 0x001ee20000300800 */
[----:B------:R-:W3:Y:S04]  /*766b0*/  LDL.LU R45, [R1+0x4a4] ;  /* 0x0004a400012d7983 */ /* 0x000ee80000300800 */
[----:B-1----:R-:W3:Y:S01]  /*766c0*/  LDL.LU R46, [R1+0x4a8] ;  /* 0x0004a800012e7983 */ /* 0x002ee20000300800 */
[----:B------:R-:W3:Y:S02]  /*766d0*/  LDL.LU R47, [R1+0x4ac] ;  /* 0x0004ac00012f7983 */ /* 0x000ee40000300800 */
[----:B------:R-:W3:Y:S02]  /*766e0*/  LDL.LU R40, [R1+0x490] ;  /* 0x0004900001287983 */ /* 0x000ee40000300800 */
[----:B------:R-:W3:Y:S01]  /*766f0*/  LDL.LU R41, [R1+0x494] ;  /* 0x0004940001297983 */ /* 0x000ee20000300800 */
[----:B------:R-:W3:Y:S01]  /*76700*/  LDL.LU R42, [R1+0x498] ;  /* 0x00049800012a7983 */ /* 0x000ee20000300800 */
[----:B------:R-:W3:Y:S01]  /*76710*/  LDL.LU R43, [R1+0x49c] ;  /* 0x00049c00012b7983 */ /* 0x000ee20000300800 */
[----:B--2---:R-:W-:Y:S07]  /*76720*/  HMMA.16816.F32.BF16 R52, R56, R22, R52 ;  /* 0x000000163834723c */ /* 0x004fee0000041834 */
[----:B------:R-:W-:-:S02]  /*76730*/  IMAD.MOV.U32 R22, RZ, RZ, R27 ;  /* 0x000000ffff167224 */ /* 0x000fc400078e001b */
[----:B------:R-:W-:Y:S11]  /*76740*/  IMAD.MOV.U32 R23, RZ, RZ, R26 ;  /* 0x000000ffff177224 */ /* 0x000ff600078e001a */
[----:B------:R-:W-:Y:S03]  /*76750*/  @!UPT UIADD3 URZ, URZ, URZ, URZ ;  /* 0x0000003f3f3ff290 */ /* 0x000fe6000fffe03f */
[----:B------:R0:W-:Y:S01]  /*76760*/  STL [R1], R52 ;  /* 0x0000003401007387 */ /* 0x0001e20000100800 */
[----:B------:R-:W-:-:S03]  /*76770*/  IMAD.MOV.U32 R38, RZ, RZ, R53 ;  /* 0x000000ffff267224 */ /* 0x000fc600078e0035 */
[----:B0-----:R-:W2:Y:S01]  /*76780*/  LDL.LU.64 R52, [R1+0x4a48] ;  /* 0x004a480001347983 */ /* 0x001ea20000300a00 */
[----:B----4-:R-:W-:Y:S03]  /*76790*/  HMMA.16816.F32.BF16 R56, R56, R14, R4 ;  /* 0x0000000e3838723c */ /* 0x010fe60000041804 */
[----:B------:R-:W4:Y:S01]  /*767a0*/  LDL.LU R4, [R1+0x450] ;  /* 0x0004500001047983 */ /* 0x000f220000300800 */
[----:B------:R-:W4:Y:S02]  /*767b0*/  LDL.LU R5, [R1+0x454] ;  /* 0x0004540001057983 */ /* 0x000f240000300800 */
[----:B------:R-:W4:Y:S02]  /*767c0*/  LDL.LU R6, [R1+0x458] ;  /* 0x0004580001067983 */ /* 0x000f240000300800 */
[----:B------:R-:W4:Y:S01]  /*767d0*/  LDL.LU R7, [R1+0x45c] ;  /* 0x00045c0001077983 */ /* 0x000f220000300800 */
[----:B------:R0:W-:Y:S01]  /*767e0*/  STL.64 [R1+0x4a08], R22 ;  /* 0x004a081601007387 */ /* 0x0001e20000100a00 */
[----:B------:R1:W-:Y:S02]  /*767f0*/  STL.64 [R1+0x4a00], R20 ;  /* 0x004a001401007387 */ /* 0x0003e40000100a00 */
[----:B0-----:R-:W-:-:S02]  /*76800*/  IMAD.MOV.U32 R22, RZ, RZ, R3 ;  /* 0x000000ffff167224 */ /* 0x001fc400078e0003 */
[----:B-1----:R-:W-:Y:S02]  /*76810*/  IMAD.MOV.U32 R20, RZ, RZ, R0 ;  /* 0x000000ffff147224 */ /* 0x002fe400078e0000 */
[----:B------:R-:W-:Y:S02]  /*76820*/  IMAD.MOV.U32 R21, RZ, RZ, R2 ;  /* 0x000000ffff157224 */ /* 0x000fe400078e0002 */
[----:B------:R-:W-:Y:S01]  /*76830*/  IMAD.MOV.U32 R23, RZ, RZ, R60 ;  /* 0x000000ffff177224 */ /* 0x000fe200078e003c */
[----:B------:R-:W2:Y:S01]  /*76840*/  LDL.LU R0, [R1+0x4a44] ;  /* 0x004a440001007983 */ /* 0x000ea20000300800 */
[----:B------:R-:W4:Y:S02]  /*76850*/  LDL.LU R2, [R1+0x4a40] ;  /* 0x004a400001027983 */ /* 0x000f240000300800 */
[----:B------:R-:W4:Y:S02]  /*76860*/  LDL.LU R3, [R1+0x4a3c] ;  /* 0x004a3c0001037983 */ /* 0x000f240000300800 */
[----:B------:R-:W4:Y:S01]  /*76870*/  LDL.LU R60, [R1+0x4a38] ;  /* 0x004a3800013c7983 */ /* 0x000f220000300800 */
[C---:B---3--:R-:W-:Y:S08]  /*76880*/  HMMA.16816.F32.BF16 R48, R20.reuse, R24, R48 ;  /* 0x000000181430723c */ /* 0x048ff00000041830 */
[C---:B------:R-:W-:Y:S08]  /*76890*/  HMMA.16816.F32.BF16 R44, R20.reuse, R28, R44 ;  /* 0x0000001c142c723c */ /* 0x040ff0000004182c */
[----:B------:R-:W-:Y:S01]  /*768a0*/  HMMA.16816.F32.BF16 R40, R20, R32, R40 ;  /* 0x000000201428723c */ /* 0x000fe20000041828 */
[----:B------:R-:W-:Y:S01]  /*768b0*/  STL.64 [R1+0x4510], R58 ;  /* 0x0045103a01007387 */ /* 0x000fe20000100a00 */
[----:B------:R0:W-:Y:S03]  /*768c0*/  STL.64 [R1+0x4508], R56 ;  /* 0x0045083801007387 */ /* 0x0001e60000100a00 */
[----:B0-----:R-:W3:Y:S01]  /*768d0*/  LDL.LU R56, [R1+0x470] ;  /* 0x0004700001387983 */ /* 0x001ee20000300800 */
[----:B------:R-:W3:Y:S02]  /*768e0*/  LDL.LU R57, [R1+0x474] ;  /* 0x0004740001397983 */ /* 0x000ee40000300800 */
[----:B------:R-:W3:Y:S02]  /*768f0*/  LDL.LU R58, [R1+0x478] ;  /* 0x00047800013a7983 */ /* 0x000ee40000300800 */
[----:B------:R-:W3:Y:S01]  /*76900*/  LDL.LU R59, [R1+0x47c] ;  /* 0x00047c00013b7983 */ /* 0x000ee20000300800 */
[----:B------:R0:W-:Y:S01]  /*76910*/  STL.64 [R1+0xa00], R48 ;  /* 0x000a003001007387 */ /* 0x0001e20000100a00 */
[----:B------:R-:W-:Y:S03]  /*76920*/  STL.64 [R1+0xa08], R50 ;  /* 0x000a083201007387 */ /* 0x000fe60000100a00 */
[----:B0-----:R-:W3:Y:S01]  /*76930*/  LDL.LU.64 R48, [R1+0x4a30] ;  /* 0x004a300001307983 */ /* 0x001ee20000300a00 */
[----:B------:R0:W-:Y:S02]  /*76940*/  STL.64 [R1+0x9a0], R44 ;  /* 0x0009a02c01007387 */ /* 0x0001e40000100a00 */
[----:B------:R-:W-:Y:S01]  /*76950*/  STL.64 [R1+0x9a8], R46 ;  /* 0x0009a82e01007387 */ /* 0x000fe20000100a00 */
[----:B0-----:R-:W3:Y:S01]  /*76960*/  LDL.LU.64 R44, [R1+0x4a28] ;  /* 0x004a2800012c7983 */ /* 0x001ee20000300a00 */
[----:B------:R-:W-:Y:S02]  /*76970*/  STL.64 [R1+0x49f8], R30 ;  /* 0x0049f81e01007387 */ /* 0x000fe40000100a00 */
[----:B------:R-:W-:Y:S02]  /*76980*/  STL.64 [R1+0x49f0], R28 ;  /* 0x0049f01c01007387 */ /* 0x000fe40000100a00 */
[----:B------:R0:W-:Y:S01]  /*76990*/  STL.64 [R1+0x990], R40 ;  /* 0x0009902801007387 */ /* 0x0001e20000100a00 */
[----:B------:R-:W-:Y:S04]  /*769a0*/  STL.64 [R1+0x998], R42 ;  /* 0x0009982a01007387 */ /* 0x000fe80000100a00 */
[----:B0-----:R-:W3:Y:S01]  /*769b0*/  LDL.LU.64 R40, [R1+0x4a20] ;  /* 0x004a200001287983 */ /* 0x001ee20000300a00 */
[----:B------:R-:W-:-:S02]  /*769c0*/  IMAD.MOV.U32 R34, RZ, RZ, R54 ;  /* 0x000000ffff227224 */ /* 0x000fc400078e0036 */
[----:B------:R-:W-:-:S05]  /*769d0*/  IMAD.MOV.U32 R35, RZ, RZ, R55 ;  /* 0x000000ffff237224 */ /* 0x000fca00078e0037 */
[----:B------:R-:W-:Y:S01]  /*769e0*/  STL.64 [R1+0x4a18], R34 ;  /* 0x004a182201007387 */ /* 0x000fe20000100a00 */
[----:B------:R-:W-:Y:S02]  /*769f0*/  STL.64 [R1+0x4a10], R32 ;  /* 0x004a102001007387 */ /* 0x000fe40000100a00 */
[----:B------:R-:W3:Y:S02]  /*76a00*/  LDL R39, [R1+0xd00] ;  /* 0x000d000001277983 */ /* 0x000ee40000100800 */
[----:B--2---:R-:W-:Y:S02]  /*76a10*/  IMAD.MOV.U32 R31, RZ, RZ, R0 ;  /* 0x000000ffff1f7224 */ /* 0x004fe400078e0000 */
[----:B----4-:R-:W-:Y:S02]  /*76a20*/  IMAD.MOV.U32 R30, RZ, RZ, R2 ;  /* 0x000000ffff1e7224 */ /* 0x010fe400078e0002 */
[----:B------:R-:W-:Y:S02]  /*76a30*/  IMAD.MOV.U32 R29, RZ, RZ, R3 ;  /* 0x000000ffff1d7224 */ /* 0x000fe400078e0003 */
[----:B------:R-:W-:Y:S01]  /*76a40*/  IMAD.MOV.U32 R28, RZ, RZ, R60 ;  /* 0x000000ffff1c7224 */ /* 0x000fe200078e003c */
[C---:B---3--:R-:W-:Y:S11]  /*76a50*/  HMMA.16816.F32.BF16 R56, R20.reuse, R36, R56 ;  /* 0x000000241438723c */ /* 0x048ff60000041838 */
[----:B------:R-:W-:Y:S11]  /*76a60*/  @!UPT UIADD3 URZ, URZ, URZ, URZ ;  /* 0x0000003f3f3ff290 */ /* 0x000ff6000fffe03f */
[----:B------:R-:W-:Y:S02]  /*76a70*/  @!UPT UIADD3 URZ, URZ, URZ, URZ ;  /* 0x0000003f3f3ff290 */ /* 0x000fe4000fffe03f */
[----:B------:R-:W-:Y:S02]  /*76a80*/  IMAD.MOV.U32 R60, RZ, RZ, R56 ;  /* 0x000000ffff3c7224 */ /* 0x000fe400078e0038 */
[----:B------:R-:W-:Y:S01]  /*76a90*/  IMAD.MOV.U32 R3, RZ, RZ, R57 ;  /* 0x000000ffff037224 */ /* 0x000fe200078e0039 */
[----:B------:R-:W2:Y:S01]  /*76aa0*/  LDL.LU R56, [R1+0x440] ;  /* 0x0004400001387983 */ /* 0x000ea20000300800 */
[----:B------:R-:W-:Y:S02]  /*76ab0*/  IMAD.MOV.U32 R2, RZ, RZ, R58 ;  /* 0x000000ffff027224 */ /* 0x000fe400078e003a */
[----:B------:R-:W2:Y:S01]  /*76ac0*/  LDL.LU R57, [R1+0x444] ;  /* 0x0004440001397983 */ /* 0x000ea20000300800 */
[C---:B------:R-:W-:Y:S01]  /*76ad0*/  HMMA.16816.F32.BF16 R28, R20.reuse, R40, R28 ;  /* 0x00000028141c723c */ /* 0x040fe2000004181c */
[----:B------:R-:W-:Y:S01]  /*76ae0*/  IMAD.MOV.U32 R0, RZ, RZ, R59 ;  /* 0x000000ffff007224 */ /* 0x000fe200078e003b */
[----:B------:R-:W2:Y:S01]  /*76af0*/  LDL.LU R58, [R1+0x448] ;  /* 0x00044800013a7983 */ /* 0x000ea20000300800 */
[----:B------:R-:W2:Y:S02]  /*76b00*/  LDL.LU R59, [R1+0x44c] ;  /* 0x00044c00013b7983 */ /* 0x000ea40000300800 */
[----:B------:R0:W-:Y:S02]  /*76b10*/  STL [R1+0x4848], R3 ;  /* 0x0048480301007387 */ /* 0x0001e40000100800 */
[----:B0-----:R-:W3:Y:S01]  /*76b20*/  LDL R3, [R1+0xd0c] ;  /* 0x000d0c0001037983 */ /* 0x001ee20000100800 */
[----:B------:R-:W-:Y:S11]  /*76b30*/  STL [R1+0x4830], R60 ;  /* 0x0048303c01007387 */ /* 0x000ff60000100800 */
[----:B------:R-:W-:Y:S04]  /*76b40*/  @!UPT UIADD3 URZ, URZ, URZ, URZ ;  /* 0x0000003f3f3ff290 */ /* 0x000fe8000fffe03f */
[----:B------:R0:W-:Y:S01]  /*76b50*/  STL.64 [R1+0x970], R28 ;  /* 0x0009701c01007387 */ /* 0x0001e20000100a00 */
[----:B------:R1:W-:Y:S02]  /*76b60*/  STL.64 [R1+0x978], R30 ;  /* 0x0009781e01007387 */ /* 0x0003e40000100a00 */
[----:B------:R-:W4:Y:S02]  /*76b70*/  LDL.LU R32, [R1+0x420] ;  /* 0x0004200001207983 */ /* 0x000f240000300800 */
[----:B------:R-:W4:Y:S01]  /*76b80*/  LDL.LU R33, [R1+0x424] ;  /* 0x0004240001217983 */ /* 0x000f220000300800 */
[----:B------:R-:W4:Y:S01]  /*76b90*/  LDL.LU R34, [R1+0x428] ;  /* 0x0004280001227983 */ /* 0x000f220000300800 */
[----:B------:R-:W4:Y:S01]  /*76ba0*/  LDL.LU R35, [R1+0x42c] ;  /* 0x00042c0001237983 */ /* 0x000f220000300800 */
[----:B------:R-:W-:Y:S02]  /*76bb0*/  HMMA.16816.F32.BF16 R4, R20, R44, R4 ;  /* 0x0000002c1404723c */ /* 0x000fe40000041804 */
[----:B0-----:R-:W3:Y:S01]  /*76bc0*/  LDL.LU R28, [R1+0x410] ;  /* 0x00041000011c7983 */ /* 0x001ee20000300800 */
[----:B------:R-:W3:Y:S02]  /*76bd0*/  LDL.LU R29, [R1+0x414] ;  /* 0x00041400011d7983 */ /* 0x000ee40000300800 */
[----:B-1----:R-:W3:Y:S02]  /*76be0*/  LDL.LU R30, [R1+0x418] ;  /* 0x00041800011e7983 */ /* 0x002ee40000300800 */
[----:B------:R-:W3:Y:S01]  /*76bf0*/  LDL.LU R31, [R1+0x41c] ;  /* 0x00041c00011f7983 */ /* 0x000ee20000300800 */
[----:B------:R-:W3:Y:S01]  /*76c00*/  LDL.LU R14, [R1+0x3d8] ;  /* 0x0003d800010e7983 */ /* 0x000ee20000300800 */
[----:B------:R-:W3:Y:S02]  /*76c10*/  LDL.LU R15, [R1+0x3dc] ;  /* 0x0003dc00010f7983 */ /* 0x000ee40000300800 */
[----:B------:R-:W3:Y:S02]  /*76c20*/  LDL.LU R18, [R1+0x3e8] ;  /* 0x0003e80001127983 */ /* 0x000ee40000300800 */
[----:B------:R-:W3:Y:S11]  /*76c30*/  LDL.LU R19, [R1+0x3ec] ;  /* 0x0003ec0001137983 */ /* 0x000ef60000300800 */
[----:B------:R-:W-:-:S02]  /*76c40*/  IMAD.MOV.U32 R54, RZ, RZ, R4 ;  /* 0x000000ffff367224 */ /* 0x000fc400078e0004 */
[----:B------:R-:W-:Y:S02]  /*76c50*/  IMAD.MOV.U32 R50, RZ, RZ, R6 ;  /* 0x000000ffff327224 */ /* 0x000fe400078e0006 */
[----:B------:R-:W-:Y:S01]  /*76c60*/  IMAD.MOV.U32 R55, RZ, RZ, R5 ;  /* 0x000000ffff377224 */ /* 0x000fe200078e0005 */
[----:B------:R-:W3:Y:S01]  /*76c70*/  LDL.LU R4, [R1+0x400] ;  /* 0x0004000001047983 */ /* 0x000ee20000300800 */
[----:B------:R-:W3:Y:S02]  /*76c80*/  LDL.LU R5, [R1+0x404] ;  /* 0x0004040001057983 */ /* 0x000ee40000300800 */
[----:B------:R-:W-:Y:S02]  /*76c90*/  IMAD.MOV.U32 R51, RZ, RZ, R7 ;  /* 0x000000ffff337224 */ /* 0x000fe400078e0007 */
[----:B------:R-:W3:Y:S01]  /*76ca0*/  LDL.LU R6, [R1+0x408] ;  /* 0x0004080001067983 */ /* 0x000ee20000300800 */
[----:B------:R-:W3:Y:S01]  /*76cb0*/  LDL.LU R7, [R1+0x40c] ;  /* 0x00040c0001077983 */ /* 0x000ee20000300800 */
[----:B------:R-:W-:Y:S02]  /*76cc0*/  STL [R1+0x44f8], R50 ;  /* 0x0044f83201007387 */ /* 0x000fe40000100800 */
[----:B------:R-:W-:Y:S02]  /*76cd0*/  STL [R1+0x44f4], R55 ;  /* 0x0044f43701007387 */ /* 0x000fe40000100800 */
[----:B------:R-:W-:Y:S01]  /*76ce0*/  STL [R1+0x44c8], R54 ;  /* 0x0044c83601007387 */ /* 0x000fe20000100800 */
[C---:B--2---:R-:W-:Y:S08]  /*76cf0*/  HMMA.16816.F32.BF16 R56, R20.reuse, R48, R56 ;  /* 0x000000301438723c */ /* 0x044ff00000041838 */
[----:B----4-:R-:W-:Y:S11]  /*76d00*/  HMMA.16816.F32.BF16 R20, R20, R52, R32 ;  /* 0x000000341414723c */ /* 0x010ff60000041820 */
[----:B------:R-:W-:Y:S04]  /*76d10*/  @!UPT UIADD3 URZ, URZ, URZ, URZ ;  /* 0x0000003f3f3ff290 */ /* 0x000fe8000fffe03f */
[----:B------:R0:W-:Y:S01]  /*76d20*/  STL [R1+0x950], R56 ;  /* 0x0009503801007387 */ /* 0x0001e20000100800 */
[----:B------:R1:W-:Y:S02]  /*76d30*/  STL [R1+0x95c], R59 ;  /* 0x00095c3b01007387 */ /* 0x0003e40000100800 */
[----:B------:R-:W2:Y:S02]  /*76d40*/  LDL.LU R10, [R1+0x3c8] ;  /* 0x0003c800010a7983 */ /* 0x000ea40000300800 */
[----:B------:R-:W2:Y:S02]  /*76d50*/  LDL.LU R11, [R1+0x3cc] ;  /* 0x0003cc00010b7983 */ /* 0x000ea40000300800 */
[----:B------:R-:W-:Y:S02]  /*76d60*/  IMAD.MOV.U32 R26, RZ, RZ, R57 ;  /* 0x000000ffff1a7224 */ /* 0x000fe400078e0039 */
[----:B------:R-:W-:Y:S01]  /*76d70*/  IMAD.MOV.U32 R27, RZ, RZ, R58 ;  /* 0x000000ffff1b7224 */ /* 0x000fe200078e003a */
[----:B0-----:R-:W4:Y:S01]  /*76d80*/  LDL.LU R56, [R1+0x3b0] ;  /* 0x0003b00001387983 */ /* 0x001f220000300800 */
[----:B------:R-:W4:Y:S02]  /*76d90*/  LDL.LU R57, [R1+0x3b4] ;  /* 0x0003b40001397983 */ /* 0x000f240000300800 */
[----:B------:R-:W4:Y:S02]  /*76da0*/  LDL.LU R58, [R1+0x3b8] ;  /* 0x0003b800013a7983 */ /* 0x000f240000300800 */
[----:B------:R-:W2:Y:S01]  /*76db0*/  LDL.LU.64 R34, [R1+0x4a18] ;  /* 0x004a180001227983 */ /* 0x000ea20000300a00 */
[----:B------:R-:W2:Y:S01]  /*76dc0*/  LDL.LU.64 R32, [R1+0x4a10] ;  /* 0x004a100001207983 */ /* 0x000ea20000300a00 */
[----:B------:R-:W-:-:S02]  /*76dd0*/  IMAD.MOV.U32 R46, RZ, RZ, R22 ;  /* 0x000000ffff2e7224 */ /* 0x000fc400078e0016 */
[----:B------:R-:W-:Y:S02]  /*76de0*/  IMAD.MOV.U32 R47, RZ, RZ, R23 ;  /* 0x000000ffff2f7224 */ /* 0x000fe400078e0017 */
[----:B------:R-:W-:Y:S02]  /*76df0*/  IMAD.MOV.U32 R43, RZ, RZ, R20 ;  /* 0x000000ffff2b7224 */ /* 0x000fe400078e0014 */
[----:B------:R-:W-:Y:S01]  /*76e00*/  IMAD.MOV.U32 R54, RZ, RZ, R21 ;  /* 0x000000ffff367224 */ /* 0x000fe200078e0015 */
[----:B------:R-:W3:Y:S01]  /*76e10*/  LDL.LU.64 R22, [R1+0x4a08] ;  /* 0x004a080001167983 */ /* 0x000ee20000300a00 */
[----:B------:R-:W3:Y:S02]  /*76e20*/  LDL.LU.64 R20, [R1+0x4a00] ;  /* 0x004a000001147983 */ /* 0x000ee40000300a00 */
[----:B-1----:R-:W-:Y:S01]  /*76e30*/  IMAD.MOV.U32 R59, RZ, RZ, R61 ;  /* 0x000000ffff3b7224 */ /* 0x002fe200078e003d */
[C---:B---3--:R-:W-:Y:S11]  /*76e40*/  HMMA.16816.F32.BF16 R28, R20.reuse, R24, R28 ;  /* 0x00000018141c723c */ /* 0x048ff6000004181c */
[----:B------:R-:W-:Y:S11]  /*76e50*/  @!UPT UIADD3 URZ, URZ, URZ, URZ ;  /* 0x0000003f3f3ff290 */ /* 0x000ff6000fffe03f */
[----:B------:R-:W-:Y:S02]  /*76e60*/  @!UPT UIADD3 URZ, URZ, URZ, URZ ;  /* 0x0000003f3f3ff290 */ /* 0x000fe4000fffe03f */
[----:B------:R-:W-:Y:S02]  /*76e70*/  IMAD.MOV.U32 R42, RZ, RZ, R30 ;  /* 0x000000ffff2a7224 */ /* 0x000fe400078e001e */
[----:B------:R-:W-:Y:S02]  /*76e80*/  IMAD.MOV.U32 R61, RZ, RZ, R31 ;  /* 0x000000ffff3d7224 */ /* 0x000fe400078e001f */
[----:B------:R-:W-:Y:S02]  /*76e90*/  IMAD.MOV.U32 R50, RZ, RZ, R28 ;  /* 0x000000ffff327224 */ /* 0x000fe400078e001c */
[----:B------:R-:W-:Y:S01]  /*76ea0*/  IMAD.MOV.U32 R55, RZ, RZ, R29 ;  /* 0x000000ffff377224 */ /* 0x000fe200078e001d */
[----:B------:R-:W3:Y:S01]  /*76eb0*/  LDL.LU.64 R30, [R1+0x49f8] ;  /* 0x0049f800011e7983 */ /* 0x000ee20000300a00 */
[----:B------:R-:W3:Y:S02]  /*76ec0*/  LDL.LU.64 R28, [R1+0x49f0] ;  /* 0x0049f000011c7983 */ /* 0x000ee40000300a00 */
[----:B------:R-:W-:Y:S02]  /*76ed0*/  STL.64 [R1+0x49d8], R26 ;  /* 0x0049d81a01007387 */ /* 0x000fe40000100a00 */
[----:B------:R0:W-:Y:S02]  /*76ee0*/  STL.64 [R1+0x49d0], R24 ;  /* 0x0049d01801007387 */ /* 0x0001e40000100a00 */
[----:B0-----:R-:W4:Y:S01]  /*76ef0*/  LDL.LU R24, [R1+0x3f0] ;  /* 0x0003f00001187983 */ /* 0x001f220000300800 */
[----:B------:R-:W4:Y:S02]  /*76f00*/  LDL.LU R25, [R1+0x3f4] ;  /* 0x0003f40001197983 */ /* 0x000f240000300800 */
[----:B------:R-:W4:Y:S02]  /*76f10*/  LDL.LU R26, [R1+0x3f8] ;  /* 0x0003f800011a7983 */ /* 0x000f240000300800 */
[----:B------:R-:W4:Y:S01]  /*76f20*/  LDL.LU R27, [R1+0x3fc] ;  /* 0x0003fc00011b7983 */ /* 0x000f220000300800 */
[C---:B------:R-:W-:Y:S08]  /*76f30*/  HMMA.16816.F32.BF16 R12, R20.reuse, R40, R12 ;  /* 0x00000028140c723c */ /* 0x040ff0000004180c */
[C---:B--2---:R-:W-:Y:S08]  /*76f40*/  HMMA.16816.F32.BF16 R8, R20.reuse, R44, R8 ;  /* 0x0000002c1408723c */ /* 0x044ff00000041808 */
[C---:B---3--:R-:W-:Y:S08]  /*76f50*/  HMMA.16816.F32.BF16 R4, R20.reuse, R28, R4 ;  /* 0x0000001c1404723c */ /* 0x048ff00000041804 */
[C---:B----4-:R-:W-:Y:S11]  /*76f60*/  HMMA.16816.F32.BF16 R24, R20.reuse, R32, R24 ;  /* 0x000000201418723c */ /* 0x050ff60000041818 */
[----:B------:R-:W-:Y:S04]  /*76f70*/  @!UPT UIADD3 URZ, URZ, URZ, URZ ;  /* 0x0000003f3f3ff290 */ /* 0x000fe8000fffe03f */
[----:B------:R0:W-:Y:S01]  /*76f80*/  STL.64 [R1+0x920], R4 ;  /* 0x0009200401007387 */ /* 0x0001e20000100a00 */
[----:B------:R-:W-:Y:S03]  /*76f90*/  STL.64 [R1+0x928], R6 ;  /* 0x0009280601007387 */ /* 0x000fe60000100a00 */
[----:B0-----:R-:W2:Y:S01]  /*76fa0*/  LDL.LU.64 R4, [R1+0x49e8] ;  /* 0x0049e80001047983 */ /* 0x001ea20000300a00 */
[----:B------:R-:W-:Y:S02]  /*76fb0*/  STL.64 [R1+0x49c8], R30 ;  /* 0x0049c81e01007387 */ /* 0x000fe40000100a00 */
[----:B------:R-:W-:Y:S02]  /*76fc0*/  STL.64 [R1+0x49c0], R28 ;  /* 0x0049c01c01007387 */ /* 0x000fe40000100a00 */
[----:B------:R-:W-:Y:S01]  /*76fd0*/  STL.64 [R1+0x49b8], R34 ;  /* 0x0049b82201007387 */ /* 0x000fe20000100a00 */
[----:B------:R-:W-:Y:S01]  /*76fe0*/  STL.64 [R1+0x49b0], R32 ;  /* 0x0049b02001007387 */ /* 0x000fe20000100a00 */
[----:B------:R-:W-:Y:S02]  /*76ff0*/  STL.64 [R1+0x900], R24 ;  /* 0x0009001801007387 */ /* 0x000fe40000100a00 */
[----:B------:R0:W-:Y:S02]  /*77000*/  STL.64 [R1+0x908], R26 ;  /* 0x0009081a01007387 */ /* 0x0001e40000100a00 */
[C---:B0-----:R-:W-:Y:S01]  /*77010*/  HMMA.16816.F32.BF16 R24, R20.reuse, R36, R16 ;  /* 0x000000241418723c */ /* 0x041fe20000041810 */
[----:B------:R-:W-:Y:S11]  /*77020*/  LDSM.16.MT88.4 R16, [R39+0xc100] ;  /* 0x00c100002710783b */ /* 0x000ff60000004200 */
[----:B------:R-:W-:Y:S11]  /*77030*/  @!UPT UIADD3 URZ, URZ, URZ, URZ ;  /* 0x0000003f3f3ff290 */ /* 0x000ff6000fffe03f */
[----:B------:R-:W-:Y:S01]  /*77040*/  STL.64 [R1+0x8e0], R24 ;  /* 0x0008e01801007387 */ /* 0x000fe20000100a00 */
[----:B------:R-:W-:Y:S02]  /*77050*/  STL.64 [R1+0x8e8], R26 ;  /* 0x0008e81a01007387 */ /* 0x000fe40000100a00 */
[----:B------:R-:W-:Y:S02]  /*77060*/  STL.64 [R1+0x4998], R42 ;  /* 0x0049982a01007387 */ /* 0x000fe40000100a00 */
[----:B------:R-:W-:Y:S01]  /*77070*/  STL.64 [R1+0x4990], R40 ;  /* 0x0049902801007387 */ /* 0x000fe20000100a00 */
[----:B------:R-:W-:Y:S01]  /*77080*/  STL.64 [R1+0x8d0], R12 ;  /* 0x0008d00c01007387 */ /* 0x000fe20000100a00 */
[----:B------:R-:W-:Y:S02]  /*77090*/  STL.64 [R1+0x8d8], R14 ;  /* 0x0008d80e01007387 */ /* 0x000fe40000100a00 */
[----:B------:R-:W0:Y:S04]  /*770a0*/  LDSM.16.MT88.4 R12, [R39+0xc180] ;  /* 0x00c18000270c783b */ /* 0x000e280000004200 */
[----:B------:R-:W-:Y:S01]  /*770b0*/  STL.64 [R1+0x49a8], R38 ;  /* 0x0049a82601007387 */ /* 0x000fe20000100a00 */
[----:B------:R-:W-:Y:S04]  /*770c0*/  STL.64 [R1+0x49a0], R36 ;  /* 0x0049a02401007387 */ /* 0x000fe80000100a00 */
[----:B0-----:R-:W-:Y:S01]  /*770d0*/  STL.64 [R1+0x4958], R14 ;  /* 0x0049580e01007387 */ /* 0x001fe20000100a00 */
[----:B------:R-:W-:Y:S02]  /*770e0*/  STL.64 [R1+0x4950], R12 ;  /* 0x0049500c01007387 */ /* 0x000fe40000100a00 */
[----:B------:R-:W-:Y:S02]  /*770f0*/  STL.64 [R1+0x4988], R46 ;  /* 0x0049882e01007387 */ /* 0x000fe40000100a00 */
[----:B------:R-:W-:Y:S01]  /*77100*/  STL.64 [R1+0x4980], R44 ;  /* 0x0049802c01007387 */ /* 0x000fe20000100a00 */
[----:B------:R-:W-:Y:S01]  /*77110*/  STL.64 [R1+0x8b0], R8 ;  /* 0x0008b00801007387 */ /* 0x000fe20000100a00 */
[----:B------:R-:W-:Y:S02]  /*77120*/  STL.64 [R1+0x8b8], R10 ;  /* 0x0008b80a01007387 */ /* 0x000fe40000100a00 */
[----:B------:R-:W0:Y:S02]  /*77130*/  LDSM.16.MT88.4 R8, [R3+0xc000] ;  /* 0x00c000000308783b */ /* 0x000e240000004200 */
[----:B0-----:R-:W-:Y:S02]  /*77140*/  STL.64 [R1+0x4918], R10 ;  /* 0x0049180a01007387 */ /* 0x001fe40000100a00 */
[----:B------:R0:W-:Y:S02]  /*77150*/  STL.64 [R1+0x4910], R8 ;  /* 0x0049100801007387 */ /* 0x0001e40000100a00 */
[----:B0-----:R-:W-:Y:S01]  /*77160*/  HMMA.16816.F32.BF16 R8, R20, R48, R56 ;  /* 0x000000301408723c */ /* 0x001fe20000041838 */
[----:B------:R-:W-:Y:S01]  /*77170*/  STL.64 [R1+0x4978], R50 ;  /* 0x0049783201007387 */ /* 0x000fe20000100a00 */
[----:B------:R-:W-:Y:S11]  /*77180*/  STL.64 [R1+0x4970], R48 ;  /* 0x0049703001007387 */ /* 0x000ff60000100a00 */
[----:B------:R-:W-:Y:S10]  /*77190*/  @!UPT UIADD3 URZ, URZ, URZ, URZ ;  /* 0x0000003f3f3ff290 */ /* 0x000ff4000fffe03f */
[----:B------:R-:W-:Y:S01]  /*771a0*/  STL.64 [R1+0x8a0], R8 ;  /* 0x0008a00801007387 */ /* 0x000fe20000100a00 */
[----:B------:R-:W-:Y:S02]  /*771b0*/  STL.64 [R1+0x8a8], R10 ;  /* 0x0008a80a01007387 */ /* 0x000fe40000100a00 */
[----:B------:R-:W3:Y:S02]  /*771c0*/  LDL.LU R56, [R1+0x1d0] ;  /* 0x0001d00001387983 */ /* 0x000ee40000300800 */
[----:B------:R-:W3:Y:S02]  /*771d0*/  LDL.LU R57, [R1+0x1d4] ;  /* 0x0001d40001397983 */ /* 0x000ee40000300800 */
[----:B--2---:R-:W-:Y:S02]  /*771e0*/  IMAD.MOV.U32 R58, RZ, RZ, R4 ;  /* 0x000000ffff3a7224 */ /* 0x004fe400078e0004 */
[----:B------:R-:W-:Y:S01]  /*771f0*/  IMAD.MOV.U32 R59, RZ, RZ, R5 ;  /* 0x000000ffff3b7224 */ /* 0x000fe200078e0005 */
[----:B------:R-:W2:Y:S01]  /*77200*/  LDL.LU R4, [R1+0x49e4] ;  /* 0x0049e40001047983 */ /* 0x000ea20000300800 */
[----:B------:R-:W4:Y:S03]  /*77210*/  LDL.LU R5, [R1+0x49e0] ;  /* 0x0049e00001057983 */ /* 0x000f260000300800 */
[----:B------:R-:W-:Y:S04]  /*77220*/  STL.64 [R1+0x4928], R58 ;  /* 0x0049283a01007387 */ /* 0x000fe80000100a00 */
[----:B---3--:R0:W-:Y:S04]  /*77230*/  STL.64 [R1+0x4920], R56 ;  /* 0x0049203801007387 */ /* 0x0081e80000100a00 */
[----:B0-----:R-:W3:Y:S01]  /*77240*/  LDL.LU R56, [R1+0x230] ;  /* 0x0002300001387983 */ /* 0x001ee20000300800 */
[----:B------:R-:W3:Y:S02]  /*77250*/  LDL.LU R57, [R1+0x234] ;  /* 0x0002340001397983 */ /* 0x000ee40000300800 */
[----:B------:R-:W2:Y:S02]  /*77260*/  LDL.LU R58, [R1+0x238] ;  /* 0x00023800013a7983 */ /* 0x000ea40000300800 */
[----:B------:R-:W2:Y:S02]  /*77270*/  LDL.LU R59, [R1+0x23c] ;  /* 0x00023c00013b7983 */ /* 0x000ea40000300800 */
[----:B--2---:R-:W-:Y:S01]  /*77280*/  STL.64 [R1+0x4938], R58 ;  /* 0x0049383a01007387 */ /* 0x004fe20000100a00 */
[----:B---3--:R0:W-:Y:S03]  /*77290*/  STL.64 [R1+0x4930], R56 ;  /* 0x0049303801007387 */ /* 0x0081e60000100a00 */
[----:B0-----:R-:W2:Y:S01]  /*772a0*/  LDL.LU R56, [R1+0x240] ;  /* 0x0002400001387983 */ /* 0x001ea20000300800 */
[----:B------:R-:W2:Y:S02]  /*772b0*/  LDL.LU R57, [R1+0x244] ;  /* 0x0002440001397983 */ /* 0x000ea40000300800 */
[----:B------:R-:W3:Y:S02]  /*772c0*/  LDL.LU R58, [R1+0x248] ;  /* 0x00024800013a7983 */ /* 0x000ee40000300800 */
[----:B------:R-:W3:Y:S01]  /*772d0*/  LDL.LU R59, [R1+0x24c] ;  /* 0x00024c00013b7983 */ /* 0x000ee20000300800 */
[----:B------:R-:W2:Y:S01]  /*772e0*/  LDL.LU R12, [R1+0x280] ;  /* 0x00028000010c7983 */ /* 0x000ea20000300800 */
[----:B------:R-:W2:Y:S02]  /*772f0*/  LDL.LU R13, [R1+0x284] ;  /* 0x00028400010d7983 */ /* 0x000ea40000300800 */
[----:B------:R-:W2:Y:S02]  /*77300*/  LDL.LU R14, [R1+0x288] ;  /* 0x00028800010e7983 */ /* 0x000ea40000300800 */
[----:B------:R-:W2:Y:S02]  /*77310*/  LDL.LU R15, [R1+0x28c] ;  /* 0x00028c00010f7983 */ /* 0x000ea40000300800 */
[----:B----4-:R-:W-:-:S02]  /*77320*/  IMAD.MOV.U32 R10, RZ, RZ, R5 ;  /* 0x000000ffff0a7224 */ /* 0x010fc400078e0005 */
[----:B------:R-:W-:Y:S02]  /*77330*/  IMAD.MOV.U32 R11, RZ, RZ, R4 ;  /* 0x000000ffff0b7224 */ /* 0x000fe400078e0004 */
[----:B------:R-:W0:Y:S04]  /*77340*/  LDSM.16.MT88.4 R4, [R3+0xc080] ;  /* 0x00c080000304783b */ /* 0x000e280000004200 */
[----:B--2---:R-:W-:Y:S01]  /*77350*/  STL.64 [R1+0x4968], R14 ;  /* 0x0049680e01007387 */ /* 0x004fe20000100a00 */
[----:B------:R1:W-:Y:S03]  /*77360*/  STL.64 [R1+0x4960], R12 ;  /* 0x0049600c01007387 */ /* 0x0003e60000100a00 */
[----:B-1----:R-:W2:Y:S01]  /*77370*/  LDL.LU R12, [R1+0x320] ;  /* 0x00032000010c7983 */ /* 0x002ea20000300800 */
        /* <DEDUP_REMOVED lines=32> */
[----:B------:R1:W-:Y:S03]  /*77580*/  STL.64 [R1+0x4940], R56 ;  /* 0x0049403801007387 */ /* 0x0003e60000100a00 */
[----:B-1----:R-:W3:Y:S01]  /*77590*/  LDL.LU R56, [R1+0x250] ;  /* 0x0002500001387983 */ /* 0x002ee20000300800 */
[----:B------:R-:W3:Y:S02]  /*775a0*/  LDL.LU R57, [R1+0x254] ;  /* 0x0002540001397983 */ /* 0x000ee40000300800 */
[----:B------:R-:W3:Y:S02]  /*775b0*/  LDL.LU R58, [R1+0x258] ;  /* 0x00025800013a7983 */ /* 0x000ee40000300800 */
[----:B------:R-:W3:Y:S01]  /*775c0*/  LDL.LU R59, [R1+0x25c] ;  /* 0x00025c00013b7983 */ /* 0x000ee20000300800 */
[----:B------:R-:W3:Y:S01]  /*775d0*/  LDL.LU R8, [R1+0x220] ;  /* 0x0002200001087983 */ /* 0x000ee20000300800 */
[----:B------:R-:W3:Y:S02]  /*775e0*/  LDL.LU R9, [R1+0x224] ;  /* 0x0002240001097983 */ /* 0x000ee40000300800 */
[----:B0-----:R-:W-:Y:S02]  /*775f0*/  STL.64 [R1+0x48c8], R6 ;  /* 0x0048c80601007387 */ /* 0x001fe40000100a00 */
[----:B------:R0:W-:Y:S02]  /*77600*/  STL.64 [R1+0x48c0], R4 ;  /* 0x0048c00401007387 */ /* 0x0001e40000100a00 */
[----:B0-----:R-:W3:Y:S01]  /*77610*/  LDL.LU R4, [R1+0x150] ;  /* 0x0001500001047983 */ /* 0x001ee20000300800 */
[----:B------:R-:W3:Y:S02]  /*77620*/  LDL.LU R5, [R1+0x154] ;  /* 0x0001540001057983 */ /* 0x000ee40000300800 */
[----:B------:R-:W3:Y:S02]  /*77630*/  LDL.LU R6, [R1+0x158] ;  /* 0x0001580001067983 */ /* 0x000ee40000300800 */
[----:B------:R-:W3:Y:S01]  /*77640*/  LDL.LU R7, [R1+0x15c] ;  /* 0x00015c0001077983 */ /* 0x000ee20000300800 */
[----:B--2---:R-:W-:Y:S01]  /*77650*/  HMMA.16816.F32.BF16 R20, R20, R52, R24 ;  /* 0x000000341414723c */ /* 0x004fe20000041818 */
[----:B------:R-:W2:Y:S01]  /*77660*/  LDL.LU.64 R26, [R1+0x49d8] ;  /* 0x0049d800011a7983 */ /* 0x000ea20000300a00 */
[----:B------:R-:W4:Y:S11]  /*77670*/  LDL.LU.64 R24, [R1+0x49d0] ;  /* 0x0049d00001187983 */ /* 0x000f360000300a00 */
[----:B------:R-:W-:Y:S10]  /*77680*/  @!UPT UIADD3 URZ, URZ, URZ, URZ ;  /* 0x0000003f3f3ff290 */ /* 0x000ff4000fffe03f */
[----:B------:R-:W-:Y:S01]  /*77690*/  STL.64 [R1+0x880], R20 ;  /* 0x0008801401007387 */ /* 0x000fe20000100a00 */
[----:B------:R-:W-:Y:S02]  /*776a0*/  STL.64 [R1+0x888], R22 ;  /* 0x0008881601007387 */ /* 0x000fe40000100a00 */
[----:B------:R-:W0:Y:S02]  /*776b0*/  LDSM.16.MT88.4 R20, [R3+0xc100] ;  /* 0x00c100000314783b */ /* 0x000e240000004200 */
[----:B0-----:R-:W-:Y:S02]  /*776c0*/  STL.64 [R1+0x4858], R22 ;  /* 0x0048581601007387 */ /* 0x001fe40000100a00 */
[----:B------:R0:W-:Y:S02]  /*776d0*/  STL.64 [R1+0x4850], R20 ;  /* 0x0048501401007387 */ /* 0x0001e40000100a00 */
[----:B0-----:R-:W2:Y:S01]  /*776e0*/  LDL.LU R20, [R1+0x1f0] ;  /* 0x0001f00001147983 */ /* 0x001ea20000300800 */
[----:B------:R-:W2:Y:S02]  /*776f0*/  LDL.LU R21, [R1+0x1f4] ;  /* 0x0001f40001157983 */ /* 0x000ea40000300800 */
[----:B------:R-:W2:Y:S02]  /*77700*/  LDL.LU R22, [R1+0x1f8] ;  /* 0x0001f80001167983 */ /* 0x000ea40000300800 */
[----:B------:R-:W2:Y:S01]  /*77710*/  LDL.LU R23, [R1+0x1fc] ;  /* 0x0001fc0001177983 */ /* 0x000ea20000300800 */
[C---:B----4-:R-:W-:Y:S11]  /*77720*/  HMMA.16816.F32.BF16 R28, R16.reuse, R24, R28 ;  /* 0x00000018101c723c */ /* 0x050ff6000004181c */
[----:B------:R-:W-:Y:S11]  /*77730*/  @!UPT UIADD3 URZ, URZ, URZ, URZ ;  /* 0x0000003f3f3ff290 */ /* 0x000ff6000fffe03f */
[----:B------:R-:W-:Y:S01]  /*77740*/  @!UPT UIADD3 URZ, URZ, URZ, URZ ;  /* 0x0000003f3f3ff290 */ /* 0x000fe2000fffe03f */
[----:B------:R-:W-:Y:S01]  /*77750*/  STL.64 [R1+0x870], R28 ;  /* 0x0008701c01007387 */ /* 0x000fe20000100a00 */
[----:B------:R0:W-:Y:S03]  /*77760*/  STL.64 [R1+0x878], R30 ;  /* 0x0008781e01007387 */ /* 0x0001e60000100a00 */
[----:B0-----:R-:W4:Y:S01]  /*77770*/  LDL.LU.64 R30, [R1+0x49c8] ;  /* 0x0049c800011e7983 */ /* 0x001f220000300a00 */
        /* <DEDUP_REMOVED lines=67> */
[C---:B------:R-:W-:Y:S08]  /*77bb0*/  HMMA.16816.F32.BF16 R8, R12.reuse, R36, R8 ;  /* 0x000000240c08723c */ /* 0x040ff00000041808 */
        /* <DEDUP_REMOVED lines=9> */
[----:B0-----:R-:W3:Y:S01]  /*77c50*/  LDL.LU R32, [R1+0x210] ;  /* 0x0002100001207983 */ /* 0x001ee20000300800 */
[----:B------:R-:W3:Y:S02]  /*77c60*/  LDL.LU R33, [R1+0x214] ;  /* 0x0002140001217983 */ /* 0x000ee40000300800 */
[----:B------:R-:W3:Y:S02]  /*77c70*/  LDL.LU R34, [R1+0x218] ;  /* 0x0002180001227983 */ /* 0x000ee40000300800 */
[----:B------:R-:W3:Y:S01]  /*77c80*/  LDL.LU R35, [R1+0x21c] ;  /* 0x00021c0001237983 */ /* 0x000ee20000300800 */
[----:B------:R-:W-:Y:S01]  /*77c90*/  STL.64 [R1+0x720], R8 ;  /* 0x0007200801007387 */ /* 0x000fe20000100a00 */
[----:B------:R0:W-:Y:S03]  /*77ca0*/  STL.64 [R1+0x728], R10 ;  /* 0x0007280a01007387 */ /* 0x0001e60000100a00 */
[----:B0-----:R-:W4:Y:S01]  /*77cb0*/  LDL.LU.64 R10, [R1+0x4918] ;  /* 0x00491800010a7983 */ /* 0x001f220000300a00 */
[----:B------:R-:W4:Y:S01]  /*77cc0*/  LDL.LU.64 R8, [R1+0x4910] ;  /* 0x0049100001087983 */ /* 0x000f220000300a00 */
[C---:B--2---:R-:W-:Y:S01]  /*77cd0*/  HMMA.16816.F32.BF16 R16, R12.reuse, R44, R16 ;  /* 0x0000002c0c10723c */ /* 0x044fe20000041810 */
[----:B------:R-:W-:Y:S01]  /*77ce0*/  STL.64 [R1+0x48f8], R38 ;  /* 0x0048f82601007387 */ /* 0x000fe20000100a00 */
[----:B------:R-:W-:Y:S01]  /*77cf0*/  STL.64 [R1+0x48f0], R36 ;  /* 0x0048f02401007387 */ /* 0x000fe20000100a00 */
[----:B------:R-:W-:Y:S02]  /*77d00*/  STL.64 [R1+0x48e8], R42 ;  /* 0x0048e82a01007387 */ /* 0x000fe40000100a00 */
[----:B------:R-:W-:Y:S03]  /*77d10*/  STL.64 [R1+0x48e0], R40 ;  /* 0x0048e02801007387 */ /* 0x000fe60000100a00 */
[C---:B---3--:R-:W-:Y:S11]  /*77d20*/  HMMA.16816.F32.BF16 R32, R12.reuse, R40, R32 ;  /* 0x000000280c20723c */ /* 0x048ff60000041820 */
[----:B------:R-:W-:Y:S11]  /*77d30*/  @!UPT UIADD3 URZ, URZ, URZ, URZ ;  /* 0x0000003f3f3ff290 */ /* 0x000ff6000fffe03f */
[----:B------:R-:W-:Y:S01]  /*77d40*/  @!UPT UIADD3 URZ, URZ, URZ, URZ ;  /* 0x0000003f3f3ff290 */ /* 0x000fe2000fffe03f */
[----:B------:R-:W-:Y:S01]  /*77d50*/  STL.64 [R1+0x700], R32 ;  /* 0x0007002001007387 */ /* 0x000fe20000100a00 */
[----:B------:R-:W-:Y:S02]  /*77d60*/  STL.64 [R1+0x708], R34 ;  /* 0x0007082201007387 */ /* 0x000fe40000100a00 */
[----:B------:R-:W-:Y:S02]  /*77d70*/  STL.64 [R1+0x48d8], R46 ;  /* 0x0048d82e01007387 */ /* 0x000fe40000100a00 */
[----:B------:R-:W-:Y:S01]  /*77d80*/  STL.64 [R1+0x48d0], R44 ;  /* 0x0048d02c01007387 */ /* 0x000fe20000100a00 */
[----:B------:R-:W-:Y:S01]  /*77d90*/  STL.64 [R1+0x6e0], R16 ;  /* 0x0006e01001007387 */ /* 0x000fe20000100a00 */
[----:B------:R0:W-:Y:S02]  /*77da0*/  STL.64 [R1+0x6e8], R18 ;  /* 0x0006e81201007387 */ /* 0x0001e40000100a00 */
[----:B------:R-:W2:Y:S01]  /*77db0*/  LDL R60, [R1+0xd08] ;  /* 0x000d0800013c7983 */ /* 0x000ea20000100800 */
[C---:B0-----:R-:W-:Y:S08]  /*77dc0*/  HMMA.16816.F32.BF16 R16, R12.reuse, R48, R20 ;  /* 0x000000300c10723c */ /* 0x041ff00000041814 */
[----:B------:R-:W-:Y:S08]  /*77dd0*/  HMMA.16816.F32.BF16 R12, R12, R52, R4 ;  /* 0x000000340c0c723c */ /* 0x000ff00000041804 */
[C---:B----4-:R-:W-:Y:S07]  /*77de0*/  HMMA.16816.F32.BF16 R4, R8.reuse, R24, R56 ;  /* 0x000000180804723c */ /* 0x050fee0000041838 */
[----:B------:R-:W-:Y:S01]  /*77df0*/  STL.64 [R1+0x6d0], R16 ;  /* 0x0006d01001007387 */ /* 0x000fe20000100a00 */
[----:B------:R-:W-:Y:S07]  /*77e00*/  STL.64 [R1+0x6d8], R18 ;  /* 0x0006d81201007387 */ /* 0x000fee0000100a00 */
[----:B------:R-:W-:Y:S02]  /*77e10*/  STL.64 [R1+0x690], R12 ;  /* 0x0006900c01007387 */ /* 0x000fe40000100a00 */
[----:B------:R-:W-:Y:S01]  /*77e20*/  STL.64 [R1+0x698], R14 ;  /* 0x0006980e01007387 */ /* 0x000fe20000100a00 */
[----:B------:R-:W3:Y:S05]  /*77e30*/  LDL.LU R20, [R1+0xb0] ;  /* 0x0000b00001147983 */ /* 0x000eea0000300800 */
[----:B------:R-:W-:Y:S02]  /*77e40*/  STL.64 [R1+0x670], R4 ;  /* 0x0006700401007387 */ /* 0x000fe40000100a00 */
[----:B------:R-:W-:Y:S02]  /*77e50*/  STL.64 [R1+0x678], R6 ;  /* 0x0006780601007387 */ /* 0x000fe40000100a00 */
        /* <DEDUP_REMOVED lines=45> */
[----:B----4-:R-:W-:Y:S01]  /*78130*/  STL.64 [R1+0x4898], R22 ;  /* 0x0048981601007387 */ /* 0x010fe20000100a00 */
[----:B---3--:R0:W-:Y:S03]  /*78140*/  STL.64 [R1+0x4890], R20 ;  /* 0x0048901401007387 */ /* 0x0081e60000100a00 */
[----:B0-----:R-:W3:Y:S01]  /*78150*/  LDL.LU R20, [R1+0x100] ;  /* 0x0001000001147983 */ /* 0x001ee20000300800 */
[----:B------:R-:W3:Y:S02]  /*78160*/  LDL.LU R21, [R1+0x104] ;  /* 0x0001040001157983 */ /* 0x000ee40000300800 */
[----:B------:R-:W4:Y:S02]  /*78170*/  LDL.LU R22, [R1+0x108] ;  /* 0x0001080001167983 */ /* 0x000f240000300800 */
[----:B------:R-:W4:Y:S01]  /*78180*/  LDL.LU R23, [R1+0x10c] ;  /* 0x00010c0001177983 */ /* 0x000f220000300800 */
        /* <DEDUP_REMOVED lines=8> */
[C---:B--2---:R-:W-:Y:S01]  /*78210*/  HMMA.16816.F32.BF16 R32, R8.reuse, R28, R32 ;  /* 0x0000001c0820723c */ /* 0x044fe20000041820 */
[----:B----4-:R-:W-:Y:S01]  /*78220*/  STL.64 [R1+0x48a8], R22 ;  /* 0x0048a81601007387 */ /* 0x010fe20000100a00 */
[----:B---3--:R0:W-:Y:S03]  /*78230*/  STL.64 [R1+0x48a0], R20 ;  /* 0x0048a01401007387 */ /* 0x0081e60000100a00 */
        /* <DEDUP_REMOVED lines=9> */
[----:B------:R-:W2:Y:S02]  /*782d0*/  LDL.LU R23, [R1+0x12c] ;  /* 0x00012c0001177983 */ /* 0x000ea40000300800 */
[----:B------:R-:W-:Y:S01]  /*782e0*/  STL.64 [R1+0x660], R32 ;  /* 0x0006602001007387 */ /* 0x000fe20000100a00 */
[----:B------:R0:W-:Y:S03]  /*782f0*/  STL.64 [R1+0x668], R34 ;  /* 0x0006682201007387 */ /* 0x0001e60000100a00 */
[----:B0-----:R-:W3:Y:S01]  /*78300*/  LDL.LU.64 R34, [R1+0x4908] ;  /* 0x0049080001227983 */ /* 0x001ee20000300a00 */
[----:B------:R-:W4:Y:S02]  /*78310*/  LDL.LU.64 R32, [R1+0x4900] ;  /* 0x0049000001207983 */ /* 0x000f240000300a00 */
        /* <DEDUP_REMOVED lines=25> */
[----:B------:R0:W-:Y:S02]  /*784b0*/  STL.64 [R1+0x5f8], R14 ;  /* 0x0005f80e01007387 */ /* 0x0001e40000100a00 */
[C---:B0-----:R-:W-:Y:S01]  /*784c0*/  HMMA.16816.F32.BF16 R12, R8.reuse, R48, R16 ;  /* 0x00000030080c723c */ /* 0x041fe20000041810 */
[----:B------:R-:W2:Y:S07]  /*784d0*/  LDL.LU R16, [R1+0x70] ;  /* 0x0000700001107983 */ /* 0x000eae0000300800 */
[----:B------:R-:W-:Y:S11]  /*784e0*/  HMMA.16816.F32.BF16 R8, R8, R52, R4 ;  /* 0x000000340808723c */ /* 0x000ff60000041804 */
[----:B------:R-:W-:Y:S04]  /*784f0*/  @!UPT UIADD3 URZ, URZ, URZ, URZ ;  /* 0x0000003f3f3ff290 */ /* 0x000fe8000fffe03f */
[----:B------:R0:W-:Y:S01]  /*78500*/  STL.64 [R1+0x5d0], R12 ;  /* 0x0005d00c01007387 */ /* 0x0001e20000100a00 */
[----:B------:R1:W-:Y:S02]  /*78510*/  STL.64 [R1+0x5d8], R14 ;  /* 0x0005d80e01007387 */ /* 0x0003e40000100a00 */
[----:B------:R-:W2:Y:S02]  /*78520*/  LDL.LU R17, [R1+0x74] ;  /* 0x0000740001117983 */ /* 0x000ea40000300800 */
[----:B------:R-:W2:Y:S01]  /*78530*/  LDL.LU R18, [R1+0x78] ;  /* 0x0000780001127983 */ /* 0x000ea20000300800 */
[----:B------:R-:W2:Y:S04]  /*78540*/  LDL.LU R19, [R1+0x7c] ;  /* 0x00007c0001137983 */ /* 0x000ea80000300800 */
[----:B0-----:R-:W2:Y:S01]  /*78550*/  LDL.LU R12, [R1+0xc0] ;  /* 0x0000c000010c7983 */ /* 0x001ea20000300800 */
[----:B------:R-:W2:Y:S02]  /*78560*/  LDL.LU R13, [R1+0xc4] ;  /* 0x0000c400010d7983 */ /* 0x000ea40000300800 */
[----:B-1----:R-:W2:Y:S02]  /*78570*/  LDL.LU R14, [R1+0xc8] ;  /* 0x0000c800010e7983 */ /* 0x002ea40000300800 */
[----:B------:R-:W2:Y:S01]  /*78580*/  LDL.LU R15, [R1+0xcc] ;  /* 0x0000cc00010f7983 */ /* 0x000ea20000300800 */
[----:B------:R-:W2:Y:S01]  /*78590*/  LDL.LU.64 R6, [R1+0x48c8] ;  /* 0x0048c80001067983 */ /* 0x000ea20000300a00 */
[----:B------:R-:W2:Y:S02]  /*785a0*/  LDL.LU.64 R4, [R1+0x48c0] ;  /* 0x0048c00001047983 */ /* 0x000ea40000300a00 */
[----:B------:R0:W-:Y:S02]  /*785b0*/  STL.64 [R1+0x590], R8 ;  /* 0x0005900801007387 */ /* 0x0001e40000100a00 */
[----:B------:R1:W-:Y:S01]  /*785c0*/  STL.64 [R1+0x598], R10 ;  /* 0x0005980a01007387 */ /* 0x0003e20000100a00 */
[----:B0-----:R-:W3:Y:S01]  /*785d0*/  LDL.LU R8, [R1+0x80] ;  /* 0x0000800001087983 */ /* 0x001ee20000300800 */
[----:B------:R-:W3:Y:S02]  /*785e0*/  LDL.LU R9, [R1+0x84] ;  /* 0x0000840001097983 */ /* 0x000ee40000300800 */
[----:B-1----:R-:W3:Y:S02]  /*785f0*/  LDL.LU R10, [R1+0x88] ;  /* 0x00008800010a7983 */ /* 0x002ee40000300800 */
[----:B------:R-:W3:Y:S01]  /*78600*/  LDL.LU R11, [R1+0x8c] ;  /* 0x00008c00010b7983 */ /* 0x000ee20000300800 */
[C---:B--2---:R-:W-:Y:S08]  /*78610*/  HMMA.16816.F32.BF16 R56, R4.reuse, R24, R56 ;  /* 0x000000180438723c */ /* 0x044ff00000041838 */
[C---:B------:R-:W-:Y:S11]  /*78620*/  HMMA.16816.F32.BF16 R20, R4.reuse, R28, R20 ;  /* 0x0000001c0414723c */ /* 0x040ff60000041814 */
[----:B------:R-:W-:Y:S04]  /*78630*/  @!UPT UIADD3 URZ, URZ, URZ, URZ ;  /* 0x0000003f3f3ff290 */ /* 0x000fe8000fffe03f */
        /* <DEDUP_REMOVED lines=51> */
[----:B0-----:R-:W2:Y:S01]  /*78970*/  LDL.LU R4, [R1+0xa0] ;  /* 0x0000a00001047983 */ /* 0x001ea20000300800 */
[----:B------:R-:W2:Y:S02]  /*78980*/  LDL.LU R5, [R1+0xa4] ;  /* 0x0000a40001057983 */ /* 0x000ea40000300800 */
[----:B-1----:R-:W2:Y:S02]  /*78990*/  LDL.LU R6, [R1+0xa8] ;  /* 0x0000a80001067983 */ /* 0x002ea40000300800 */
[----:B------:R-:W2:Y:S02]  /*789a0*/  LDL.LU R7, [R1+0xac] ;  /* 0x0000ac0001077983 */ /* 0x000ea40000300800 */
        /* <DEDUP_REMOVED lines=11> */
[----:B0-----:R-:W2:Y:S01]  /*78a60*/  LDL.LU R24, [R1+0x90] ;  /* 0x0000900001187983 */ /* 0x001ea20000300800 */
[----:B------:R-:W2:Y:S02]  /*78a70*/  LDL.LU R25, [R1+0x94] ;  /* 0x0000940001197983 */ /* 0x000ea40000300800 */
[----:B------:R-:W2:Y:S02]  /*78a80*/  LDL.LU R26, [R1+0x98] ;  /* 0x00009800011a7983 */ /* 0x000ea40000300800 */
[----:B------:R-:W2:Y:S01]  /*78a90*/  LDL.LU R27, [R1+0x9c] ;  /* 0x00009c00011b7983 */ /* 0x000ea20000300800 */
[C---:B---3--:R-:W-:Y:S01]  /*78aa0*/  HMMA.16816.F32.BF16 R8, R20.reuse, R32, R8 ;  /* 0x000000201408723c */ /* 0x048fe20000041808 */
[----:B------:R-:W-:Y:S01]  /*78ab0*/  STL.64 [R1+0x4828], R30 ;  /* 0x0048281e01007387 */ /* 0x000fe20000100a00 */
[----:B------:R-:W-:Y:S06]  /*78ac0*/  STL.64 [R1+0x4820], R28 ;  /* 0x0048201c01007387 */ /* 0x000fec0000100a00 */
        /* <DEDUP_REMOVED lines=9> */
[C---:B0-----:R-:W-:Y:S01]  /*78b60*/  HMMA.16816.F32.BF16 R8, R20.reuse, R36, R16 ;  /* 0x000000241408723c */ /* 0x041fe20000041810 */
[----:B----4-:R-:W-:Y:S01]  /*78b70*/  STL.64 [R1+0x4808], R38 ;  /* 0x0048082601007387 */ /* 0x010fe20000100a00 */
[----:B------:R-:W-:Y:S03]  /*78b80*/  STL.64 [R1+0x4800], R36 ;  /* 0x0048002401007387 */ /* 0x000fe60000100a00 */
[----:B------:R0:W-:Y:S11]  /*78b90*/  LDSM.16.MT88.4 R16, [R3+0xc180] ;  /* 0x00c180000310783b */ /* 0x0001f60000004200 */
[----:B------:R-:W-:Y:S07]  /*78ba0*/  @!UPT UIADD3 URZ, URZ, URZ, URZ ;  /* 0x0000003f3f3ff290 */ /* 0x000fee000fffe03f */
[----:B------:R-:W-:Y:S01]  /*78bb0*/  STL.64 [R1+0x4c0], R8 ;  /* 0x0004c00801007387 */ /* 0x000fe20000100a00 */
[----:B------:R1:W-:Y:S02]  /*78bc0*/  STL.64 [R1+0x4c8], R10 ;  /* 0x0004c80a01007387 */ /* 0x0003e40000100a00 */
[----:B0-----:R-:W2:Y:S01]  /*78bd0*/  LDL.LU R3, [R1+0x4848] ;  /* 0x0048480001037983 */ /* 0x001ea20000300800 */
[C---:B-1----:R-:W-:Y:S01]  /*78be0*/  HMMA.16816.F32.BF16 R8, R20.reuse, R40, R12 ;  /* 0x000000281408723c */ /* 0x042fe2000004180c */
[----:B------:R-:W0:Y:S04]  /*78bf0*/  LDSM.16.MT88.4 R12, [R60+0xc000] ;  /* 0x00c000003c0c783b */ /* 0x000e280000004200 */
[----:B------:R-:W-:Y:S01]  /*78c00*/  STL.64 [R1+0x47f8], R42 ;  /* 0x0047f82a01007387 */ /* 0x000fe20000100a00 */
[----:B------:R-:W-:Y:S11]  /*78c10*/  STL.64 [R1+0x47f0], R40 ;  /* 0x0047f02801007387 */ /* 0x000ff60000100a00 */
[----:B------:R-:W-:Y:S06]  /*78c20*/  @!UPT UIADD3 URZ, URZ, URZ, URZ ;  /* 0x0000003f3f3ff290 */ /* 0x000fec000fffe03f */
[----:B------:R-:W-:Y:S01]  /*78c30*/  STL.64 [R1+0x4b0], R8 ;  /* 0x0004b00801007387 */ /* 0x000fe20000100a00 */
[----:B------:R1:W-:Y:S02]  /*78c40*/  STL.64 [R1+0x4b8], R10 ;  /* 0x0004b80a01007387 */ /* 0x0003e40000100a00 */
[C---:B-1----:R-:W-:Y:S01]  /*78c50*/  HMMA.16816.F32.BF16 R8, R20.reuse, R44, R56 ;  /* 0x0000002c1408723c */ /* 0x042fe20000041838 */
[----:B0-----:R-:W-:Y:S01]  /*78c60*/  STL.64 [R1+0x47b8], R14 ;  /* 0x0047b80e01007387 */ /* 0x001fe20000100a00 */
[----:B------:R-:W-:Y:S02]  /*78c70*/  STL.64 [R1+0x47b0], R12 ;  /* 0x0047b00c01007387 */ /* 0x000fe40000100a00 */
[----:B------:R-:W-:Y:S02]  /*78c80*/  STL.64 [R1+0x47e8], R46 ;  /* 0x0047e82e01007387 */ /* 0x000fe40000100a00 */
[----:B------:R-:W-:Y:S11]  /*78c90*/  STL.64 [R1+0x47e0], R44 ;  /* 0x0047e02c01007387 */ /* 0x000ff60000100a00 */
[----:B------:R-:W-:Y:S06]  /*78ca0*/  @!UPT UIADD3 URZ, URZ, URZ, URZ ;  /* 0x0000003f3f3ff290 */ /* 0x000fec000fffe03f */
[----:B------:R-:W-:Y:S01]  /*78cb0*/  STL.64 [R1+0x4a0], R8 ;  /* 0x0004a00801007387 */ /* 0x000fe20000100a00 */
[----:B------:R-:W-:Y:S02]  /*78cc0*/  STL.64 [R1+0x4a8], R10 ;  /* 0x0004a80a01007387 */ /* 0x000fe40000100a00 */
[----:B------:R-:W3:Y:S02]  /*78cd0*/  LDL.LU R56, [R1+0x5e0] ;  /* 0x0005e00001387983 */ /* 0x000ee40000300800 */
[----:B------:R-:W3:Y:S01]  /*78ce0*/  LDL.LU R57, [R1+0x5e4] ;  /* 0x0005e40001397983 */ /* 0x000ee20000300800 */
[----:B------:R-:W4:Y:S01]  /*78cf0*/  LDL.LU R58, [R1+0x5e8] ;  /* 0x0005e800013a7983 */ /* 0x000f220000300800 */
[----:B------:R-:W4:Y:S03]  /*78d00*/  LDL.LU R59, [R1+0x5ec] ;  /* 0x0005ec00013b7983 */ /* 0x000f260000300800 */
[----:B------:R-:W0:Y:S01]  /*78d10*/  LDSM.16.MT88.4 R8, [R60+0xc080] ;  /* 0x00c080003c08783b */ /* 0x000e220000004200 */
[C---:B------:R-:W-:Y:S03]  /*78d20*/  HMMA.16816.F32.BF16 R4, R20.reuse, R48, R4 ;  /* 0x000000301404723c */ /* 0x040fe60000041804 */
[----:B----4-:R-:W-:Y:S01]  /*78d30*/  STL.64 [R1+0x4768], R58 ;  /* 0x0047683a01007387 */ /* 0x010fe20000100a00 */
[----:B---3--:R1:W-:Y:S02]  /*78d40*/  STL.64 [R1+0x4760], R56 ;  /* 0x0047603801007387 */ /* 0x0083e40000100a00 */
[----:B0-----:R-:W-:Y:S02]  /*78d50*/  STL.64 [R1+0x4778], R10 ;  /* 0x0047780a01007387 */ /* 0x001fe40000100a00 */
[----:B------:R-:W-:Y:S01]  /*78d60*/  STL.64 [R1+0x4770], R8 ;  /* 0x0047700801007387 */ /* 0x000fe20000100a00 */
[----:B------:R-:W-:Y:S01]  /*78d70*/  STL.64 [R1+0x47d8], R50 ;  /* 0x0047d83201007387 */ /* 0x000fe20000100a00 */
[----:B------:R-:W-:Y:S11]  /*78d80*/  STL.64 [R1+0x47d0], R48 ;  /* 0x0047d03001007387 */ /* 0x000ff60000100a00 */
[----:B------:R-:W-:Y:S02]  /*78d90*/  @!UPT UIADD3 URZ, URZ, URZ, URZ ;  /* 0x0000003f3f3ff290 */ /* 0x000fe4000fffe03f */
[----:B------:R-:W-:Y:S02]  /*78da0*/  STL.64 [R1+0x490], R4 ;  /* 0x0004900401007387 */ /* 0x000fe40000100a00 */
[----:B------:R-:W-:Y:S02]  /*78db0*/  STL.64 [R1+0x498], R6 ;  /* 0x0004980601007387 */ /* 0x000fe40000100a00 */
[----:B------:R-:W0:Y:S04]  /*78dc0*/  LDSM.16.MT88.4 R4, [R60+0xc100] ;  /* 0x00c100003c04783b */ /* 0x000e280000004200 */
[----:B-1----:R-:W3:Y:S01]  /*78dd0*/  LDL.LU R56, [R1+0x560] ;  /* 0x0005600001387983 */ /* 0x002ee20000300800 */
[----:B------:R-:W3:Y:S02]  /*78de0*/  LDL.LU R57, [R1+0x564] ;  /* 0x0005640001397983 */ /* 0x000ee40000300800 */
[----:B------:R-:W4:Y:S02]  /*78df0*/  LDL.LU R58, [R1+0x568] ;  /* 0x00056800013a7983 */ /* 0x000f240000300800 */
[----:B------:R-:W4:Y:S02]  /*78e00*/  LDL.LU R59, [R1+0x56c] ;  /* 0x00056c00013b7983 */ /* 0x000f240000300800 */
[----:B----4-:R-:W-:Y:S01]  /*78e10*/  STL.64 [R1+0x4788], R58 ;  /* 0x0047883a01007387 */ /* 0x010fe20000100a00 */
[----:B---3--:R1:W-:Y:S03]  /*78e20*/  STL.64 [R1+0x4780], R56 ;  /* 0x0047803801007387 */ /* 0x0083e60000100a00 */
        /* <DEDUP_REMOVED lines=9> */
[----:B------:R-:W4:Y:S01]  /*78ec0*/  LDL.LU R59, [R1+0x29c] ;  /* 0x00029c00013b7983 */ /* 0x000f220000300800 */
[----:B------:R-:W2:Y:S01]  /*78ed0*/  LDL.LU R12, [R1+0x1e0] ;  /* 0x0001e000010c7983 */ /* 0x000ea20000300800 */
[----:B------:R-:W2:Y:S02]  /*78ee0*/  LDL.LU R13, [R1+0x1e4] ;  /* 0x0001e400010d7983 */ /* 0x000ea40000300800 */
[----:B------:R-:W2:Y:S02]  /*78ef0*/  LDL.LU R14, [R1+0x1e8] ;  /* 0x0001e800010e7983 */ /* 0x000ea40000300800 */
[----:B------:R-:W2:Y:S02]  /*78f00*/  LDL.LU R15, [R1+0x1ec] ;  /* 0x0001ec00010f7983 */ /* 0x000ea40000300800 */
[----:B--2---:R-:W-:Y:S01]  /*78f10*/  STL.64 [R1+0x47c8], R14 ;  /* 0x0047c80e01007387 */ /* 0x004fe20000100a00 */
[----:B------:R1:W-:Y:S03]  /*78f20*/  STL.64 [R1+0x47c0], R12 ;  /* 0x0047c00c01007387 */ /* 0x0003e60000100a00 */
        /* <DEDUP_REMOVED lines=34> */
[----:B-1----:R-:W3:Y:S01]  /*79150*/  LDL.LU R56, [R1+0x2a0] ;  /* 0x0002a00001387983 */ /* 0x002ee20000300800 */
[----:B------:R-:W3:Y:S02]  /*79160*/  LDL.LU R57, [R1+0x2a4] ;  /* 0x0002a40001397983 */ /* 0x000ee40000300800 */
[----:B------:R-:W3:Y:S02]  /*79170*/  LDL.LU R58, [R1+0x2a8] ;  /* 0x0002a800013a7983 */ /* 0x000ee40000300800 */
[----:B------:R-:W3:Y:S01]  /*79180*/  LDL.LU R59, [R1+0x2ac] ;  /* 0x0002ac00013b7983 */ /* 0x000ee20000300800 */
[----:B------:R-:W4:Y:S01]  /*79190*/  LDL.LU R8, [R1+0x430] ;  /* 0x0004300001087983 */ /* 0x000f220000300800 */
[----:B------:R-:W4:Y:S02]  /*791a0*/  LDL.LU R9, [R1+0x434] ;  /* 0x0004340001097983 */ /* 0x000f240000300800 */
[----:B------:R-:W4:Y:S02]  /*791b0*/  LDL.LU R10, [R1+0x438] ;  /* 0x00043800010a7983 */ /* 0x000f240000300800 */
[----:B------:R-:W4:Y:S01]  /*791c0*/  LDL.LU R11, [R1+0x43c] ;  /* 0x00043c00010b7983 */ /* 0x000f220000300800 */
[----:B0-----:R-:W-:Y:S01]  /*791d0*/  STL.64 [R1+0x4728], R6 ;  /* 0x0047280601007387 */ /* 0x001fe20000100a00 */
[----:B------:R0:W-:Y:S03]  /*791e0*/  STL.64 [R1+0x4720], R4 ;  /* 0x0047200401007387 */ /* 0x0001e60000100a00 */
[----:B0-----:R-:W3:Y:S01]  /*791f0*/  LDL.LU R4, [R1+0x5b0] ;  /* 0x0005b00001047983 */ /* 0x001ee20000300800 */
[----:B------:R-:W3:Y:S02]  /*79200*/  LDL.LU R5, [R1+0x5b4] ;  /* 0x0005b40001057983 */ /* 0x000ee40000300800 */
[----:B------:R-:W3:Y:S02]  /*79210*/  LDL.LU R6, [R1+0x5b8] ;  /* 0x0005b80001067983 */ /* 0x000ee40000300800 */
[----:B------:R-:W3:Y:S01]  /*79220*/  LDL.LU R7, [R1+0x5bc] ;  /* 0x0005bc0001077983 */ /* 0x000ee20000300800 */
[----:B--2---:R-:W-:Y:S01]  /*79230*/  HMMA.16816.F32.BF16 R20, R20, R52, R24 ;  /* 0x000000341414723c */ /* 0x004fe20000041818 */
[----:B------:R-:W2:Y:S01]  /*79240*/  LDL.LU.64 R26, [R1+0x4840] ;  /* 0x00484000011a7983 */ /* 0x000ea20000300a00 */
[----:B------:R-:W2:Y:S11]  /*79250*/  LDL.LU.64 R24, [R1+0x4838] ;  /* 0x0048380001187983 */ /* 0x000eb60000300a00 */
[----:B------:R-:W-:Y:S10]  /*79260*/  @!UPT UIADD3 URZ, URZ, URZ, URZ ;  /* 0x0000003f3f3ff290 */ /* 0x000ff4000fffe03f */
[----:B------:R-:W-:Y:S01]  /*79270*/  STL.64 [R1+0x480], R20 ;  /* 0x0004801401007387 */ /* 0x000fe20000100a00 */
[----:B------:R-:W-:Y:S02]  /*79280*/  STL.64 [R1+0x488], R22 ;  /* 0x0004881601007387 */ /* 0x000fe40000100a00 */
[----:B------:R0:W1:Y:S02]  /*79290*/  LDSM.16.MT88.4 R20, [R60+0xc180] ;  /* 0x00c180003c14783b */ /* 0x0000640000004200 */
[----:B0-----:R-:W3:Y:S04]  /*792a0*/  LDL.LU R60, [R1+0x4830] ;  /* 0x00483000013c7983 */ /* 0x001ee80000300800 */
[----:B-1----:R-:W-:Y:S01]  /*792b0*/  STL.64 [R1+0x46a8], R22 ;  /* 0x0046a81601007387 */ /* 0x002fe20000100a00 */
[----:B------:R0:W-:Y:S03]  /*792c0*/  STL.64 [R1+0x46a0], R20 ;  /* 0x0046a01401007387 */ /* 0x0001e60000100a00 */
        /* <DEDUP_REMOVED lines=84> */
[C---:B----4-:R-:W-:Y:S11]  /*79810*/  HMMA.16816.F32.BF16 R8, R12.reuse, R36, R8 ;  /* 0x000000240c08723c */ /* 0x050ff60000041808 */
[----:B------:R-:W-:Y:S11]  /*79820*/  @!UPT UIADD3 URZ, URZ, URZ, URZ ;  /* 0x0000003f3f3ff290 */ /* 0x000ff6000fffe03f */
[----:B------:R-:W-:Y:S01]  /*79830*/  @!UPT UIADD3 URZ, URZ, URZ, URZ ;  /* 0x0000003f3f3ff290 */ /* 0x000fe2000fffe03f */
        /* <DEDUP_REMOVED lines=8> */
[----:B------:R0:W-:Y:S03]  /*798c0*/  STL.64 [R1+0x298], R58 ;  /* 0x0002983a01007387 */ /* 0x0001e60000100a00 */
[----:B0-----:R-:W4:Y:S01]  /*798d0*/  LDL.LU.64 R58, [R1+0x4768] ;  /* 0x00476800013a7983 */ /* 0x001f220000300a00 */
[----:B------:R-:W4:Y:S01]  /*798e0*/  LDL.LU.64 R56, [R1+0x4760] ;  /* 0x0047600001387983 */ /* 0x000f220000300a00 */
[C---:B--2---:R-:W-:Y:S01]  /*798f0*/  HMMA.16816.F32.BF16 R16, R12.reuse, R44, R16 ;  /* 0x0000002c0c10723c */ /* 0x044fe20000041810 */
[----:B------:R-:W-:Y:S01]  /*79900*/  STL.64 [R1+0x4758], R46 ;  /* 0x0047582e01007387 */ /* 0x000fe20000100a00 */
[----:B------:R-:W-:Y:S06]  /*79910*/  STL.64 [R1+0x4750], R44 ;  /* 0x0047502c01007387 */ /* 0x000fec0000100a00 */
[C---:B------:R-:W-:Y:S11]  /*79920*/  HMMA.16816.F32.BF16 R4, R12.reuse, R52, R4 ;  /* 0x000000340c04723c */ /* 0x040ff60000041804 */
[----:B------:R-:W-:Y:S04]  /*79930*/  @!UPT UIADD3 URZ, URZ, URZ, URZ ;  /* 0x0000003f3f3ff290 */ /* 0x000fe8000fffe03f */
        /* <DEDUP_REMOVED lines=8> */
[----:B------:R-:W-:Y:S02]  /*799c0*/  STL.64 [R1+0x4738], R54 ;  /* 0x0047383601007387 */ /* 0x000fe40000100a00 */
[----:B------:R-:W-:Y:S01]  /*799d0*/  STL.64 [R1+0x4730], R52 ;  /* 0x0047303401007387 */ /* 0x000fe20000100a00 */
[----:B------:R-:W-:Y:S01]  /*799e0*/  STL.64 [R1+0x1d0], R4 ;  /* 0x0001d00401007387 */ /* 0x000fe20000100a00 */
[----:B------:R4:W-:Y:S02]  /*799f0*/  STL.64 [R1+0x1d8], R6 ;  /* 0x0001d80601007387 */ /* 0x0009e40000100a00 */
[----:B------:R-:W2:Y:S01]  /*79a00*/  LDL.LU R20, [R1+0x7c0] ;  /* 0x0007c00001147983 */ /* 0x000ea20000300800 */
[C---:B----4-:R-:W-:Y:S11]  /*79a10*/  HMMA.16816.F32.BF16 R4, R8.reuse, R24, R56 ;  /* 0x000000180804723c */ /* 0x050ff60000041838 */
[----:B------:R-:W-:Y:S11]  /*79a20*/  @!UPT UIADD3 URZ, URZ, URZ, URZ ;  /* 0x0000003f3f3ff290 */ /* 0x000ff6000fffe03f */
[----:B------:R-:W-:Y:S01]  /*79a30*/  @!UPT UIADD3 URZ, URZ, URZ, URZ ;  /* 0x0000003f3f3ff290 */ /* 0x000fe2000fffe03f */
[----:B------:R-:W-:Y:S01]  /*79a40*/  STL.64 [R1+0x1c0], R4 ;  /* 0x0001c00401007387 */ /* 0x000fe20000100a00 */
[----:B------:R-:W-:Y:S02]  /*79a50*/  STL.64 [R1+0x1c8], R6 ;  /* 0x0001c80601007387 */ /* 0x000fe40000100a00 */
[----:B------:R-:W2:Y:S02]  /*79a60*/  LDL.LU R21, [R1+0x7c4] ;  /* 0x0007c40001157983 */ /* 0x000ea40000300800 */
[----:B------:R-:W3:Y:S01]  /*79a70*/  LDL.LU R22, [R1+0x7c8] ;  /* 0x0007c80001167983 */ /* 0x000ee20000300800 */
[----:B------:R-:W3:Y:S04]  /*79a80*/  LDL.LU R23, [R1+0x7cc] ;  /* 0x0007cc0001177983 */ /* 0x000ee80000300800 */
        /* <DEDUP_REMOVED lines=63> */
[----:B------:R-:W3:Y:S01]  /*79e80*/  LDL.LU R23, [R1+0x71c] ;  /* 0x00071c0001177983 */ /* 0x000ee20000300800 */
[C---:B----4-:R-:W-:Y:S08]  /*79e90*/  HMMA.16816.F32.BF16 R12, R8.reuse, R28, R12 ;  /* 0x0000001c080c723c */ /* 0x050ff0000004180c */
[C---:B------:R-:W-:Y:S08]  /*79ea0*/  HMMA.16816.F32.BF16 R16, R8.reuse, R32, R16 ;  /* 0x000000200810723c */ /* 0x040ff00000041810 */
[C---:B------:R-:W-:Y:S08]  /*79eb0*/  HMMA.16816.F32.BF16 R56, R8.reuse, R36, R56 ;  /* 0x000000240838723c */ /* 0x040ff00000041838 */
[C---:B------:R-:W-:Y:S01]  /*79ec0*/  HMMA.16816.F32.BF16 R44, R8.reuse, R40, R44 ;  /* 0x00000028082c723c */ /* 0x040fe2000004182c */
        /* <DEDUP_REMOVED lines=9> */
[----:B------:R0:W-:Y:S02]  /*79f60*/  STL.64 [R1+0x1a0], R16 ;  /* 0x0001a01001007387 */ /* 0x0001e40000100a00 */
[----:B------:R4:W-:Y:S02]  /*79f70*/  STL.64 [R1+0x1a8], R18 ;  /* 0x0001a81201007387 */ /* 0x0009e40000100a00 */
[----:B------:R-:W3:Y:S01]  /*79f80*/  LDL.LU R13, [R1+0x844] ;  /* 0x00084400010d7983 */ /* 0x000ee20000300800 */
[----:B-1----:R-:W3:Y:S01]  /*79f90*/  LDL.LU R14, [R1+0x848] ;  /* 0x00084800010e7983 */ /* 0x002ee20000300800 */
[----:B------:R-:W3:Y:S03]  /*79fa0*/  LDL.LU R15, [R1+0x84c] ;  /* 0x00084c00010f7983 */ /* 0x000ee60000300800 */
[----:B0-----:R-:W2:Y:S01]  /*79fb0*/  LDL.LU R16, [R1+0x860] ;  /* 0x0008600001107983 */ /* 0x001ea20000300800 */
[----:B------:R0:W-:Y:S02]  /*79fc0*/  STL.64 [R1+0x190], R56 ;  /* 0x0001903801007387 */ /* 0x0001e40000100a00 */
[----:B------:R1:W-:Y:S02]  /*79fd0*/  STL.64 [R1+0x198], R58 ;  /* 0x0001983a01007387 */ /* 0x0003e40000100a00 */
[----:B------:R-:W2:Y:S01]  /*79fe0*/  LDL.LU R17, [R1+0x864] ;  /* 0x0008640001117983 */ /* 0x000ea20000300800 */
[----:B----4-:R-:W4:Y:S01]  /*79ff0*/  LDL.LU R18, [R1+0x868] ;  /* 0x0008680001127983 */ /* 0x010f220000300800 */
[----:B------:R-:W4:Y:S03]  /*7a000*/  LDL.LU R19, [R1+0x86c] ;  /* 0x00086c0001137983 */ /* 0x000f260000300800 */
        /* <DEDUP_REMOVED lines=83> */
[----:B------:R-:W3:Y:S02]  /*7a540*/  LDL.LU.64 R20, [R1+0x46a0] ;  /* 0x0046a00001147983 */ /* 0x000ee40000300a00 */
[----:B------:R-:W-:Y:S02]  /*7a550*/  STL.64 [R1+0x4698], R54 ;  /* 0x0046983601007387 */ /* 0x000fe40000100a00 */
[----:B------:R0:W-:Y:S11]  /*7a560*/  STL.64 [R1+0x4690], R52 ;  /* 0x0046903401007387 */ /* 0x0001f60000100a00 */
[----:B------:R-:W-:Y:S06]  /*7a570*/  @!UPT UIADD3 URZ, URZ, URZ, URZ ;  /* 0x0000003f3f3ff290 */ /* 0x000fec000fffe03f */
[----:B------:R-:W-:Y:S01]  /*7a580*/  STL.64 [R1+0x2e0], R4 ;  /* 0x0002e00401007387 */ /* 0x000fe20000100a00 */
[----:B------:R1:W-:Y:S02]  /*7a590*/  STL.64 [R1+0x2e8], R6 ;  /* 0x0002e80601007387 */ /* 0x0003e40000100a00 */
[----:B0-----:R-:W2:Y:S02]  /*7a5a0*/  LDL.LU R52, [R1+0x800] ;  /* 0x0008000001347983 */ /* 0x001ea40000300800 */
[----:B------:R-:W2:Y:S01]  /*7a5b0*/  LDL.LU R53, [R1+0x804] ;  /* 0x0008040001357983 */ /* 0x000ea20000300800 */
[----:B------:R-:W2:Y:S01]  /*7a5c0*/  LDL.LU R54, [R1+0x808] ;  /* 0x0008080001367983 */ /* 0x000ea20000300800 */
[----:B------:R-:W2:Y:S03]  /*7a5d0*/  LDL.LU R55, [R1+0x80c] ;  /* 0x00080c0001377983 */ /* 0x000ea60000300800 */
[----:B-1----:R-:W4:Y:S01]  /*7a5e0*/  LDL R7, [R1+0xd04] ;  /* 0x000d040001077983 */ /* 0x002f220000100800 */
[----:B------:R-:W-:Y:S02]  /*7a5f0*/  STL.64 [R1+0x4688], R26 ;  /* 0x0046881a01007387 */ /* 0x000fe40000100a00 */
        /* <DEDUP_REMOVED lines=8> */
[----:B------:R-:W-:Y:S02]  /*7a680*/  STL.64 [R1+0x4670], R30 ;  /* 0x0046701e01007387 */ /* 0x000fe40000100a00 */
[----:B------:R-:W-:Y:S01]  /*7a690*/  STL.64 [R1+0x4668], R28 ;  /* 0x0046681c01007387 */ /* 0x000fe20000100a00 */
[----:B------:R0:W-:Y:S01]  /*7a6a0*/  STL.64 [R1+0x3c0], R8 ;  /* 0x0003c00801007387 */ /* 0x0001e20000100a00 */
[----:B------:R1:W-:Y:S03]  /*7a6b0*/  STL.64 [R1+0x3c8], R10 ;  /* 0x0003c80a01007387 */ /* 0x0003e60000100a00 */
[----:B0-----:R-:W2:Y:S01]  /*7a6c0*/  LDL.LU R8, [R1+0x8c0] ;  /* 0x0008c00001087983 */ /* 0x001ea20000300800 */
[----:B------:R-:W-:Y:S02]  /*7a6d0*/  STL.64 [R1+0x3b0], R12 ;  /* 0x0003b00c01007387 */ /* 0x000fe40000100a00 */
[----:B------:R0:W-:Y:S02]  /*7a6e0*/  STL.64 [R1+0x3b8], R14 ;  /* 0x0003b80e01007387 */ /* 0x0001e40000100a00 */
[----:B------:R-:W2:Y:S01]  /*7a6f0*/  LDL.LU R9, [R1+0x8c4] ;  /* 0x0008c40001097983 */ /* 0x000ea20000300800 */
[----:B-1----:R-:W2:Y:S01]  /*7a700*/  LDL.LU R10, [R1+0x8c8] ;  /* 0x0008c800010a7983 */ /* 0x002ea20000300800 */
[----:B------:R-:W2:Y:S01]  /*7a710*/  LDL.LU R11, [R1+0x8cc] ;  /* 0x0008cc00010b7983 */ /* 0x000ea20000300800 */
[C---:B----4-:R-:W-:Y:S08]  /*7a720*/  HMMA.16816.F32.BF16 R24, R20.reuse, R36, R16 ;  /* 0x000000241418723c */ /* 0x050ff00000041810 */
[C---:B0-----:R-:W-:Y:S01]  /*7a730*/  HMMA.16816.F32.BF16 R12, R20.reuse, R40, R56 ;  /* 0x00000028140c723c */ /* 0x041fe20000041838 */
[----:B------:R-:W-:Y:S01]  /*7a740*/  STL.64 [R1+0x4660], R34 ;  /* 0x0046602201007387 */ /* 0x000fe20000100a00 */
[----:B------:R-:W-:Y:S03]  /*7a750*/  STL.64 [R1+0x4658], R32 ;  /* 0x0046582001007387 */ /* 0x000fe60000100a00 */
[----:B------:R-:W-:Y:S10]  /*7a760*/  LDSM.16.MT88.4 R16, [R7+0xc000] ;  /* 0x00c000000710783b */ /* 0x000ff40000004200 */
[----:B------:R0:W-:Y:S01]  /*7a770*/  STL.64 [R1+0x3a0], R24 ;  /* 0x0003a01801007387 */ /* 0x0001e20000100a00 */
[----:B------:R1:W-:Y:S02]  /*7a780*/  STL.64 [R1+0x3a8], R26 ;  /* 0x0003a81a01007387 */ /* 0x0003e40000100a00 */
[----:B------:R-:W3:Y:S05]  /*7a790*/  LDL.LU R52, [R1+0x8f0] ;  /* 0x0008f00001347983 */ /* 0x000eea0000300800 */
[----:B------:R-:W-:Y:S01]  /*7a7a0*/  STL.64 [R1+0x390], R12 ;  /* 0x0003900c01007387 */ /* 0x000fe20000100a00 */
[----:B------:R-:W-:Y:S02]  /*7a7b0*/  STL.64 [R1+0x398], R14 ;  /* 0x0003980e01007387 */ /* 0x000fe40000100a00 */
[----:B------:R-:W3:Y:S02]  /*7a7c0*/  LDL.LU R53, [R1+0x8f4] ;  /* 0x0008f40001357983 */ /* 0x000ee40000300800 */
[----:B------:R-:W3:Y:S01]  /*7a7d0*/  LDL.LU R54, [R1+0x8f8] ;  /* 0x0008f80001367983 */ /* 0x000ee20000300800 */
[----:B------:R-:W3:Y:S04]  /*7a7e0*/  LDL.LU R55, [R1+0x8fc] ;  /* 0x0008fc0001377983 */ /* 0x000ee80000300800 */
[----:B------:R-:W4:Y:S01]  /*7a7f0*/  LDSM.16.MT88.4 R12, [R7+0xc080] ;  /* 0x00c08000070c783b */ /* 0x000f220000004200 */
[----:B------:R-:W3:Y:S02]  /*7a800*/  LDL.LU R56, [R1+0xa30] ;  /* 0x000a300001387983 */ /* 0x000ee40000300800 */
[----:B------:R-:W3:Y:S02]  /*7a810*/  LDL.LU R57, [R1+0xa34] ;  /* 0x000a340001397983 */ /* 0x000ee40000300800 */
[----:B------:R-:W3:Y:S01]  /*7a820*/  LDL.LU R58, [R1+0xa38] ;  /* 0x000a3800013a7983 */ /* 0x000ee20000300800 */
[----:B------:R-:W3:Y:S01]  /*7a830*/  LDL.LU R59, [R1+0xa3c] ;  /* 0x000a3c00013b7983 */ /* 0x000ee20000300800 */
[----:B0-----:R-:W3:Y:S02]  /*7a840*/  LDL.LU R24, [R1+0x910] ;  /* 0x0009100001187983 */ /* 0x001ee40000300800 */
[----:B------:R-:W3:Y:S02]  /*7a850*/  LDL.LU R25, [R1+0x914] ;  /* 0x0009140001197983 */ /* 0x000ee40000300800 */
[----:B-1----:R-:W3:Y:S01]  /*7a860*/  LDL.LU R26, [R1+0x918] ;  /* 0x00091800011a7983 */ /* 0x002ee20000300800 */
        /* <DEDUP_REMOVED lines=10> */
[----:B------:R0:W-:Y:S03]  /*7a910*/  STL.64 [R1+0x4648], R12 ;  /* 0x0046480c01007387 */ /* 0x0001e60000100a00 */
[----:B0-----:R-:W4:Y:S01]  /*7a920*/  LDL.LU R12, [R1+0xa10] ;  /* 0x000a1000010c7983 */ /* 0x001f220000300800 */
[----:B------:R-:W4:Y:S02]  /*7a930*/  LDL.LU R13, [R1+0xa14] ;  /* 0x000a1400010d7983 */ /* 0x000f240000300800 */
[----:B------:R-:W4:Y:S02]  /*7a940*/  LDL.LU R14, [R1+0xa18] ;  /* 0x000a1800010e7983 */ /* 0x000f240000300800 */
[----:B------:R-:W4:Y:S01]  /*7a950*/  LDL.LU R15, [R1+0xa1c] ;  /* 0x000a1c00010f7983 */ /* 0x000f220000300800 */
[C---:B--2---:R-:W-:Y:S11]  /*7a960*/  HMMA.16816.F32.BF16 R8, R20.reuse, R44, R8 ;  /* 0x0000002c1408723c */ /* 0x044ff60000041808 */
[----:B------:R-:W-:Y:S11]  /*7a970*/  @!UPT UIADD3 URZ, URZ, URZ, URZ ;  /* 0x0000003f3f3ff290 */ /* 0x000ff6000fffe03f */
[----:B------:R-:W-:Y:S01]  /*7a980*/  @!UPT UIADD3 URZ, URZ, URZ, URZ ;  /* 0x0000003f3f3ff290 */ /* 0x000fe2000fffe03f */
[----:B------:R-:W-:Y:S01]  /*7a990*/  STL.64 [R1+0x380], R8 ;  /* 0x0003800801007387 */ /* 0x000fe20000100a00 */
[----:B------:R-:W-:Y:S02]  /*7a9a0*/  STL.64 [R1+0x388], R10 ;  /* 0x0003880a01007387 */ /* 0x000fe40000100a00 */
[----:B------:R-:W0:Y:S02]  /*7a9b0*/  LDSM.16.MT88.4 R8, [R7+0xc100] ;  /* 0x00c100000708783b */ /* 0x000e240000004200 */
[----:B------:R-:W1:Y:S01]  /*7a9c0*/  LDSM.16.MT88.4 R4, [R7+0xc180] ;  /* 0x00c180000704783b */ /* 0x000e620000004200 */
[C---:B---3--:R-:W-:Y:S03]  /*7a9d0*/  HMMA.16816.F32.BF16 R52, R20.reuse, R48, R52 ;  /* 0x000000301434723c */ /* 0x048fe60000041834 */
[----:B0-----:R-:W-:Y:S01]  /*7a9e0*/  STL.64 [R1+0x45d0], R10 ;  /* 0x0045d00a01007387 */ /* 0x001fe20000100a00 */
[----:B------:R0:W-:Y:S03]  /*7a9f0*/  STL.64 [R1+0x45c8], R8 ;  /* 0x0045c80801007387 */ /* 0x0001e60000100a00 */
[----:B0-----:R-:W2:Y:S01]  /*7aa00*/  LDL.LU R8, [R1+0x9b0] ;  /* 0x0009b00001087983 */ /* 0x001ea20000300800 */
[----:B------:R-:W2:Y:S02]  /*7aa10*/  LDL.LU R9, [R1+0x9b4] ;  /* 0x0009b40001097983 */ /* 0x000ea40000300800 */
[----:B------:R-:W2:Y:S02]  /*7aa20*/  LDL.LU R10, [R1+0x9b8] ;  /* 0x0009b800010a7983 */ /* 0x000ea40000300800 */
[----:B------:R-:W2:Y:S11]  /*7aa30*/  LDL.LU R11, [R1+0x9bc] ;  /* 0x0009bc00010b7983 */ /* 0x000eb60000300800 */
[----:B------:R-:W-:Y:S01]  /*7aa40*/  STL.64 [R1+0x370], R52 ;  /* 0x0003703401007387 */ /* 0x000fe20000100a00 */
[----:B------:R0:W-:Y:S03]  /*7aa50*/  STL.64 [R1+0x378], R54 ;  /* 0x0003783601007387 */ /* 0x0001e60000100a00 */
[----:B0-----:R-:W3:Y:S01]  /*7aa60*/  LDL.LU.64 R54, [R1+0x4698] ;  /* 0x0046980001367983 */ /* 0x001ee20000300a00 */
[----:B------:R-:W2:Y:S02]  /*7aa70*/  LDL.LU.64 R52, [R1+0x4690] ;  /* 0x0046900001347983 */ /* 0x000ea40000300a00 */
[----:B-1----:R-:W-:Y:S02]  /*7aa80*/  STL.64 [R1+0x4548], R6 ;  /* 0x0045480601007387 */ /* 0x002fe40000100a00 */
[----:B------:R0:W-:Y:S02]  /*7aa90*/  STL.64 [R1+0x4540], R4 ;  /* 0x0045400401007387 */ /* 0x0001e40000100a00 */
        /* <DEDUP_REMOVED lines=32> */
[C---:B---3--:R-:W-:Y:S01]  /*7aca0*/  HMMA.16816.F32.BF16 R4, R16.reuse, R36, R4 ;  /* 0x000000241004723c */ /* 0x048fe20000041804 */
[----:B------:R-:W-:Y:S01]  /*7acb0*/  STL.64 [R1+0x4640], R30 ;  /* 0x0046401e01007387 */ /* 0x000fe20000100a00 */
[----:B------:R-:W-:Y:S06]  /*7acc0*/  STL.64 [R1+0x4638], R28 ;  /* 0x0046381c01007387 */ /* 0x000fec0000100a00 */
[C---:B--2---:R-:W-:Y:S01]  /*7acd0*/  HMMA.16816.F32.BF16 R20, R16.reuse, R32, R20 ;  /* 0x000000201014723c */ /* 0x044fe20000041814 */
        /* <DEDUP_REMOVED lines=9> */
[C---:B0-----:R-:W-:Y:S01]  /*7ad70*/  HMMA.16816.F32.BF16 R4, R16.reuse, R40, R8 ;  /* 0x000000281004723c */ /* 0x041fe20000041808 */
[----:B------:R-:W-:Y:S01]  /*7ad80*/  STL.64 [R1+0x4610], R42 ;  /* 0x0046102a01007387 */ /* 0x000fe20000100a00 */
[----:B------:R-:W-:Y:S11]  /*7ad90*/  STL.64 [R1+0x4608], R40 ;  /* 0x0046082801007387 */ /* 0x000ff60000100a00 */
[----:B------:R-:W-:Y:S10]  /*7ada0*/  @!UPT UIADD3 URZ, URZ, URZ, URZ ;  /* 0x0000003f3f3ff290 */ /* 0x000ff4000fffe03f */
[----:B------:R-:W-:Y:S01]  /*7adb0*/  STL.64 [R1+0x320], R4 ;  /* 0x0003200401007387 */ /* 0x000fe20000100a00 */
[----:B------:R4:W-:Y:S02]  /*7adc0*/  STL.64 [R1+0x328], R6 ;  /* 0x0003280601007387 */ /* 0x0009e40000100a00 */
[C---:B----4-:R-:W-:Y:S01]  /*7add0*/  HMMA.16816.F32.BF16 R4, R16.reuse, R44, R12 ;  /* 0x0000002c1004723c */ /* 0x050fe2000004180c */
[----:B------:R-:W-:Y:S01]  /*7ade0*/  STL.64 [R1+0x4600], R46 ;  /* 0x0046002e01007387 */ /* 0x000fe20000100a00 */
[----:B------:R-:W-:Y:S11]  /*7adf0*/  STL.64 [R1+0x45f8], R44 ;  /* 0x0045f82c01007387 */ /* 0x000ff60000100a00 */
[----:B------:R-:W-:Y:S10]  /*7ae00*/  @!UPT UIADD3 URZ, URZ, URZ, URZ ;  /* 0x0000003f3f3ff290 */ /* 0x000ff4000fffe03f */
        /* <DEDUP_REMOVED lines=8> */
[----:B0-----:R-:W2:Y:S01]  /*7ae90*/  LDL.LU R4, [R1+0xa80] ;  /* 0x000a800001047983 */ /* 0x001ea20000300800 */
[----:B------:R-:W2:Y:S02]  /*7aea0*/  LDL.LU R5, [R1+0xa84] ;  /* 0x000a840001057983 */ /* 0x000ea40000300800 */
[----:B-1----:R-:W3:Y:S02]  /*7aeb0*/  LDL.LU R6, [R1+0xa88] ;  /* 0x000a880001067983 */ /* 0x002ee40000300800 */
        /* <DEDUP_REMOVED lines=71> */
[----:B0-----:R-:W3:Y:S01]  /*7b330*/  LDL.LU R4, [R1+0xae0] ;  /* 0x000ae00001047983 */ /* 0x001ee20000300800 */
[----:B------:R-:W3:Y:S02]  /*7b340*/  LDL.LU R5, [R1+0xae4] ;  /* 0x000ae40001057983 */ /* 0x000ee40000300800 */
[----:B------:R-:W3:Y:S02]  /*7b350*/  LDL.LU R6, [R1+0xae8] ;  /* 0x000ae80001067983 */ /* 0x000ee40000300800 */
[----:B------:R-:W3:Y:S01]  /*7b360*/  LDL.LU R7, [R1+0xaec] ;  /* 0x000aec0001077983 */ /* 0x000ee20000300800 */
[----:B--2---:R-:W-:Y:S01]  /*7b370*/  HMMA.16816.F32.BF16 R16, R16, R52, R12 ;  /* 0x000000341010723c */ /* 0x004fe2000004180c */
[----:B---3--:R-:W-:Y:S01]  /*7b380*/  STL.64 [R1+0x45b8], R6 ;  /* 0x0045b80601007387 */ /* 0x008fe20000100a00 */
        /* <DEDUP_REMOVED lines=9> */
[----:B------:R-:W2:Y:S01]  /*7b420*/  LDL.LU R56, [R1+0xa70] ;  /* 0x000a700001387983 */ /* 0x000ea20000300800 */
[----:B------:R-:W2:Y:S02]  /*7b430*/  LDL.LU R57, [R1+0xa74] ;  /* 0x000a740001397983 */ /* 0x000ea40000300800 */
[----:B------:R-:W2:Y:S02]  /*7b440*/  LDL.LU R58, [R1+0xa78] ;  /* 0x000a7800013a7983 */ /* 0x000ea40000300800 */
[----:B------:R-:W2:Y:S01]  /*7b450*/  LDL.LU R59, [R1+0xa7c] ;  /* 0x000a7c00013b7983 */ /* 0x000ea20000300800 */
[----:B------:R-:W4:Y:S01]  /*7b460*/  LDL.LU.64 R14, [R1+0x4650] ;  /* 0x00465000010e7983 */ /* 0x000f220000300a00 */
[----:B------:R-:W4:Y:S02]  /*7b470*/  LDL.LU.64 R12, [R1+0x4648] ;  /* 0x00464800010c7983 */ /* 0x000f240000300a00 */
[----:B------:R0:W-:Y:S02]  /*7b480*/  STL.64 [R1+0x260], R16 ;  /* 0x0002601001007387 */ /* 0x0001e40000100a00 */
[----:B------:R1:W-:Y:S01]  /*7b490*/  STL.64 [R1+0x268], R18 ;  /* 0x0002681201007387 */ /* 0x0003e20000100a00 */
        /* <DEDUP_REMOVED lines=62> */
[----:B------:R-:W-:Y:S02]  /*7b880*/  IMAD.MOV.U32 R15, RZ, RZ, R39 ;  /* 0x000000ffff0f7224 */ /* 0x000fe400078e0027 */
        /* <DEDUP_REMOVED lines=58> */
[----:B----4-:R-:W-:Y:S02]  /*7bc30*/  IMAD.MOV.U32 R10, RZ, RZ, R30 ;  /* 0x000000ffff0a7224 */ /* 0x010fe400078e001e */
[----:B------:R-:W-:Y:S01]  /*7bc40*/  IMAD.MOV.U32 R11, RZ, RZ, R31 ;  /* 0x000000ffff0b7224 */ /* 0x000fe200078e001f */
[----:B------:R-:W4:Y:S01]  /*7bc50*/  LDL.LU R30, [R1+0x453c] ;  /* 0x00453c00011e7983 */ /* 0x000f220000300800 */
[----:B------:R-:W4:Y:S01]  /*7bc60*/  LDL.LU R31, [R1+0x4538] ;  /* 0x00453800011f7983 */ /* 0x000f220000300800 */
[C---:B---3--:R-:W-:Y:S08]  /*7bc70*/  HMMA.16816.F32.BF16 R20, R4.reuse, R24, R20 ;  /* 0x000000180414723c */ /* 0x048ff00000041814 */
[----:B------:R-:W-:Y:S11]  /*7bc80*/  HMMA.16816.F32.BF16 R56, R4, R28, R56 ;  /* 0x0000001c0438723c */ /* 0x000ff60000041838 */
[----:B------:R-:W-:Y:S04]  /*7bc90*/  @!UPT UIADD3 URZ, URZ, URZ, URZ ;  /* 0x0000003f3f3ff290 */ /* 0x000fe8000fffe03f */
[----:B------:R-:W-:Y:S01]  /*7bca0*/  STL.64 [R1+0x60], R20 ;  /* 0x0000601401007387 */ /* 0x000fe20000100a00 */
[----:B------:R0:W-:Y:S03]  /*7bcb0*/  STL.64 [R1+0x68], R22 ;  /* 0x0000681601007387 */ /* 0x0001e60000100a00 */
[----:B0-----:R-:W3:Y:S01]  /*7bcc0*/  LDL.LU.64 R22, [R1+0x4530] ;  /* 0x0045300001167983 */ /* 0x001ee20000300a00 */
[----:B------:R-:W3:Y:S03]  /*7bcd0*/  LDL.LU.64 R20, [R1+0x4528] ;  /* 0x0045280001147983 */ /* 0x000ee60000300a00 */
[----:B------:R0:W-:Y:S02]  /*7bce0*/  STL.64 [R1+0x50], R56 ;  /* 0x0000503801007387 */ /* 0x0001e40000100a00 */
[----:B------:R1:W-:Y:S01]  /*7bcf0*/  STL.64 [R1+0x58], R58 ;  /* 0x0000583a01007387 */ /* 0x0003e20000100a00 */
[----:B0-----:R-:W2:Y:S01]  /*7bd00*/  LDL.LU R56, [R1] ;  /* 0x0000000001387983 */ /* 0x001ea20000300800 */
[----:B------:R-:W-:-:S02]  /*7bd10*/  IMAD.MOV.U32 R57, RZ, RZ, R38 ;  /* 0x000000ffff397224 */ /* 0x000fc400078e0026 */
[----:B------:R-:W2:Y:S02]  /*7bd20*/  LDL.LU R38, [R1+0x4524] ;  /* 0x0045240001267983 */ /* 0x000ea40000300800 */
[----:B-1----:R-:W-:Y:S02]  /*7bd30*/  IMAD.MOV.U32 R58, RZ, RZ, R34 ;  /* 0x000000ffff3a7224 */ /* 0x002fe400078e0022 */
[----:B------:R-:W-:Y:S01]  /*7bd40*/  IMAD.MOV.U32 R59, RZ, RZ, R35 ;  /* 0x000000ffff3b7224 */ /* 0x000fe200078e0023 */
[----:B------:R-:W2:Y:S01]  /*7bd50*/  LDL.LU R34, [R1+0x4520] ;  /* 0x0045200001227983 */ /* 0x000ea20000300800 */
[----:B------:R-:W2:Y:S02]  /*7bd60*/  LDL.LU R35, [R1+0x451c] ;  /* 0x00451c0001237983 */ /* 0x000ea40000300800 */
[----:B------:R-:W2:Y:S02]  /*7bd70*/  LDL R28, [R1+0xd0c] ;  /* 0x000d0c00011c7983 */ /* 0x000ea40000100800 */
[----:B----4-:R-:W-:Y:S01]  /*7bd80*/  STL.64 [R1+0x44e8], R30 ;  /* 0x0044e81e01007387 */ /* 0x010fe20000100a00 */
[----:B--2---:R0:W-:Y:S02]  /*7bd90*/  STL [R1+0x44e0], R28 ;  /* 0x0044e01c01007387 */ /* 0x0041e40000100800 */
[----:B0-----:R-:W-:-:S02]  /*7bda0*/  IMAD.MOV.U32 R28, RZ, RZ, R39 ;  /* 0x000000ffff1c7224 */ /* 0x001fc400078e0027 */
[----:B------:R-:W2:Y:S01]  /*7bdb0*/  LDL.LU R39, [R1+0x4518] ;  /* 0x0045180001277983 */ /* 0x000ea20000300800 */
[----:B------:R-:W4:Y:S02]  /*7bdc0*/  LDL.LU R29, [R1+0xa64] ;  /* 0x000a6400011d7983 */ /* 0x000f240000300800 */
[----:B------:R-:W4:Y:S02]  /*7bdd0*/  LDL.LU R30, [R1+0xa68] ;  /* 0x000a6800011e7983 */ /* 0x000f240000300800 */
[----:B------:R-:W4:Y:S01]  /*7bde0*/  LDL.LU R31, [R1+0xa6c] ;  /* 0x000a6c00011f7983 */ /* 0x000f220000300800 */
[C---:B------:R-:W-:Y:S01]  /*7bdf0*/  HMMA.16816.F32.BF16 R8, R4.reuse, R36, R8 ;  /* 0x000000240408723c */ /* 0x040fe20000041808 */
[----:B------:R-:W-:Y:S07]  /*7be00*/  STL.64 [R1+0x44d8], R34 ;  /* 0x0044d82201007387 */ /* 0x000fee0000100a00 */
[C---:B------:R-:W-:Y:S08]  /*7be10*/  HMMA.16816.F32.BF16 R12, R4.reuse, R40, R12 ;  /* 0x00000028040c723c */ /* 0x040ff0000004180c */
[C---:B------:R-:W-:Y:S08]  /*7be20*/  HMMA.16816.F32.BF16 R56, R4.reuse, R48, R56 ;  /* 0x000000300438723c */ /* 0x040ff00000041838 */
[C---:B----4-:R-:W-:Y:S11]  /*7be30*/  HMMA.16816.F32.BF16 R28, R4.reuse, R32, R28 ;  /* 0x00000020041c723c */ /* 0x050ff6000004181c */
[----:B------:R-:W-:Y:S11]  /*7be40*/  @!UPT UIADD3 URZ, URZ, URZ, URZ ;  /* 0x0000003f3f3ff290 */ /* 0x000ff6000fffe03f */
[----:B------:R-:W-:Y:S01]  /*7be50*/  @!UPT UIADD3 URZ, URZ, URZ, URZ ;  /* 0x0000003f3f3ff290 */ /* 0x000fe2000fffe03f */
[----:B------:R0:W-:Y:S01]  /*7be60*/  STL.64 [R1+0x40], R28 ;  /* 0x0000401c01007387 */ /* 0x0001e20000100a00 */
[----:B------:R-:W-:Y:S02]  /*7be70*/  STL.64 [R1+0x48], R30 ;  /* 0x0000481e01007387 */ /* 0x000fe40000100a00 */
[----:B--2---:R-:W-:Y:S02]  /*7be80*/  STL.64 [R1+0x44d0], R38 ;  /* 0x0044d02601007387 */ /* 0x004fe40000100a00 */
[----:B------:R-:W-:Y:S01]  /*7be90*/  STL.64 [R1+0x30], R8 ;  /* 0x0000300801007387 */ /* 0x000fe20000100a00 */
[----:B------:R1:W-:Y:S04]  /*7bea0*/  STL.64 [R1+0x38], R10 ;  /* 0x0000380a01007387 */ /* 0x0003e80000100a00 */
[----:B0-----:R-:W3:Y:S01]  /*7beb0*/  LDL.LU R28, [R1+0xa00] ;  /* 0x000a0000011c7983 */ /* 0x001ee20000300800 */
[----:B-1----:R-:W-:Y:S03]  /*7bec0*/  HMMA.16816.F32.BF16 R8, R4, R44, R16 ;  /* 0x0000002c0408723c */ /* 0x002fe60000041810 */
[----:B------:R0:W-:Y:S01]  /*7bed0*/  STL.64 [R1+0x20], R12 ;  /* 0x0000200c01007387 */ /* 0x0001e20000100a00 */
[----:B------:R1:W-:Y:S03]  /*7bee0*/  STL.64 [R1+0x28], R14 ;  /* 0x0000280e01007387 */ /* 0x0003e60000100a00 */
[----:B------:R-:W-:Y:S11]  /*7bef0*/  IMAD.MOV.U32 R17, RZ, RZ, R3 ;  /* 0x000000ffff117224 */ /* 0x000ff600078e0003 */
[----:B------:R-:W-:Y:S05]  /*7bf00*/  @!UPT UIADD3 URZ, URZ, URZ, URZ ;  /* 0x0000003f3f3ff290 */ /* 0x000fea000fffe03f */
[----:B------:R-:W-:Y:S01]  /*7bf10*/  STL.64 [R1+0x10], R8 ;  /* 0x0000100801007387 */ /* 0x000fe20000100a00 */
[----:B------:R2:W-:Y:S02]  /*7bf20*/  STL.64 [R1+0x18], R10 ;  /* 0x0000180a01007387 */ /* 0x0005e40000100a00 */
[----:B------:R-:W3:Y:S02]  /*7bf30*/  LDL.LU R29, [R1+0xa04] ;  /* 0x000a0400011d7983 */ /* 0x000ee40000300800 */
[----:B------:R-:W3:Y:S01]  /*7bf40*/  LDL.LU R30, [R1+0xa08] ;  /* 0x000a0800011e7983 */ /* 0x000ee20000300800 */
[----:B------:R-:W3:Y:S01]  /*7bf50*/  LDL.LU R31, [R1+0xa0c] ;  /* 0x000a0c00011f7983 */ /* 0x000ee20000300800 */
[----:B------:R-:W4:Y:S02]  /*7bf60*/  LDL.LU R36, [R1+0x990] ;  /* 0x0009900001247983 */ /* 0x000f240000300800 */
[----:B------:R-:W4:Y:S02]  /*7bf70*/  LDL.LU R37, [R1+0x994] ;  /* 0x0009940001257983 */ /* 0x000f240000300800 */
[----:B------:R-:W4:Y:S01]  /*7bf80*/  LDL.LU R38, [R1+0x998] ;  /* 0x0009980001267983 */ /* 0x000f220000300800 */
[----:B------:R-:W4:Y:S01]  /*7bf90*/  LDL.LU R39, [R1+0x99c] ;  /* 0x00099c0001277983 */ /* 0x000f220000300800 */
        /* <DEDUP_REMOVED lines=8> */
[----:B------:R-:W-:-:S02]  /*7c020*/  IMAD.MOV.U32 R18, RZ, RZ, R2 ;  /* 0x000000ffff127224 */ /* 0x000fc400078e0002 */
[----:B------:R-:W-:Y:S02]  /*7c030*/  IMAD.MOV.U32 R16, RZ, RZ, R60 ;  /* 0x000000ffff107224 */ /* 0x000fe400078e003c */
[----:B------:R-:W-:Y:S01]  /*7c040*/  IMAD.MOV.U32 R19, RZ, RZ, R0 ;  /* 0x000000ffff137224 */ /* 0x000fe200078e0000 */
[----:B--2---:R-:W2:Y:S01]  /*7c050*/  LDL R11, [R1+0xd00] ;  /* 0x000d0000010b7983 */ /* 0x004ea20000100800 */
[----:B------:R-:W-:Y:S02]  /*7c060*/  IMAD.MOV.U32 R3, RZ, RZ, R58 ;  /* 0x000000ffff037224 */ /* 0x000fe400078e003a */
[----:B------:R-:W-:Y:S02]  /*7c070*/  IMAD.MOV.U32 R2, RZ, RZ, R59 ;  /* 0x000000ffff027224 */ /* 0x000fe400078e003b */
[----:B------:R-:W-:Y:S02]  /*7c080*/  IMAD.MOV.U32 R0, RZ, RZ, R56 ;  /* 0x000000ffff007224 */ /* 0x000fe400078e0038 */
[----:B------:R-:W-:Y:S01]  /*7c090*/  IMAD.MOV.U32 R60, RZ, RZ, R57 ;  /* 0x000000ffff3c7224 */ /* 0x000fe200078e0039 */
[----:B------:R-:W2:Y:S01]  /*7c0a0*/  LDL.LU.64 R58, [R1+0x4510] ;  /* 0x00451000013a7983 */ /* 0x000ea20000300a00 */
[----:B------:R-:W2:Y:S02]  /*7c0b0*/  LDL.LU.64 R56, [R1+0x4508] ;  /* 0x0045080001387983 */ /* 0x000ea40000300a00 */
[----:B--2---:R-:W-:Y:S01]  /*7c0c0*/  HMMA.16816.F32.BF16 R56, R4, R52, R56 ;  /* 0x000000340438723c */ /* 0x004fe20000041838 */
[----:B------:R-:W2:Y:S06]  /*7c0d0*/  LDL.LU R4, [R1+0x950] ;  /* 0x0009500001047983 */ /* 0x000eac0000300800 */
[----:B------:R-:W-:-:S02]  /*7c0e0*/  IMAD.MOV.U32 R5, RZ, RZ, R26 ;  /* 0x000000ffff057224 */ /* 0x000fc400078e001a */
[----:B------:R-:W-:Y:S01]  /*7c0f0*/  IMAD.MOV.U32 R6, RZ, RZ, R27 ;  /* 0x000000ffff067224 */ /* 0x000fe200078e001b */
[----:B------:R-:W3:Y:S01]  /*7c100*/  LDL.LU R26, [R1+0x4500] ;  /* 0x00450000011a7983 */ /* 0x000ee20000300800 */
[----:B------:R-:W3:Y:S02]  /*7c110*/  LDL.LU R27, [R1+0x44fc] ;  /* 0x0044fc00011b7983 */ /* 0x000ee40000300800 */
[----:B------:R-:W2:Y:S10]  /*7c120*/  LDL.LU R7, [R1+0x95c] ;  /* 0x00095c0001077983 */ /* 0x000eb40000300800 */
[----:B------:R-:W-:Y:S01]  /*7c130*/  STL.64 [R1+0x40b8], R58 ;  /* 0x0040b83a01007387 */ /* 0x000fe20000100a00 */
[----:B------:R0:W-:Y:S02]  /*7c140*/  STL.64 [R1+0x40e0], R56 ;  /* 0x0040e03801007387 */ /* 0x0001e40000100a00 */
[----:B0-----:R-:W-:-:S02]  /*7c150*/  IMAD.MOV.U32 R56, RZ, RZ, R50 ;  /* 0x000000ffff387224 */ /* 0x001fc400078e0032 */
[----:B------:R-:W-:Y:S01]  /*7c160*/  IMAD.MOV.U32 R57, RZ, RZ, R55 ;  /* 0x000000ffff397224 */ /* 0x000fe200078e0037 */
[----:B------:R-:W2:Y:S01]  /*7c170*/  LDL.LU R50, [R1+0x44f8] ;  /* 0x0044f80001327983 */ /* 0x000ea20000300800 */
[----:B------:R-:W2:Y:S02]  /*7c180*/  LDL.LU R55, [R1+0x44f4] ;  /* 0x0044f40001377983 */ /* 0x000ea40000300800 */
[----:B------:R-:W-:Y:S02]  /*7c190*/  IMAD.MOV.U32 R58, RZ, RZ, R42 ;  /* 0x000000ffff3a7224 */ /* 0x000fe400078e002a */
[----:B------:R-:W2:Y:S01]  /*7c1a0*/  LDL.LU R42, [R1+0x44f0] ;  /* 0x0044f000012a7983 */ /* 0x000ea20000300800 */
[C---:B---3--:R-:W-:Y:S11]  /*7c1b0*/  HMMA.16816.F32.BF16 R28, R20.reuse, R26, R28 ;  /* 0x0000001a141c723c */ /* 0x048ff6000004181c */
[----:B------:R-:W-:Y:S11]  /*7c1c0*/  @!UPT UIADD3 URZ, URZ, URZ, URZ ;  /* 0x0000003f3f3ff290 */ /* 0x000ff6000fffe03f */
[----:B------:R-:W-:Y:S01]  /*7c1d0*/  @!UPT UIADD3 URZ, URZ, URZ, URZ ;  /* 0x0000003f3f3ff290 */ /* 0x000fe2000fffe03f */
[----:B------:R-:W-:Y:S01]  /*7c1e0*/  STL.64 [R1+0xd70], R28 ;  /* 0x000d701c01007387 */ /* 0x000fe20000100a00 */
[----:B------:R-:W-:Y:S02]  /*7c1f0*/  IMAD.MOV.U32 R52, RZ, RZ, R30 ;  /* 0x000000ffff347224 */ /* 0x000fe400078e001e */
[----:B------:R0:W-:Y:S02]  /*7c200*/  STL.64 [R1+0xd78], R30 ;  /* 0x000d781e01007387 */ /* 0x0001e40000100a00 */
[----:B0-----:R-:W3:Y:S01]  /*7c210*/  LDL.LU.64 R30, [R1+0x44e8] ;  /* 0x0044e800011e7983 */ /* 0x001ee20000300a00 */
[----:B------:R-:W-:Y:S02]  /*7c220*/  IMAD.MOV.U32 R59, RZ, RZ, R61 ;  /* 0x000000ffff3b7224 */ /* 0x000fe400078e003d */
[----:B------:R-:W-:Y:S02]  /*7c230*/  IMAD.MOV.U32 R61, RZ, RZ, R28 ;  /* 0x000000ffff3d7224 */ /* 0x000fe400078e001c */
[----:B------:R-:W2:Y:S03]  /*7c240*/  LDL.LU R28, [R1+0x44e0] ;  /* 0x0044e000011c7983 */ /* 0x000ea60000300800 */
[----:B------:R-:W-:Y:S02]  /*7c250*/  STL [R1+0x408c], R61 ;  /* 0x00408c3d01007387 */ /* 0x000fe40000100800 */
[----:B------:R-:W-:Y:S01]  /*7c260*/  STL [R1+0x4088], R52 ;  /* 0x0040883401007387 */ /* 0x000fe20000100800 */
[----:B---3--:R-:W-:Y:S11]  /*7c270*/  HMMA.16816.F32.BF16 R32, R20, R30, R32 ;  /* 0x0000001e1420723c */ /* 0x008ff60000041820 */
[----:B------:R-:W-:Y:S11]  /*7c280*/  @!UPT UIADD3 URZ, URZ, URZ, URZ ;  /* 0x0000003f3f3ff290 */ /* 0x000ff6000fffe03f */
[----:B------:R-:W-:Y:S01]  /*7c290*/  @!UPT UIADD3 URZ, URZ, URZ, URZ ;  /* 0x0000003f3f3ff290 */ /* 0x000fe2000fffe03f */
[----:B------:R-:W-:Y:S01]  /*7c2a0*/  STL.64 [R1+0xd60], R32 ;  /* 0x000d602001007387 */ /* 0x000fe20000100a00 */
[----:B------:R0:W-:Y:S02]  /*7c2b0*/  STL.64 [R1+0xd68], R34 ;  /* 0x000d682201007387 */ /* 0x0001e40000100a00 */
[----:B------:R-:W-:Y:S02]  /*7c2c0*/  IMAD.MOV.U32 R53, RZ, RZ, R34 ;  /* 0x000000ffff357224 */ /* 0x000fe400078e0022 */
[----:B0-----:R-:W4:Y:S03]  /*7c2d0*/  LDL.LU.64 R34, [R1+0x44d8] ;  /* 0x0044d80001227983 */ /* 0x001f260000300a00 */
[----:B------:R-:W-:Y:S02]  /*7c2e0*/  STL [R1+0x4090], R53 ;  /* 0x0040903501007387 */ /* 0x000fe40000100800 */
[----:B------:R-:W-:-:S02]  /*7c2f0*/  IMAD.MOV.U32 R32, RZ, RZ, R43 ;  /* 0x000000ffff207224 */ /* 0x000fc400078e002b */
[----:B------:R-:W-:Y:S01]  /*7c300*/  IMAD.MOV.U32 R33, RZ, RZ, R54 ;  /* 0x000000ffff217224 */ /* 0x000fe200078e0036 */
[----:B----4-:R-:W-:Y:S11]  /*7c310*/  HMMA.16816.F32.BF16 R36, R20, R34, R36 ;  /* 0x000000221424723c */ /* 0x010ff60000041824 */
[----:B------:R-:W-:Y:S11]  /*7c320*/  @!UPT UIADD3 URZ, URZ, URZ, URZ ;  /* 0x0000003f3f3ff290 */ /* 0x000ff6000fffe03f */
[----:B------:R-:W-:Y:S01]  /*7c330*/  @!UPT UIADD3 URZ, URZ, URZ, URZ ;  /* 0x0000003f3f3ff290 */ /* 0x000fe2000fffe03f */
[----:B------:R-:W-:Y:S01]  /*7c340*/  STL.64 [R1+0xcf0], R36 ;  /* 0x000cf02401007387 */ /* 0x000fe20000100a00 */
[----:B------:R0:W-:Y:S03]  /*7c350*/  STL.64 [R1+0xcf8], R38 ;  /* 0x000cf82601007387 */ /* 0x0001e60000100a00 */
[----:B0-----:R-:W3:Y:S01]  /*7c360*/  LDL.LU.64 R38, [R1+0x44d0] ;  /* 0x0044d00001267983 */ /* 0x001ee20000300a00 */
[----:B------:R0:W-:Y:S02]  /*7c370*/  STL.64 [R1+0x44a8], R34 ;  /* 0x0044a82201007387 */ /* 0x0001e40000100a00 */
[----:B------:R-:W4:Y:S02]  /*7c380*/  LDL.LU R43, [R1+0x44cc] ;  /* 0x0044cc00012b7983 */ /* 0x000f240000300800 */
[----:B------:R-:W4:Y:S02]  /*7c390*/  LDL.LU R54, [R1+0x44c8] ;  /* 0x0044c80001367983 */ /* 0x000f240000300800 */
[----:B0-----:R-:W-:-:S02]  /*7c3a0*/  IMAD.MOV.U32 R34, RZ, RZ, R46 ;  /* 0x000000ffff227224 */ /* 0x001fc400078e002e */
[----:B------:R-:W-:Y:S01]  /*7c3b0*/  IMAD.MOV.U32 R35, RZ, RZ, R47 ;  /* 0x000000ffff237224 */ /* 0x000fe200078e002f */
[----:B------:R-:W4:Y:S01]  /*7c3c0*/  LDL.LU R46, [R1+0x44c4] ;  /* 0x0044c400012e7983 */ /* 0x000f220000300800 */
[----:B------:R-:W4:Y:S02]  /*7c3d0*/  LDL.LU R47, [R1+0x44c0] ;  /* 0x0044c000012f7983 */ /* 0x000f240000300800 */
[----:B--2---:R-:W-:Y:S01]  /*7c3e0*/  IMAD.MOV.U32 R41, RZ, RZ, R55 ;  /* 0x000000ffff297224 */ /* 0x004fe200078e0037 */
[C---:B---3--:R-:W-:Y:S08]  /*7c3f0*/  HMMA.16816.F32.BF16 R16, R20.reuse, R38, R16 ;  /* 0x000000261410723c */ /* 0x048ff00000041810 */
[----:B----4-:R-:W-:Y:S01]  /*7c400*/  HMMA.16816.F32.BF16 R12, R20, R42, R12 ;  /* 0x0000002a140c723c */ /* 0x010fe2000004180c */
[----:B------:R-:W-:Y:S11]  /*7c410*/  IMAD.MOV.U32 R40, RZ, RZ, R54 ;  /* 0x000000ffff287224 */ /* 0x000ff600078e0036 */
[----:B------:R-:W-:Y:S03]  /*7c420*/  @!UPT UIADD3 URZ, URZ, URZ, URZ ;  /* 0x0000003f3f3ff290 */ /* 0x000fe6000fffe03f */
[----:B------:R-:W-:Y:S01]  /*7c430*/  STL.64 [R1+0xce0], R16 ;  /* 0x000ce01001007387 */ /* 0x000fe20000100a00 */
[----:B------:R-:W-:Y:S02]  /*7c440*/  STL.64 [R1+0xce8], R18 ;  /* 0x000ce81201007387 */ /* 0x000fe40000100a00 */
[----:B------:R0:W-:Y:S05]  /*7c450*/  STL.64 [R1+0x44a0], R42 ;  /* 0x0044a02a01007387 */ /* 0x0001ea0000100a00 */
[----:B------:R-:W-:Y:S04]  /*7c460*/  STL.64 [R1+0x710], R12 ;  /* 0x0007100c01007387 */ /* 0x000fe80000100a00 */
[----:B------:R-:W-:Y:S01]  /*7c470*/  STL.64 [R1+0x718], R14 ;  /* 0x0007180e01007387 */ /* 0x000fe20000100a00 */
[----:B------:R-:W2:Y:S02]  /*7c480*/  LDL.LU R54, [R1+0x44bc] ;  /* 0x0044bc0001367983 */ /* 0x000ea40000300800 */
[----:B------:R-:W2:Y:S02]  /*7c490*/  LDL.LU R55, [R1+0x44b8] ;  /* 0x0044b80001377983 */ /* 0x000ea40000300800 */
[----:B------:R-:W1:Y:S01]  /*7c4a0*/  LDSM.16.MT88.4 R12, [R11+0xe100] ;  /* 0x00e100000b0c783b */ /* 0x000e620000004200 */
[----:B------:R-:W-:Y:S03]  /*7c4b0*/  LDSM.16.MT88.4 R16, [R11+0xe080] ;  /* 0x00e080000b10783b */ /* 0x000fe60000004200 */
[----:B------:R-:W3:Y:S04]  /*7c4c0*/  LDSM.16.MT88.4 R8, [R11+0xe180] ;  /* 0x00e180000b08783b */ /* 0x000ee80000004200 */
[----:B0-----:R-:W-:-:S02]  /*7c4d0*/  IMAD.MOV.U32 R42, RZ, RZ, R50 ;  /* 0x000000ffff2a7224 */ /* 0x001fc400078e0032 */
[----:B------:R-:W-:Y:S01]  /*7c4e0*/  IMAD.MOV.U32 R43, RZ, RZ, R51 ;  /* 0x000000ffff2b7224 */ /* 0x000fe200078e0033 */
[----:B------:R-:W4:Y:S01]  /*7c4f0*/  LDL.LU R50, [R1+0x44b4] ;  /* 0x0044b40001327983 */ /* 0x000f220000300800 */
[----:B------:R-:W4:Y:S03]  /*7c500*/  LDL.LU R51, [R1+0x44b0] ;  /* 0x0044b00001337983 */ /* 0x000f260000300800 */
[----:B-1----:R-:W-:Y:S01]  /*7c510*/  STL.64 [R1+0x4480], R14 ;  /* 0x0044800e01007387 */ /* 0x002fe20000100a00 */
[----:B------:R0:W-:Y:S02]  /*7c520*/  STL.64 [R1+0x4478], R12 ;  /* 0x0044780c01007387 */ /* 0x0001e40000100a00 */
[C---:B0-----:R-:W-:Y:S01]  /*7c530*/  HMMA.16816.F32.BF16 R12, R20.reuse, R46, R40 ;  /* 0x0000002e140c723c */ /* 0x041fe20000041828 */
[----:B------:R-:W-:Y:S11]  /*7c540*/  STL.64 [R1+0x4498], R46 ;  /* 0x0044982e01007387 */ /* 0x000ff60000100a00 */
[----:B------:R-:W-:Y:S11]  /*7c550*/  @!UPT UIADD3 URZ, URZ, URZ, URZ ;  /* 0x0000003f3f3ff290 */ /* 0x000ff6000fffe03f */
[----:B------:R-:W-:Y:S01]  /*7c560*/  STL.64 [R1+0x6f0], R12 ;  /* 0x0006f00c01007387 */ /* 0x000fe20000100a00 */
[----:B------:R-:W-:Y:S02]  /*7c570*/  STL.64 [R1+0x6f8], R14 ;  /* 0x0006f80e01007387 */ /* 0x000fe40000100a00 */
[----:B---3--:R-:W-:Y:S02]  /*7c580*/  STL.64 [R1+0x4400], R10 ;  /* 0x0044000a01007387 */ /* 0x008fe40000100a00 */
[----:B------:R4:W-:Y:S02]  /*7c590*/  STL.64 [R1+0x43f8], R8 ;  /* 0x0043f80801007387 */ /* 0x0009e40000100a00 */
[C---:B----4-:R-:W-:Y:S01]  /*7c5a0*/  HMMA.16816.F32.BF16 R8, R20.reuse, R50, R4 ;  /* 0x000000321408723c */ /* 0x050fe20000041804 */
[----:B------:R-:W0:Y:S04]  /*7c5b0*/  LDSM.16.MT88.4 R4, [R28+0xe000] ;  /* 0x00e000001c04783b */ /* 0x000e280000004200 */
[----:B------:R-:W-:Y:S11]  /*7c5c0*/  STL.64 [R1+0x4490], R50 ;  /* 0x0044903201007387 */ /* 0x000ff60000100a00 */
[----:B------:R-:W-:Y:S07]  /*7c5d0*/  @!UPT UIADD3 URZ, URZ, URZ, URZ ;  /* 0x0000003f3f3ff290 */ /* 0x000fee000fffe03f */
[----:B------:R-:W-:Y:S01]  /*7c5e0*/  STL.64 [R1+0x5c0], R8 ;  /* 0x0005c00801007387 */ /* 0x000fe20000100a00 */
[----:B------:R-:W-:Y:S03]  /*7c5f0*/  STL.64 [R1+0x5c8], R10 ;  /* 0x0005c80a01007387 */ /* 0x000fe60000100a00 */
[----:B0-----:R-:W-:Y:S01]  /*7c600*/  STL.64 [R1+0x43d0], R6 ;  /* 0x0043d00601007387 */ /* 0x001fe20000100a00 */
[----:B------:R2:W-:Y:S02]  /*7c610*/  STL.64 [R1+0x43c8], R4 ;  /* 0x0043c80401007387 */ /* 0x0005e40000100a00 */
[----:B--2---:R-:W-:Y:S01]  /*7c620*/  HMMA.16816.F32.BF16 R4, R20, R54, R32 ;  /* 0x000000361404723c */ /* 0x004fe20000041820 */
[----:B------:R-:W0:Y:S04]  /*7c630*/  LDSM.16.MT88.4 R20, [R28+0xe080] ;  /* 0x00e080001c14783b */ /* 0x000e280000004200 */
[----:B------:R-:W-:Y:S11]  /*7c640*/  STL.64 [R1+0x4488], R54 ;  /* 0x0044883601007387 */ /* 0x000ff60000100a00 */
[----:B------:R-:W-:Y:S07]  /*7c650*/  @!UPT UIADD3 URZ, URZ, URZ, URZ ;  /* 0x0000003f3f3ff290 */ /* 0x000fee000fffe03f */
[----:B------:R-:W-:Y:S01]  /*7c660*/  STL.64 [R1+0x5b0], R4 ;  /* 0x0005b00401007387 */ /* 0x000fe20000100a00 */
[----:B------:R1:W-:Y:S02]  /*7c670*/  STL.64 [R1+0x5b8], R6 ;  /* 0x0005b80601007387 */ /* 0x0003e40000100a00 */
[C---:B-1----:R-:W-:Y:S01]  /*7c680*/  HMMA.16816.F32.BF16 R4, R16.reuse, R26, R56 ;  /* 0x0000001a1004723c */ /* 0x042fe20000041838 */
[----:B0-----:R-:W-:Y:S01]  /*7c690*/  STL.64 [R1+0x4378], R22 ;  /* 0x0043781601007387 */ /* 0x001fe20000100a00 */
[----:B------:R0:W-:Y:S11]  /*7c6a0*/  STL.64 [R1+0x4370], R20 ;  /* 0x0043701401007387 */ /* 0x0001f60000100a00 */
[----:B------:R-:W-:Y:S10]  /*7c6b0*/  @!UPT UIADD3 URZ, URZ, URZ, URZ ;  /* 0x0000003f3f3ff290 */ /* 0x000ff4000fffe03f */
[----:B------:R-:W-:Y:S01]  /*7c6c0*/  STL.64 [R1+0xc10], R4 ;  /* 0x000c100401007387 */ /* 0x000fe20000100a00 */
[----:B------:R-:W-:Y:S02]  /*7c6d0*/  STL.64 [R1+0xc18], R6 ;  /* 0x000c180601007387 */ /* 0x000fe40000100a00 */
[----:B0-----:R-:W2:Y:S02]  /*7c6e0*/  LDL.LU R20, [R1+0x6d0] ;  /* 0x0006d00001147983 */ /* 0x001ea40000300800 */
        /* <DEDUP_REMOVED lines=76> */
[----:B------:R-:W4:Y:S02]  /*7cbb0*/  LDL.LU R10, [R1+0x858] ;  /* 0x00085800010a7983 */ /* 0x000f240000300800 */
[----:B------:R-:W4:Y:S01]  /*7cbc0*/  LDL.LU R11, [R1+0x85c] ;  /* 0x00085c00010b7983 */ /* 0x000f220000300800 */
        /* <DEDUP_REMOVED lines=8> */
[----:B------:R0:W-:Y:S02]  /*7cc50*/  STL.64 [R1+0x43e8], R56 ;  /* 0x0043e83801007387 */ /* 0x0001e40000100a00 */
[----:B------:R-:W3:Y:S02]  /*7cc60*/  LDL.LU R20, [R1+0x750] ;  /* 0x0007500001147983 */ /* 0x000ee40000300800 */
[----:B------:R-:W3:Y:S01]  /*7cc70*/  LDL.LU R21, [R1+0x754] ;  /* 0x0007540001157983 */ /* 0x000ee20000300800 */
[----:B------:R-:W3:Y:S01]  /*7cc80*/  LDL.LU R22, [R1+0x758] ;  /* 0x0007580001167983 */ /* 0x000ee20000300800 */
[----:B------:R-:W3:Y:S03]  /*7cc90*/  LDL.LU R23, [R1+0x75c] ;  /* 0x00075c0001177983 */ /* 0x000ee60000300800 */
[----:B0-----:R-:W4:Y:S01]  /*7cca0*/  LDL.LU R56, [R1+0x760] ;  /* 0x0007600001387983 */ /* 0x001f220000300800 */
[----:B------:R-:W4:Y:S02]  /*7ccb0*/  LDL.LU R57, [R1+0x764] ;  /* 0x0007640001397983 */ /* 0x000f240000300800 */
[----:B------:R-:W4:Y:S02]  /*7ccc0*/  LDL.LU R58, [R1+0x768] ;  /* 0x00076800013a7983 */ /* 0x000f240000300800 */
[----:B------:R-:W4:Y:S01]  /*7ccd0*/  LDL.LU R59, [R1+0x76c] ;  /* 0x00076c00013b7983 */ /* 0x000f220000300800 */
[----:B------:R-:W-:Y:S01]  /*7cce0*/  STL [R1+0x4094], R24 ;  /* 0x0040941801007387 */ /* 0x000fe20000100800 */
[----:B------:R-:W-:Y:S02]  /*7ccf0*/  STL.64 [R1+0xc00], R32 ;  /* 0x000c002001007387 */ /* 0x000fe40000100a00 */
[----:B------:R0:W-:Y:S02]  /*7cd00*/  STL.64 [R1+0xc08], R34 ;  /* 0x000c082201007387 */ /* 0x0001e40000100a00 */
[----:B0-----:R-:W2:Y:S01]  /*7cd10*/  LDL.LU.64 R34, [R1+0x44a8] ;  /* 0x0044a80001227983 */ /* 0x001ea20000300a00 */
[----:B------:R-:W-:Y:S01]  /*7cd20*/  HMMA.16816.F32.BF16 R40, R16, R38, R40 ;  /* 0x000000261028723c */ /* 0x000fe20000041828 */
[----:B------:R-:W-:-:S05]  /*7cd30*/  IMAD.MOV.U32 R25, RZ, RZ, R32 ;  /* 0x000000ffff197224 */ /* 0x000fca00078e0020 */
[----:B------:R-:W-:Y:S02]  /*7cd40*/  STL [R1+0x4098], R25 ;  /* 0x0040981901007387 */ /* 0x000fe40000100800 */
        /* <DEDUP_REMOVED lines=90> */
[----:B------:R-:W4:Y:S01]  /*7d2f0*/  LDL.LU.64 R10, [R1+0x4400] ;  /* 0x00440000010a7983 */ /* 0x000f220000300a00 */
        /* <DEDUP_REMOVED lines=8> */
[C---:B----4-:R-:W-:Y:S08]  /*7d380*/  HMMA.16816.F32.BF16 R56, R8.reuse, R26, R56 ;  /* 0x0000001a0838723c */ /* 0x050ff00000041838 */
[C---:B---3--:R-:W-:Y:S11]  /*7d390*/  HMMA.16816.F32.BF16 R20, R8.reuse, R30, R20 ;  /* 0x0000001e0814723c */ /* 0x048ff60000041814 */
[----:B------:R-:W-:Y:S04]  /*7d3a0*/  @!UPT UIADD3 URZ, URZ, URZ, URZ ;  /* 0x0000003f3f3ff290 */ /* 0x000fe8000fffe03f */
[----:B------:R-:W-:Y:S01]  /*7d3b0*/  STL.64 [R1+0xa10], R56 ;  /* 0x000a103801007387 */ /* 0x000fe20000100a00 */
[----:B------:R0:W-:Y:S03]  /*7d3c0*/  STL.64 [R1+0xa18], R58 ;  /* 0x000a183a01007387 */ /* 0x0001e60000100a00 */
[----:B0-----:R-:W3:Y:S01]  /*7d3d0*/  LDL.LU.64 R58, [R1+0x43f0] ;  /* 0x0043f000013a7983 */ /* 0x001ee20000300a00 */
[----:B------:R-:W3:Y:S03]  /*7d3e0*/  LDL.LU.64 R56, [R1+0x43e8] ;  /* 0x0043e80001387983 */ /* 0x000ee60000300a00 */
[----:B------:R-:W-:Y:S02]  /*7d3f0*/  STL.64 [R1+0xa00], R20 ;  /* 0x000a001401007387 */ /* 0x000fe40000100a00 */
[----:B------:R0:W-:Y:S02]  /*7d400*/  STL.64 [R1+0xa08], R22 ;  /* 0x000a081601007387 */ /* 0x0001e40000100a00 */
[----:B0-----:R-:W4:Y:S01]  /*7d410*/  LDL.LU.64 R22, [R1+0x43e0] ;  /* 0x0043e00001167983 */ /* 0x001f220000300a00 */
[----:B------:R-:W4:Y:S02]  /*7d420*/  LDL.LU.64 R20, [R1+0x43d8] ;  /* 0x0043d80001147983 */ /* 0x000f240000300a00 */
[----:B------:R-:W2:Y:S02]  /*7d430*/  LDL R29, [R1+0xd08] ;  /* 0x000d0800011d7983 */ /* 0x000ea40000100800 */
[----:B------:R-:W-:Y:S01]  /*7d440*/  STL.64 [R1+0x43c0], R30 ;  /* 0x0043c01e01007387 */ /* 0x000fe20000100a00 */
[----:B--2---:R0:W-:Y:S04]  /*7d450*/  STL.64 [R1+0x43b8], R28 ;  /* 0x0043b81c01007387 */ /* 0x0041e80000100a00 */
[----:B0-----:R-:W2:Y:S01]  /*7d460*/  LDL.LU R28, [R1+0x720] ;  /* 0x00072000011c7983 */ /* 0x001ea20000300800 */
[----:B------:R-:W2:Y:S02]  /*7d470*/  LDL.LU R29, [R1+0x724] ;  /* 0x00072400011d7983 */ /* 0x000ea40000300800 */
[----:B------:R-:W2:Y:S02]  /*7d480*/  LDL.LU R30, [R1+0x728] ;  /* 0x00072800011e7983 */ /* 0x000ea40000300800 */
[----:B------:R-:W2:Y:S01]  /*7d490*/  LDL.LU R31, [R1+0x72c] ;  /* 0x00072c00011f7983 */ /* 0x000ea20000300800 */
[C---:B------:R-:W-:Y:S08]  /*7d4a0*/  HMMA.16816.F32.BF16 R4, R8.reuse, R34, R4 ;  /* 0x000000220804723c */ /* 0x040ff00000041804 */
[C---:B------:R-:W-:Y:S08]  /*7d4b0*/  HMMA.16816.F32.BF16 R12, R8.reuse, R42, R12 ;  /* 0x0000002a080c723c */ /* 0x040ff0000004180c */
[C---:B------:R-:W-:Y:S07]  /*7d4c0*/  HMMA.16816.F32.BF16 R16, R8.reuse, R46, R16 ;  /* 0x0000002e0810723c */ /* 0x040fee0000041810 */
[----:B------:R-:W-:Y:S01]  /*7d4d0*/  STL.64 [R1+0x9f0], R4 ;  /* 0x0009f00401007387 */ /* 0x000fe20000100a00 */
[----:B------:R0:W-:Y:S03]  /*7d4e0*/  STL.64 [R1+0x9f8], R6 ;  /* 0x0009f80601007387 */ /* 0x0001e60000100a00 */
[----:B0-----:R-:W3:Y:S01]  /*7d4f0*/  LDL.LU.64 R6, [R1+0x43d0] ;  /* 0x0043d00001067983 */ /* 0x001ee20000300a00 */
[----:B------:R-:W3:Y:S02]  /*7d500*/  LDL.LU.64 R4, [R1+0x43c8] ;  /* 0x0043c80001047983 */ /* 0x000ee40000300a00 */
[----:B------:R-:W-:Y:S01]  /*7d510*/  STL.64 [R1+0x43b0], R38 ;  /* 0x0043b02601007387 */ /* 0x000fe20000100a00 */
[C---:B--2---:R-:W-:Y:S11]  /*7d520*/  HMMA.16816.F32.BF16 R28, R8.reuse, R38, R28 ;  /* 0x00000026081c723c */ /* 0x044ff6000004181c */
[----:B------:R-:W-:Y:S11]  /*7d530*/  @!UPT UIADD3 URZ, URZ, URZ, URZ ;  /* 0x0000003f3f3ff290 */ /* 0x000ff6000fffe03f */
[----:B------:R-:W-:Y:S01]  /*7d540*/  @!UPT UIADD3 URZ, URZ, URZ, URZ ;  /* 0x0000003f3f3ff290 */ /* 0x000fe2000fffe03f */
[----:B------:R-:W-:Y:S01]  /*7d550*/  STL.64 [R1+0x9e0], R28 ;  /* 0x0009e01c01007387 */ /* 0x000fe20000100a00 */
[----:B------:R-:W-:Y:S02]  /*7d560*/  STL.64 [R1+0x9e8], R30 ;  /* 0x0009e81e01007387 */ /* 0x000fe40000100a00 */
[----:B------:R-:W-:Y:S02]  /*7d570*/  STL.64 [R1+0x43a8], R42 ;  /* 0x0043a82a01007387 */ /* 0x000fe40000100a00 */
[----:B------:R-:W-:Y:S01]  /*7d580*/  STL.64 [R1+0x630], R12 ;  /* 0x0006300c01007387 */ /* 0x000fe20000100a00 */
[----:B------:R4:W-:Y:S02]  /*7d590*/  STL.64 [R1+0x638], R14 ;  /* 0x0006380e01007387 */ /* 0x0009e40000100a00 */
[C---:B----4-:R-:W-:Y:S08]  /*7d5a0*/  HMMA.16816.F32.BF16 R12, R8.reuse, R50, R20 ;  /* 0x00000032080c723c */ /* 0x050ff00000041814 */
[----:B---3--:R-:W-:Y:S01]  /*7d5b0*/  HMMA.16816.F32.BF16 R8, R8, R54, R56 ;  /* 0x000000360808723c */ /* 0x008fe20000041838 */
[----:B------:R0:W-:Y:S01]  /*7d5c0*/  STL.64 [R1+0x610], R16 ;  /* 0x0006101001007387 */ /* 0x0001e20000100a00 */
[----:B------:R1:W-:Y:S02]  /*7d5d0*/  STL.64 [R1+0x618], R18 ;  /* 0x0006181201007387 */ /* 0x0003e40000100a00 */
[----:B------:R2:W-:Y:S11]  /*7d5e0*/  STL.64 [R1+0x4380], R54 ;  /* 0x0043803601007387 */ /* 0x0005f60000100a00 */
[----:B------:R-:W-:Y:S01]  /*7d5f0*/  STL.64 [R1+0x5e0], R12 ;  /* 0x0005e00c01007387 */ /* 0x000fe20000100a00 */
[----:B------:R-:W-:Y:S02]  /*7d600*/  STL.64 [R1+0x5e8], R14 ;  /* 0x0005e80e01007387 */ /* 0x000fe40000100a00 */
[----:B0-----:R-:W3:Y:S05]  /*7d610*/  LDL.LU R16, [R1+0x540] ;  /* 0x0005400001107983 */ /* 0x001eea0000300800 */
[----:B------:R-:W-:Y:S01]  /*7d620*/  STL.64 [R1+0x5a0], R8 ;  /* 0x0005a00801007387 */ /* 0x000fe20000100a00 */
[----:B------:R-:W-:Y:S01]  /*7d630*/  STL.64 [R1+0x5a8], R10 ;  /* 0x0005a80a01007387 */ /* 0x000fe20000100a00 */
[----:B------:R-:W3:Y:S02]  /*7d640*/  LDL.LU R17, [R1+0x544] ;  /* 0x0005440001117983 */ /* 0x000ee40000300800 */
[----:B-1----:R-:W4:Y:S02]  /*7d650*/  LDL.LU R18, [R1+0x548] ;  /* 0x0005480001127983 */ /* 0x002f240000300800 */
        /* <DEDUP_REMOVED lines=33> */
[----:B-1----:R-:W2:Y:S02]  /*7d870*/  LDL.LU R52, [R1+0x600] ;  /* 0x0006000001347983 */ /* 0x002ea40000300800 */
[----:B------:R-:W2:Y:S01]  /*7d880*/  LDL.LU R53, [R1+0x604] ;  /* 0x0006040001357983 */ /* 0x000ea20000300800 */
[----:B------:R-:W2:Y:S01]  /*7d890*/  LDL.LU R54, [R1+0x608] ;  /* 0x0006080001367983 */ /* 0x000ea20000300800 */
[----:B------:R-:W2:Y:S02]  /*7d8a0*/  LDL.LU R55, [R1+0x60c] ;  /* 0x00060c0001377983 */ /* 0x000ea40000300800 */
[----:B----4-:R-:W-:Y:S02]  /*7d8b0*/  STL.64 [R1+0x4368], R18 ;  /* 0x0043681201007387 */ /* 0x010fe40000100a00 */
[----:B---3--:R0:W-:Y:S02]  /*7d8c0*/  STL.64 [R1+0x4360], R16 ;  /* 0x0043601001007387 */ /* 0x0081e40000100a00 */
        /* <DEDUP_REMOVED lines=8> */
[----:B------:R-:W3:Y:S01]  /*7d950*/  LDL.LU R56, [R1+0x530] ;  /* 0x0005300001387983 */ /* 0x000ee20000300800 */
[----:B------:R-:W3:Y:S02]  /*7d960*/  LDL.LU R57, [R1+0x534] ;  /* 0x0005340001397983 */ /* 0x000ee40000300800 */
[----:B------:R-:W3:Y:S02]  /*7d970*/  LDL.LU R58, [R1+0x538] ;  /* 0x00053800013a7983 */ /* 0x000ee40000300800 */
[----:B------:R-:W3:Y:S01]  /*7d980*/  LDL.LU R59, [R1+0x53c] ;  /* 0x00053c00013b7983 */ /* 0x000ee20000300800 */
[C---:B--2---:R-:W-:Y:S11]  /*7d990*/  HMMA.16816.F32.BF16 R28, R4.reuse, R26, R28 ;  /* 0x0000001a041c723c */ /* 0x044ff6000004181c */
[----:B------:R-:W-:Y:S11]  /*7d9a0*/  @!UPT UIADD3 URZ, URZ, URZ, URZ ;  /* 0x0000003f3f3ff290 */ /* 0x000ff6000fffe03f */
[----:B------:R-:W-:Y:S01]  /*7d9b0*/  @!UPT UIADD3 URZ, URZ, URZ, URZ ;  /* 0x0000003f3f3ff290 */ /* 0x000fe2000fffe03f */
[----:B------:R-:W-:Y:S01]  /*7d9c0*/  STL.64 [R1+0xcd0], R28 ;  /* 0x000cd01c01007387 */ /* 0x000fe20000100a00 */
[----:B------:R-:W-:Y:S02]  /*7d9d0*/  IMAD.MOV.U32 R44, RZ, RZ, R30 ;  /* 0x000000ffff2c7224 */ /* 0x000fe400078e001e */
[----:B------:R0:W-:Y:S02]  /*7d9e0*/  STL.64 [R1+0xcd8], R30 ;  /* 0x000cd81e01007387 */ /* 0x0001e40000100a00 */
[----:B0-----:R-:W2:Y:S01]  /*7d9f0*/  LDL.LU.64 R30, [R1+0x43c0] ;  /* 0x0043c000011e7983 */ /* 0x001ea20000300a00 */
[C---:B------:R-:W-:Y:S01]  /*7da00*/  HMMA.16816.F32.BF16 R36, R4.reuse, R34, R36 ;  /* 0x000000220424723c */ /* 0x040fe20000041824 */
[----:B------:R-:W-:Y:S02]  /*7da10*/  IMAD.MOV.U32 R48, RZ, RZ, R28 ;  /* 0x000000ffff307224 */ /* 0x000fe400078e001c */
[----:B------:R-:W3:Y:S03]  /*7da20*/  LDL.LU.64 R28, [R1+0x43b8] ;  /* 0x0043b800011c7983 */ /* 0x000ee60000300a00 */
[----:B------:R-:W-:Y:S02]  /*7da30*/  STL [R1+0x40a0], R48 ;  /* 0x0040a03001007387 */ /* 0x000fe40000100800 */
[----:B------:R-:W-:Y:S01]  /*7da40*/  STL [R1+0x409c], R44 ;  /* 0x00409c2c01007387 */ /* 0x000fe20000100800 */
[C---:B--2---:R-:W-:Y:S11]  /*7da50*/  HMMA.16816.F32.BF16 R8, R4.reuse, R30, R8 ;  /* 0x0000001e0408723c */ /* 0x044ff60000041808 */
[----:B------:R-:W-:Y:S11]  /*7da60*/  @!UPT UIADD3 URZ, URZ, URZ, URZ ;  /* 0x0000003f3f3ff290 */ /* 0x000ff6000fffe03f */
[----:B------:R-:W-:Y:S01]  /*7da70*/  @!UPT UIADD3 URZ, URZ, URZ, URZ ;  /* 0x0000003f3f3ff290 */ /* 0x000fe2000fffe03f */
[----:B------:R0:W-:Y:S01]  /*7da80*/  STL.64 [R1+0xcc0], R8 ;  /* 0x000cc00801007387 */ /* 0x0001e20000100a00 */
[----:B------:R1:W-:Y:S02]  /*7da90*/  STL.64 [R1+0xcc8], R10 ;  /* 0x000cc80a01007387 */ /* 0x0003e40000100a00 */
[----:B------:R-:W-:Y:S02]  /*7daa0*/  IMAD.MOV.U32 R49, RZ, RZ, R8 ;  /* 0x000000ffff317224 */ /* 0x000fe400078e0008 */
[----:B------:R-:W-:Y:S01]  /*7dab0*/  IMAD.MOV.U32 R45, RZ, RZ, R10 ;  /* 0x000000ffff2d7224 */ /* 0x000fe200078e000a */
[----:B0-----:R-:W2:Y:S01]  /*7dac0*/  LDL.LU R8, [R1+0x520] ;  /* 0x0005200001087983 */ /* 0x001ea20000300800 */
[----:B------:R-:W2:Y:S02]  /*7dad0*/  LDL.LU R9, [R1+0x524] ;  /* 0x0005240001097983 */ /* 0x000ea40000300800 */
[----:B-1----:R-:W2:Y:S02]  /*7dae0*/  LDL.LU R10, [R1+0x528] ;  /* 0x00052800010a7983 */ /* 0x002ea40000300800 */
[----:B------:R-:W2:Y:S01]  /*7daf0*/  LDL.LU R11, [R1+0x52c] ;  /* 0x00052c00010b7983 */ /* 0x000ea20000300800 */
[----:B------:R-:W-:Y:S01]  /*7db00*/  STL [R1+0x40a8], R49 ;  /* 0x0040a83101007387 */ /* 0x000fe20000100800 */
[----:B------:R-:W-:Y:S02]  /*7db10*/  STL [R1+0x40a4], R45 ;  /* 0x0040a42d01007387 */ /* 0x000fe40000100800 */
        /* <DEDUP_REMOVED lines=15> */
[----:B------:R-:W2:Y:S01]  /*7dc10*/  LDL.LU.64 R52, [R1+0x4398] ;  /* 0x0043980001347983 */ /* 0x000ea20000300a00 */
[C---:B------:R-:W-:Y:S11]  /*7dc20*/  HMMA.16816.F32.BF16 R20, R4.reuse, R46, R20 ;  /* 0x0000002e0414723c */ /* 0x040ff60000041814 */
        /* <DEDUP_REMOVED lines=11> */
[----:B0-----:R-:W3:Y:S02]  /*7dce0*/  LDL.LU.64 R54, [R1+0x4380] ;  /* 0x0043800001367983 */ /* 0x001ee40000300a00 */
[----:B---3--:R-:W-:Y:S02]  /*7dcf0*/  HMMA.16816.F32.BF16 R4, R4, R54, R20 ;  /* 0x000000360404723c */ /* 0x008fe40000041814 */
        /* <DEDUP_REMOVED lines=17> */
[----:B------:R-:W2:Y:S01]  /*7de10*/  LDL.LU R24, [R1+0x570] ;  /* 0x0005700001187983 */ /* 0x000ea20000300800 */
[----:B------:R-:W2:Y:S04]  /*7de20*/  LDL.LU R25, [R1+0x574] ;  /* 0x0005740001197983 */ /* 0x000ea80000300800 */
[----:B0-----:R-:W2:Y:S01]  /*7de30*/  LDL.LU R26, [R1+0x578] ;  /* 0x00057800011a7983 */ /* 0x001ea20000300800 */
[----:B------:R-:W2:Y:S02]  /*7de40*/  LDL.LU R27, [R1+0x57c] ;  /* 0x00057c00011b7983 */ /* 0x000ea40000300800 */
[C---:B--2---:R-:W-:Y:S11]  /*7de50*/  HMMA.16816.F32.BF16 R24, R20.reuse, R30, R24 ;  /* 0x0000001e1418723c */ /* 0x044ff60000041818 */
[----:B------:R-:W-:Y:S11]  /*7de60*/  @!UPT UIADD3 URZ, URZ, URZ, URZ ;  /* 0x0000003f3f3ff290 */ /* 0x000ff6000fffe03f */
[----:B------:R-:W-:Y:S01]  /*7de70*/  @!UPT UIADD3 URZ, URZ, URZ, URZ ;  /* 0x0000003f3f3ff290 */ /* 0x000fe2000fffe03f */
[----:B------:R-:W-:Y:S01]  /*7de80*/  STL.64 [R1+0xbc0], R24 ;  /* 0x000bc01801007387 */ /* 0x000fe20000100a00 */
[----:B------:R4:W-:Y:S02]  /*7de90*/  STL.64 [R1+0xbc8], R26 ;  /* 0x000bc81a01007387 */ /* 0x0009e40000100a00 */
[C---:B----4-:R-:W-:Y:S08]  /*7dea0*/  HMMA.16816.F32.BF16 R24, R20.reuse, R34, R12 ;  /* 0x000000221418723c */ /* 0x050ff0000004180c */
[C---:B------:R-:W-:Y:S01]  /*7deb0*/  HMMA.16816.F32.BF16 R12, R20.reuse, R38, R16 ;  /* 0x00000026140c723c */ /* 0x040fe20000041810 */
[----:B------:R-:W-:Y:S07]  /*7dec0*/  STL.64 [R1+0x4340], R34 ;  /* 0x0043402201007387 */ /* 0x000fee0000100a00 */
[C---:B---3--:R-:W-:Y:S01]  /*7ded0*/  HMMA.16816.F32.BF16 R4, R20.reuse, R50, R4 ;  /* 0x000000321404723c */ /* 0x048fe20000041804 */
[----:B------:R-:W-:Y:S06]  /*7dee0*/  LDSM.16.MT88.4 R16, [R28+0xe100] ;  /* 0x00e100001c10783b */ /* 0x000fec0000004200 */
[----:B------:R-:W-:Y:S01]  /*7def0*/  STL.64 [R1+0xbb0], R24 ;  /* 0x000bb01801007387 */ /* 0x000fe20000100a00 */
[----:B------:R0:W-:Y:S02]  /*7df00*/  STL.64 [R1+0xbb8], R26 ;  /* 0x000bb81a01007387 */ /* 0x0001e40000100a00 */
[----:B------:R-:W-:Y:S05]  /*7df10*/  STL.64 [R1+0x4338], R38 ;  /* 0x0043382601007387 */ /* 0x000fea0000100a00 */
[----:B------:R-:W-:Y:S01]  /*7df20*/  STL.64 [R1+0xba0], R12 ;  /* 0x000ba00c01007387 */ /* 0x000fe20000100a00 */
[----:B------:R-:W-:Y:S02]  /*7df30*/  STL.64 [R1+0xba8], R14 ;  /* 0x000ba80e01007387 */ /* 0x000fe40000100a00 */
[----:B------:R-:W1:Y:S01]  /*7df40*/  LDSM.16.MT88.4 R12, [R28+0xe180] ;  /* 0x00e180001c0c783b */ /* 0x000e620000004200 */
[C---:B0-----:R-:W-:Y:S01]  /*7df50*/  HMMA.16816.F32.BF16 R24, R20.reuse, R42, R56 ;  /* 0x0000002a1418723c */ /* 0x041fe20000041838 */
[----:B------:R-:W-:Y:S11]  /*7df60*/  STL.64 [R1+0x4330], R42 ;  /* 0x0043302a01007387 */ /* 0x000ff60000100a00 */
[----:B------:R-:W-:Y:S11]  /*7df70*/  @!UPT UIADD3 URZ, URZ, URZ, URZ ;  /* 0x0000003f3f3ff290 */ /* 0x000ff6000fffe03f */
[----:B------:R-:W-:Y:S01]  /*7df80*/  STL.64 [R1+0x670], R24 ;  /* 0x0006701801007387 */ /* 0x000fe20000100a00 */
[----:B------:R-:W-:Y:S03]  /*7df90*/  STL.64 [R1+0x678], R26 ;  /* 0x0006781a01007387 */ /* 0x000fe60000100a00 */
[----:B-1----:R-:W-:Y:S01]  /*7dfa0*/  STL.64 [R1+0x4308], R14 ;  /* 0x0043080e01007387 */ /* 0x002fe20000100a00 */
[----:B------:R0:W-:Y:S02]  /*7dfb0*/  STL.64 [R1+0x4300], R12 ;  /* 0x0043000c01007387 */ /* 0x0001e40000100a00 */
[----:B------:R-:W2:Y:S02]  /*7dfc0*/  LDL.LU R56, [R1+0x3e0] ;  /* 0x0003e00001387983 */ /* 0x000ea40000300800 */
[----:B------:R-:W2:Y:S01]  /*7dfd0*/  LDL.LU R57, [R1+0x3e4] ;  /* 0x0003e40001397983 */ /* 0x000ea20000300800 */
[----:B------:R-:W3:Y:S01]  /*7dfe0*/  LDL.LU R58, [R1+0x3e8] ;  /* 0x0003e800013a7983 */ /* 0x000ee20000300800 */
[----:B------:R-:W3:Y:S01]  /*7dff0*/  LDL.LU R59, [R1+0x3ec] ;  /* 0x0003ec00013b7983 */ /* 0x000ee20000300800 */
[C---:B0-----:R-:W-:Y:S02]  /*7e000*/  HMMA.16816.F32.BF16 R12, R20.reuse, R46, R8 ;  /* 0x0000002e140c723c */ /* 0x041fe40000041808 */
[----:B------:R-:W0:Y:S04]  /*7e010*/  LDSM.16.MT88.4 R8, [R29+0xe000] ;  /* 0x00e000001d08783b */ /* 0x000e280000004200 */
[----:B---3--:R-:W-:Y:S01]  /*7e020*/  STL.64 [R1+0x42c8], R58 ;  /* 0x0042c83a01007387 */ /* 0x008fe20000100a00 */
[----:B--2---:R-:W-:Y:S02]  /*7e030*/  STL.64 [R1+0x42c0], R56 ;  /* 0x0042c03801007387 */ /* 0x004fe40000100a00 */
[----:B------:R-:W-:Y:S11]  /*7e040*/  STL.64 [R1+0x4328], R46 ;  /* 0x0043282e01007387 */ /* 0x000ff60000100a00 */
[----:B------:R-:W-:Y:S03]  /*7e050*/  @!UPT UIADD3 URZ, URZ, URZ, URZ ;  /* 0x0000003f3f3ff290 */ /* 0x000fe6000fffe03f */
[----:B------:R-:W-:Y:S01]  /*7e060*/  STL.64 [R1+0x660], R12 ;  /* 0x0006600c01007387 */ /* 0x000fe20000100a00 */
[----:B------:R-:W-:Y:S01]  /*7e070*/  STL.64 [R1+0x668], R14 ;  /* 0x0006680e01007387 */ /* 0x000fe20000100a00 */
[----:B0-----:R-:W-:Y:S02]  /*7e080*/  STL.64 [R1+0x42d8], R10 ;  /* 0x0042d80a01007387 */ /* 0x001fe40000100a00 */
[----:B------:R0:W-:Y:S02]  /*7e090*/  STL.64 [R1+0x42d0], R8 ;  /* 0x0042d00801007387 */ /* 0x0001e40000100a00 */
[----:B------:R-:W-:Y:S01]  /*7e0a0*/  STL.64 [R1+0x4320], R50 ;  /* 0x0043203201007387 */ /* 0x000fe20000100a00 */
[----:B0-----:R-:W2:Y:S01]  /*7e0b0*/  LDL.LU R8, [R1+0x450] ;  /* 0x0004500001087983 */ /* 0x001ea20000300800 */
[----:B------:R-:W-:Y:S02]  /*7e0c0*/  STL.64 [R1+0x520], R4 ;  /* 0x0005200401007387 */ /* 0x000fe40000100a00 */
[----:B------:R-:W-:Y:S02]  /*7e0d0*/  STL.64 [R1+0x528], R6 ;  /* 0x0005280601007387 */ /* 0x000fe40000100a00 */
[----:B------:R-:W2:Y:S01]  /*7e0e0*/  LDL.LU R9, [R1+0x454] ;  /* 0x0004540001097983 */ /* 0x000ea20000300800 */
[----:B------:R-:W3:Y:S01]  /*7e0f0*/  LDL.LU R10, [R1+0x458] ;  /* 0x00045800010a7983 */ /* 0x000ee20000300800 */
[----:B------:R-:W3:Y:S03]  /*7e100*/  LDL.LU R11, [R1+0x45c] ;  /* 0x00045c00010b7983 */ /* 0x000ee60000300800 */
[----:B------:R-:W0:Y:S04]  /*7e110*/  LDSM.16.MT88.4 R4, [R29+0xe080] ;  /* 0x00e080001d04783b */ /* 0x000e280000004200 */
[----:B---3--:R-:W-:Y:S01]  /*7e120*/  STL.64 [R1+0x42e8], R10 ;  /* 0x0042e80a01007387 */ /* 0x008fe20000100a00 */
[----:B--2---:R1:W-:Y:S03]  /*7e130*/  STL.64 [R1+0x42e0], R8 ;  /* 0x0042e00801007387 */ /* 0x0043e60000100a00 */
[----:B-1----:R-:W2:Y:S01]  /*7e140*/  LDL.LU R8, [R1+0x460] ;  /* 0x0004600001087983 */ /* 0x002ea20000300800 */
        /* <DEDUP_REMOVED lines=9> */
[----:B-1----:R-:W2:Y:S01]  /*7e1e0*/  LDL.LU R12, [R1+0x490] ;  /* 0x00049000010c7983 */ /* 0x002ea20000300800 */
        /* <DEDUP_REMOVED lines=33> */
[----:B---3--:R-:W-:Y:S02]  /*7e400*/  STL.64 [R1+0x42f8], R10 ;  /* 0x0042f80a01007387 */ /* 0x008fe40000100a00 */
[----:B------:R1:W-:Y:S02]  /*7e410*/  STL.64 [R1+0x42f0], R8 ;  /* 0x0042f00801007387 */ /* 0x0003e40000100a00 */
        /* <DEDUP_REMOVED lines=8> */
[----:B0-----:R-:W-:Y:S01]  /*7e4a0*/  STL.64 [R1+0x4290], R6 ;  /* 0x0042900601007387 */ /* 0x001fe20000100a00 */
[----:B------:R0:W-:Y:S03]  /*7e4b0*/  STL.64 [R1+0x4288], R4 ;  /* 0x0042880401007387 */ /* 0x0001e60000100a00 */
[----:B0-----:R-:W3:Y:S01]  /*7e4c0*/  LDL.LU R4, [R1+0x3f0] ;  /* 0x0003f00001047983 */ /* 0x001ee20000300800 */
[----:B------:R-:W3:Y:S02]  /*7e4d0*/  LDL.LU R5, [R1+0x3f4] ;  /* 0x0003f40001057983 */ /* 0x000ee40000300800 */
[----:B------:R-:W3:Y:S02]  /*7e4e0*/  LDL.LU R6, [R1+0x3f8] ;  /* 0x0003f80001067983 */ /* 0x000ee40000300800 */
[----:B------:R-:W3:Y:S01]  /*7e4f0*/  LDL.LU R7, [R1+0x3fc] ;  /* 0x0003fc0001077983 */ /* 0x000ee20000300800 */
[----:B--2---:R-:W-:Y:S01]  /*7e500*/  HMMA.16816.F32.BF16 R20, R20, R54, R24 ;  /* 0x000000361414723c */ /* 0x004fe20000041818 */
[----:B------:R-:W2:Y:S11]  /*7e510*/  LDL.LU.64 R26, [R1+0x4358] ;  /* 0x00435800011a7983 */ /* 0x000eb60000300a00 */
[----:B------:R-:W-:Y:S11]  /*7e520*/  @!UPT UIADD3 URZ, URZ, URZ, URZ ;  /* 0x0000003f3f3ff290 */ /* 0x000ff6000fffe03f */
[----:B------:R-:W-:Y:S01]  /*7e530*/  STL.64 [R1+0x510], R20 ;  /* 0x0005101401007387 */ /* 0x000fe20000100a00 */
[----:B------:R-:W-:Y:S02]  /*7e540*/  STL.64 [R1+0x518], R22 ;  /* 0x0005181601007387 */ /* 0x000fe40000100a00 */
[----:B------:R-:W0:Y:S01]  /*7e550*/  LDSM.16.MT88.4 R20, [R29+0xe100] ;  /* 0x00e100001d14783b */ /* 0x000e220000004200 */
[C---:B----4-:R-:W-:Y:S01]  /*7e560*/  HMMA.16816.F32.BF16 R32, R16.reuse, R30, R32 ;  /* 0x0000001e1020723c */ /* 0x050fe20000041820 */
[----:B0-----:R-:W-:Y:S02]  /*7e570*/  STL.64 [R1+0x4210], R22 ;  /* 0x0042101601007387 */ /* 0x001fe40000100a00 */
[----:B------:R0:W-:Y:S02]  /*7e580*/  STL.64 [R1+0x4208], R20 ;  /* 0x0042081401007387 */ /* 0x0001e40000100a00 */
        /* <DEDUP_REMOVED lines=78> */
[----:B------:R-:W2:Y:S01]  /*7ea70*/  LDL.LU R32, [R1+0x420] ;  /* 0x0004200001207983 */ /* 0x000ea20000300800 */
[----:B------:R-:W2:Y:S04]  /*7ea80*/  LDL.LU R33, [R1+0x424] ;  /* 0x0004240001217983 */ /* 0x000ea80000300800 */
[----:B0-----:R-:W2:Y:S01]  /*7ea90*/  LDL.LU R34, [R1+0x428] ;  /* 0x0004280001227983 */ /* 0x001ea20000300800 */
[----:B------:R-:W2:Y:S02]  /*7eaa0*/  LDL.LU R35, [R1+0x42c] ;  /* 0x00042c0001237983 */ /* 0x000ea40000300800 */
[----:B------:R-:W-:Y:S02]  /*7eab0*/  STL.64 [R1+0x9a0], R56 ;  /* 0x0009a03801007387 */ /* 0x000fe40000100a00 */
[----:B------:R0:W-:Y:S02]  /*7eac0*/  STL.64 [R1+0x9a8], R58 ;  /* 0x0009a83a01007387 */ /* 0x0001e40000100a00 */
[----:B0-----:R-:W3:Y:S01]  /*7ead0*/  LDL.LU.64 R58, [R1+0x42c8] ;  /* 0x0042c800013a7983 */ /* 0x001ee20000300a00 */
[----:B------:R-:W3:Y:S01]  /*7eae0*/  LDL.LU.64 R56, [R1+0x42c0] ;  /* 0x0042c00001387983 */ /* 0x000ee20000300a00 */
[C---:B--2---:R-:W-:Y:S11]  /*7eaf0*/  HMMA.16816.F32.BF16 R32, R12.reuse, R42, R32 ;  /* 0x0000002a0c20723c */ /* 0x044ff60000041820 */
[----:B------:R-:W-:Y:S11]  /*7eb00*/  @!UPT UIADD3 URZ, URZ, URZ, URZ ;  /* 0x0000003f3f3ff290 */ /* 0x000ff6000fffe03f */
[----:B------:R-:W-:Y:S01]  /*7eb10*/  @!UPT UIADD3 URZ, URZ, URZ, URZ ;  /* 0x0000003f3f3ff290 */ /* 0x000fe2000fffe03f */
[----:B------:R-:W-:Y:S01]  /*7eb20*/  STL.64 [R1+0x590], R32 ;  /* 0x0005902001007387 */ /* 0x000fe20000100a00 */
[----:B------:R0:W-:Y:S02]  /*7eb30*/  STL.64 [R1+0x598], R34 ;  /* 0x0005982201007387 */ /* 0x0001e40000100a00 */
[C---:B0-----:R-:W-:Y:S08]  /*7eb40*/  HMMA.16816.F32.BF16 R32, R12.reuse, R46, R16 ;  /* 0x0000002e0c20723c */ /* 0x041ff00000041810 */
[C---:B----4-:R-:W-:Y:S08]  /*7eb50*/  HMMA.16816.F32.BF16 R16, R12.reuse, R50, R20 ;  /* 0x000000320c10723c */ /* 0x050ff00000041814 */
[----:B------:R-:W-:Y:S08]  /*7eb60*/  HMMA.16816.F32.BF16 R12, R12, R54, R4 ;  /* 0x000000360c0c723c */ /* 0x000ff00000041804 */
[----:B---3--:R-:W-:Y:S01]  /*7eb70*/  HMMA.16816.F32.BF16 R4, R8, R26, R56 ;  /* 0x0000001a0804723c */ /* 0x008fe20000041838 */
[----:B------:R-:W-:Y:S04]  /*7eb80*/  STL.64 [R1+0x42a8], R46 ;  /* 0x0042a82e01007387 */ /* 0x000fe80000100a00 */
[----:B------:R-:W-:Y:S01]  /*7eb90*/  STL.64 [R1+0x580], R32 ;  /* 0x0005802001007387 */ /* 0x000fe20000100a00 */
[----:B------:R-:W-:Y:S02]  /*7eba0*/  STL.64 [R1+0x588], R34 ;  /* 0x0005882201007387 */ /* 0x000fe40000100a00 */
[----:B------:R-:W-:Y:S02]  /*7ebb0*/  STL.64 [R1+0x42a0], R50 ;  /* 0x0042a03201007387 */ /* 0x000fe40000100a00 */
[----:B------:R0:W-:Y:S01]  /*7ebc0*/  STL.64 [R1+0x570], R16 ;  /* 0x0005701001007387 */ /* 0x0001e20000100a00 */
[----:B------:R1:W-:Y:S01]  /*7ebd0*/  STL.64 [R1+0x578], R18 ;  /* 0x0005781201007387 */ /* 0x0003e20000100a00 */
[----:B------:R-:W-:Y:S03]  /*7ebe0*/  STL.64 [R1+0x4298], R54 ;  /* 0x0042983601007387 */ /* 0x000fe60000100a00 */
[----:B------:R-:W-:Y:S02]  /*7ebf0*/  STL.64 [R1+0x480], R12 ;  /* 0x0004800c01007387 */ /* 0x000fe40000100a00 */
[----:B------:R-:W-:Y:S06]  /*7ec00*/  STL.64 [R1+0x488], R14 ;  /* 0x0004880e01007387 */ /* 0x000fec0000100a00 */
[----:B------:R-:W-:Y:S01]  /*7ec10*/  STL.64 [R1+0xc90], R4 ;  /* 0x000c900401007387 */ /* 0x000fe20000100a00 */
[----:B------:R-:W-:Y:S02]  /*7ec20*/  STL.64 [R1+0xc98], R6 ;  /* 0x000c980601007387 */ /* 0x000fe40000100a00 */
[----:B------:R-:W-:Y:S01]  /*7ec30*/  STL.64 [R1+0x42b0], R26 ;  /* 0x0042b01a01007387 */ /* 0x000fe20000100a00 */
[----:B0-----:R-:W2:Y:S01]  /*7ec40*/  LDL.LU R16, [R1+0x80] ;  /* 0x0000800001107983 */ /* 0x001ea20000300800 */
[----:B------:R-:W2:Y:S02]  /*7ec50*/  LDL.LU R17, [R1+0x84] ;  /* 0x0000840001117983 */ /* 0x000ea40000300800 */
[----:B-1----:R-:W3:Y:S02]  /*7ec60*/  LDL.LU R18, [R1+0x88] ;  /* 0x0000880001127983 */ /* 0x002ee40000300800 */
[----:B------:R-:W3:Y:S02]  /*7ec70*/  LDL.LU R19, [R1+0x8c] ;  /* 0x00008c0001137983 */ /* 0x000ee40000300800 */
[----:B---3--:R-:W-:Y:S01]  /*7ec80*/  STL.64 [R1+0x4220], R18 ;  /* 0x0042201201007387 */ /* 0x008fe20000100a00 */
[----:B--2---:R-:W-:Y:S02]  /*7ec90*/  STL.64 [R1+0x4218], R16 ;  /* 0x0042181001007387 */ /* 0x004fe40000100a00 */
        /* <DEDUP_REMOVED lines=64> */
[C---:B----4-:R-:W-:Y:S11]  /*7f0a0*/  HMMA.16816.F32.BF16 R32, R8.reuse, R30, R32 ;  /* 0x0000001e0820723c */ /* 0x050ff60000041820 */
[----:B------:R-:W-:Y:S11]  /*7f0b0*/  @!UPT UIADD3 URZ, URZ, URZ, URZ ;  /* 0x0000003f3f3ff290 */ /* 0x000ff6000fffe03f */
[----:B------:R-:W-:Y:S02]  /*7f0c0*/  @!UPT UIADD3 URZ, URZ, URZ, URZ ;  /* 0x0000003f3f3ff290 */ /* 0x000fe4000fffe03f */
        /* <DEDUP_REMOVED lines=15> */
[----:B------:R-:W-:Y:S01]  /*7f1c0*/  STL [R1+0x40b0], R40 ;  /* 0x0040b02801007387 */ /* 0x000fe20000100800 */
[----:B------:R-:W-:Y:S02]  /*7f1d0*/  STL [R1+0x40ac], R36 ;  /* 0x0040ac2401007387 */ /* 0x000fe40000100800 */
[----:B------:R-:W-:Y:S02]  /*7f1e0*/  STL.64 [R1+0xc80], R32 ;  /* 0x000c802001007387 */ /* 0x000fe40000100a00 */
[----:B------:R0:W-:Y:S02]  /*7f1f0*/  STL.64 [R1+0xc88], R34 ;  /* 0x000c882201007387 */ /* 0x0001e40000100a00 */
[----:B0-----:R-:W2:Y:S01]  /*7f200*/  LDL.LU.64 R34, [R1+0x42b8] ;  /* 0x0042b80001227983 */ /* 0x001ea20000300a00 */
[C---:B------:R-:W-:Y:S08]  /*7f210*/  HMMA.16816.F32.BF16 R44, R8.reuse, R38, R44 ;  /* 0x00000026082c723c */ /* 0x040ff0000004182c */
[C---:B--2---:R-:W-:Y:S11]  /*7f220*/  HMMA.16816.F32.BF16 R24, R8.reuse, R34, R24 ;  /* 0x000000220818723c */ /* 0x044ff60000041818 */
[----:B------:R-:W-:Y:S11]  /*7f230*/  @!UPT UIADD3 URZ, URZ, URZ, URZ ;  /* 0x0000003f3f3ff290 */ /* 0x000ff6000fffe03f */
[----:B------:R-:W-:Y:S01]  /*7f240*/  @!UPT UIADD3 URZ, URZ, URZ, URZ ;  /* 0x0000003f3f3ff290 */ /* 0x000fe2000fffe03f */
[----:B------:R-:W-:Y:S01]  /*7f250*/  STL.64 [R1+0xc70], R24 ;  /* 0x000c701801007387 */ /* 0x000fe20000100a00 */
[----:B------:R0:W-:Y:S03]  /*7f260*/  STL.64 [R1+0xc78], R26 ;  /* 0x000c781a01007387 */ /* 0x0001e60000100a00 */
[----:B0-----:R-:W2:Y:S01]  /*7f270*/  LDL.LU.64 R26, [R1+0x42b0] ;  /* 0x0042b000011a7983 */ /* 0x001ea20000300a00 */
[----:B------:R-:W-:Y:S02]  /*7f280*/  STL.64 [R1+0xc60], R44 ;  /* 0x000c602c01007387 */ /* 0x000fe40000100a00 */
[----:B------:R0:W-:Y:S02]  /*7f290*/  STL.64 [R1+0xc68], R46 ;  /* 0x000c682e01007387 */ /* 0x0001e40000100a00 */
[----:B0-----:R-:W2:Y:S01]  /*7f2a0*/  LDL.LU.64 R46, [R1+0x42a8] ;  /* 0x0042a800012e7983 */ /* 0x001ea20000300a00 */
[C---:B------:R-:W-:Y:S11]  /*7f2b0*/  HMMA.16816.F32.BF16 R12, R8.reuse, R42, R12 ;  /* 0x0000002a080c723c */ /* 0x040ff6000004180c */
[----:B------:R-:W-:Y:S11]  /*7f2c0*/  @!UPT UIADD3 URZ, URZ, URZ, URZ ;  /* 0x0000003f3f3ff290 */ /* 0x000ff6000fffe03f */
[----:B------:R-:W-:Y:S01]  /*7f2d0*/  @!UPT UIADD3 URZ, URZ, URZ, URZ ;  /* 0x0000003f3f3ff290 */ /* 0x000fe2000fffe03f */
        /* <DEDUP_REMOVED lines=77> */
[----:B------:R-:W3:Y:S01]  /*7f7b0*/  LDL.LU.64 R16, [R1+0x4218] ;  /* 0x0042180001107983 */ /* 0x000ee20000300a00 */
[----:B--2---:R-:W-:Y:S02]  /*7f7c0*/  HMMA.16816.F32.BF16 R4, R4, R54, R20 ;  /* 0x000000360404723c */ /* 0x004fe40000041814 */
[----:B------:R-:W4:Y:S01]  /*7f7d0*/  LDL.LU.64 R22, [R1+0x4210] ;  /* 0x0042100001167983 */ /* 0x000f220000300a00 */
[----:B------:R-:W4:Y:S11]  /*7f7e0*/  LDL.LU.64 R20, [R1+0x4208] ;  /* 0x0042080001147983 */ /* 0x000f360000300a00 */
[----:B------:R-:W-:Y:S09]  /*7f7f0*/  @!UPT UIADD3 URZ, URZ, URZ, URZ ;  /* 0x0000003f3f3ff290 */ /* 0x000ff2000fffe03f */
[----:B------:R0:W-:Y:S01]  /*7f800*/  STL.64 [R1+0x800], R4 ;  /* 0x0008000401007387 */ /* 0x0001e20000100a00 */
[----:B------:R1:W-:Y:S03]  /*7f810*/  STL.64 [R1+0x808], R6 ;  /* 0x0008080601007387 */ /* 0x0003e60000100a00 */
[----:B0-----:R-:W2:Y:S01]  /*7f820*/  LDL.LU R4, [R1+0xa0] ;  /* 0x0000a00001047983 */ /* 0x001ea20000300800 */
[----:B------:R-:W2:Y:S02]  /*7f830*/  LDL.LU R5, [R1+0xa4] ;  /* 0x0000a40001057983 */ /* 0x000ea40000300800 */
[----:B-1----:R-:W2:Y:S02]  /*7f840*/  LDL.LU R6, [R1+0xa8] ;  /* 0x0000a80001067983 */ /* 0x002ea40000300800 */
[----:B------:R-:W2:Y:S01]  /*7f850*/  LDL.LU R7, [R1+0xac] ;  /* 0x0000ac0001077983 */ /* 0x000ea20000300800 */
[C---:B----4-:R-:W-:Y:S08]  /*7f860*/  HMMA.16816.F32.BF16 R56, R20.reuse, R26, R56 ;  /* 0x0000001a1438723c */ /* 0x050ff00000041838 */
[C---:B------:R-:W-:Y:S11]  /*7f870*/  HMMA.16816.F32.BF16 R8, R20.reuse, R34, R8 ;  /* 0x000000221408723c */ /* 0x040ff60000041808 */
[----:B------:R-:W-:Y:S04]  /*7f880*/  @!UPT UIADD3 URZ, URZ, URZ, URZ ;  /* 0x0000003f3f3ff290 */ /* 0x000fe8000fffe03f */
[----:B------:R0:W-:Y:S01]  /*7f890*/  STL.64 [R1+0xa90], R56 ;  /* 0x000a903801007387 */ /* 0x0001e20000100a00 */
[----:B------:R1:W-:Y:S03]  /*7f8a0*/  STL.64 [R1+0xa98], R58 ;  /* 0x000a983a01007387 */ /* 0x0003e60000100a00 */
[----:B0-----:R-:W4:Y:S01]  /*7f8b0*/  LDL.LU R56, [R1+0x1e0] ;  /* 0x0001e00001387983 */ /* 0x001f220000300800 */
[C---:B--2---:R-:W-:Y:S01]  /*7f8c0*/  HMMA.16816.F32.BF16 R4, R20.reuse, R30, R4 ;  /* 0x0000001e1404723c */ /* 0x044fe20000041804 */
[----:B------:R-:W4:Y:S02]  /*7f8d0*/  LDL.LU R57, [R1+0x1e4] ;  /* 0x0001e40001397983 */ /* 0x000f240000300800 */
[----:B-1----:R-:W4:Y:S01]  /*7f8e0*/  LDL.LU R58, [R1+0x1e8] ;  /* 0x0001e800013a7983 */ /* 0x002f220000300800 */
[----:B------:R-:W4:Y:S01]  /*7f8f0*/  LDL.LU R59, [R1+0x1ec] ;  /* 0x0001ec00013b7983 */ /* 0x000f220000300800 */
[----:B------:R-:W-:Y:S02]  /*7f900*/  STL.64 [R1+0x4200], R26 ;  /* 0x0042001a01007387 */ /* 0x000fe40000100a00 */
[----:B------:R-:W-:Y:S11]  /*7f910*/  STL.64 [R1+0x41f8], R30 ;  /* 0x0041f81e01007387 */ /* 0x000ff60000100a00 */
[----:B------:R-:W-:Y:S05]  /*7f920*/  @!UPT UIADD3 URZ, URZ, URZ, URZ ;  /* 0x0000003f3f3ff290 */ /* 0x000fea000fffe03f */
[----:B------:R-:W-:Y:S01]  /*7f930*/  STL.64 [R1+0xa80], R4 ;  /* 0x000a800401007387 */ /* 0x000fe20000100a00 */
[----:B------:R3:W-:Y:S02]  /*7f940*/  STL.64 [R1+0xa88], R6 ;  /* 0x000a880601007387 */ /* 0x0007e40000100a00 */
[C---:B---3--:R-:W-:Y:S01]  /*7f950*/  HMMA.16816.F32.BF16 R4, R20.reuse, R38, R16 ;  /* 0x000000261404723c */ /* 0x048fe20000041810 */
[----:B------:R-:W-:Y:S01]  /*7f960*/  STL.64 [R1+0x41f0], R34 ;  /* 0x0041f02201007387 */ /* 0x000fe20000100a00 */
[----:B------:R-:W-:Y:S02]  /*7f970*/  STL.64 [R1+0xa70], R8 ;  /* 0x000a700801007387 */ /* 0x000fe40000100a00 */
[----:B------:R-:W-:Y:S02]  /*7f980*/  STL.64 [R1+0xa78], R10 ;  /* 0x000a780a01007387 */ /* 0x000fe40000100a00 */
[----:B------:R-:W-:Y:S01]  /*7f990*/  STL.64 [R1+0x41e8], R38 ;  /* 0x0041e82601007387 */ /* 0x000fe20000100a00 */
[----:B------:R-:W-:Y:S04]  /*7f9a0*/  STL [R1+0x41e0], R37 ;  /* 0x0041e02501007387 */ /* 0x000fe80000100800 */
[----:B------:R-:W-:Y:S11]  /*7f9b0*/  LDSM.16.MT88.4 R16, [R29+0xe180] ;  /* 0x00e180001d10783b */ /* 0x000ff60000004200 */
[----:B------:R-:W-:Y:S01]  /*7f9c0*/  @!UPT UIADD3 URZ, URZ, URZ, URZ ;  /* 0x0000003f3f3ff290 */ /* 0x000fe2000fffe03f */
[----:B------:R0:W-:Y:S01]  /*7f9d0*/  STL.64 [R1+0xa60], R4 ;  /* 0x000a600401007387 */ /* 0x0001e20000100a00 */
[----:B------:R1:W-:Y:S03]  /*7f9e0*/  STL.64 [R1+0xa68], R6 ;  /* 0x000a680601007387 */ /* 0x0003e60000100a00 */
[----:B0-----:R-:W2:Y:S01]  /*7f9f0*/  LDL.LU R4, [R1+0x2f0] ;  /* 0x0002f00001047983 */ /* 0x001ea20000300800 */
[----:B------:R-:W2:Y:S02]  /*7fa00*/  LDL.LU R5, [R1+0x2f4] ;  /* 0x0002f40001057983 */ /* 0x000ea40000300800 */
[----:B-1----:R-:W2:Y:S02]  /*7fa10*/  LDL.LU R6, [R1+0x2f8] ;  /* 0x0002f80001067983 */ /* 0x002ea40000300800 */
[----:B------:R-:W2:Y:S01]  /*7fa20*/  LDL.LU R7, [R1+0x2fc] ;  /* 0x0002fc0001077983 */ /* 0x000ea20000300800 */
[----:B------:R-:W-:Y:S01]  /*7fa30*/  HMMA.16816.F32.BF16 R8, R20, R42, R12 ;  /* 0x0000002a1408723c */ /* 0x000fe2000004180c */
[----:B------:R-:W3:Y:S01]  /*7fa40*/  LDL.LU R24, [R1+0x2e0] ;  /* 0x0002e00001187983 */ /* 0x000ee20000300800 */
[----:B------:R-:W-:-:S03]  /*7fa50*/  IMAD.MOV.U32 R41, RZ, RZ, R32 ;  /* 0x000000ffff297224 */ /* 0x000fc600078e0020 */
[----:B------:R-:W-:Y:S11]  /*7fa60*/  LDSM.16.MT88.4 R12, [R61+0xe000] ;  /* 0x00e000003d0c783b */ /* 0x000ff60000004200 */
[----:B------:R-:W-:Y:S07]  /*7fa70*/  @!UPT UIADD3 URZ, URZ, URZ, URZ ;  /* 0x0000003f3f3ff290 */ /* 0x000fee000fffe03f */
[----:B------:R-:W-:Y:S01]  /*7fa80*/  STL.64 [R1+0x620], R8 ;  /* 0x0006200801007387 */ /* 0x000fe20000100a00 */
[----:B------:R4:W-:Y:S02]  /*7fa90*/  STL.64 [R1+0x628], R10 ;  /* 0x0006280a01007387 */ /* 0x0009e40000100a00 */
        /* <DEDUP_REMOVED lines=15> */
[C---:B----4-:R-:W-:Y:S03]  /*7fb90*/  HMMA.16816.F32.BF16 R8, R20.reuse, R46, R56 ;  /* 0x0000002e1408723c */ /* 0x050fe60000041838 */
[----:B------:R-:W4:Y:S11]  /*7fba0*/  LDL.LU R56, [R1+0x2d0] ;  /* 0x0002d00001387983 */ /* 0x000f360000300800 */
[----:B------:R-:W-:Y:S09]  /*7fbb0*/  @!UPT UIADD3 URZ, URZ, URZ, URZ ;  /* 0x0000003f3f3ff290 */ /* 0x000ff2000fffe03f */
[----:B------:R-:W-:Y:S01]  /*7fbc0*/  STL.64 [R1+0x600], R8 ;  /* 0x0006000801007387 */ /* 0x000fe20000100a00 */
[----:B------:R-:W-:Y:S02]  /*7fbd0*/  STL.64 [R1+0x608], R10 ;  /* 0x0006080a01007387 */ /* 0x000fe40000100a00 */
[----:B------:R-:W0:Y:S04]  /*7fbe0*/  LDSM.16.MT88.4 R8, [R61+0xe080] ;  /* 0x00e080003d08783b */ /* 0x000e280000004200 */
[----:B------:R-:W4:Y:S01]  /*7fbf0*/  LDL.LU R57, [R1+0x2d4] ;  /* 0x0002d40001397983 */ /* 0x000f220000300800 */
[----:B------:R-:W4:Y:S01]  /*7fc00*/  LDL.LU R58, [R1+0x2d8] ;  /* 0x0002d800013a7983 */ /* 0x000f220000300800 */
[----:B------:R-:W4:Y:S01]  /*7fc10*/  LDL.LU R59, [R1+0x2dc] ;  /* 0x0002dc00013b7983 */ /* 0x000f220000300800 */
[C---:B--2---:R-:W-:Y:S02]  /*7fc20*/  HMMA.16816.F32.BF16 R4, R20.reuse, R50, R4 ;  /* 0x000000321404723c */ /* 0x044fe40000041804 */
[----:B0-----:R-:W-:Y:S01]  /*7fc30*/  STL.64 [R1+0x4198], R10 ;  /* 0x0041980a01007387 */ /* 0x001fe20000100a00 */
[----:B------:R0:W-:Y:S03]  /*7fc40*/  STL.64 [R1+0x4190], R8 ;  /* 0x0041900801007387 */ /* 0x0001e60000100a00 */
[----:B0-----:R-:W2:Y:S01]  /*7fc50*/  LDL.LU R8, [R1+0x370] ;  /* 0x0003700001087983 */ /* 0x001ea20000300800 */
[----:B------:R-:W2:Y:S02]  /*7fc60*/  LDL.LU R9, [R1+0x374] ;  /* 0x0003740001097983 */ /* 0x000ea40000300800 */
[----:B------:R-:W2:Y:S02]  /*7fc70*/  LDL.LU R10, [R1+0x378] ;  /* 0x00037800010a7983 */ /* 0x000ea40000300800 */
[----:B------:R-:W2:Y:S11]  /*7fc80*/  LDL.LU R11, [R1+0x37c] ;  /* 0x00037c00010b7983 */ /* 0x000eb60000300800 */
[----:B------:R-:W-:Y:S01]  /*7fc90*/  @!UPT UIADD3 URZ, URZ, URZ, URZ ;  /* 0x0000003f3f3ff290 */ /* 0x000fe2000fffe03f */
[----:B------:R-:W-:Y:S01]  /*7fca0*/  STL.64 [R1+0x5f0], R4 ;  /* 0x0005f00401007387 */ /* 0x000fe20000100a00 */
[----:B------:R-:W-:Y:S02]  /*7fcb0*/  STL.64 [R1+0x5f8], R6 ;  /* 0x0005f80601007387 */ /* 0x000fe40000100a00 */
[----:B------:R-:W0:Y:S01]  /*7fcc0*/  LDSM.16.MT88.4 R4, [R61+0xe100] ;  /* 0x00e100003d04783b */ /* 0x000e220000004200 */
[----:B---3--:R-:W-:Y:S01]  /*7fcd0*/  HMMA.16816.F32.BF16 R20, R20, R54, R24 ;  /* 0x000000361414723c */ /* 0x008fe20000041818 */
[----:B0-----:R-:W-:Y:S02]  /*7fce0*/  STL.64 [R1+0x4118], R6 ;  /* 0x0041180601007387 */ /* 0x001fe40000100a00 */
[----:B------:R0:W-:Y:S02]  /*7fcf0*/  STL.64 [R1+0x4110], R4 ;  /* 0x0041100401007387 */ /* 0x0001e40000100a00 */
[----:B0-----:R-:W3:Y:S01]  /*7fd00*/  LDL.LU R4, [R1+0x380] ;  /* 0x0003800001047983 */ /* 0x001ee20000300800 */
[----:B------:R-:W3:Y:S02]  /*7fd10*/  LDL.LU R5, [R1+0x384] ;  /* 0x0003840001057983 */ /* 0x000ee40000300800 */
[----:B------:R-:W3:Y:S02]  /*7fd20*/  LDL.LU R6, [R1+0x388] ;  /* 0x0003880001067983 */ /* 0x000ee40000300800 */
[----:B------:R-:W3:Y:S01]  /*7fd30*/  LDL.LU R7, [R1+0x38c] ;  /* 0x00038c0001077983 */ /* 0x000ee20000300800 */
[----:B------:R-:W2:Y:S11]  /*7fd40*/  LDL.LU.64 R26, [R1+0x4200] ;  /* 0x00420000011a7983 */ /* 0x000eb60000300a00 */
[----:B------:R-:W-:Y:S01]  /*7fd50*/  @!UPT UIADD3 URZ, URZ, URZ, URZ ;  /* 0x0000003f3f3ff290 */ /* 0x000fe2000fffe03f */
[----:B------:R-:W-:Y:S02]  /*7fd60*/  STL.64 [R1+0x5d0], R20 ;  /* 0x0005d01401007387 */ /* 0x000fe40000100a00 */
[----:B------:R-:W-:Y:S02]  /*7fd70*/  STL.64 [R1+0x5d8], R22 ;  /* 0x0005d81601007387 */ /* 0x000fe40000100a00 */
[----:B------:R-:W0:Y:S04]  /*7fd80*/  LDSM.16.MT88.4 R20, [R61+0xe180] ;  /* 0x00e180003d14783b */ /* 0x000e280000004200 */
[----:B0-----:R-:W-:Y:S01]  /*7fd90*/  STL.64 [R1+0x4108], R22 ;  /* 0x0041081601007387 */ /* 0x001fe20000100a00 */
        /* <DEDUP_REMOVED lines=23> */
[----:B------:R-:W2:Y:S02]  /*7ff10*/  LDL.LU R37, [R1+0x41e0] ;  /* 0x0041e00001257983 */ /* 0x000ea40000300800 */
[----:B------:R0:W-:Y:S02]  /*7ff20*/  STL.64 [R1+0x41d8], R34 ;  /* 0x0041d82201007387 */ /* 0x0001e40000100a00 */
[----:B------:R-:W2:Y:S01]  /*7ff30*/  LDL.LU R32, [R1+0x3a0] ;  /* 0x0003a00001207983 */ /* 0x000ea20000300800 */
[----:B------:R-:W2:Y:S04]  /*7ff40*/  LDL.LU R33, [R1+0x3a4] ;  /* 0x0003a40001217983 */ /* 0x000ea80000300800 */
[----:B0-----:R-:W2:Y:S01]  /*7ff50*/  LDL.LU R34, [R1+0x3a8] ;  /* 0x0003a80001227983 */ /* 0x001ea20000300800 */
[----:B------:R-:W2:Y:S01]  /*7ff60*/  LDL.LU R35, [R1+0x3ac] ;  /* 0x0003ac0001237983 */ /* 0x000ea20000300800 */
[C---:B---3--:R-:W-:Y:S08]  /*7ff70*/  HMMA.16816.F32.BF16 R20, R16.reuse, R42, R20 ;  /* 0x0000002a1014723c */ /* 0x048ff00000041814 */
[C---:B--2---:R-:W-:Y:S01]  /*7ff80*/  HMMA.16816.F32.BF16 R32, R16.reuse, R38, R32 ;  /* 0x000000261020723c */ /* 0x044fe20000041820 */
[----:B------:R-:W-:Y:S01]  /*7ff90*/  STL.64 [R1+0x41c8], R38 ;  /* 0x0041c82601007387 */ /* 0x000fe20000100a00 */
[----:B------:R-:W-:Y:S11]  /*7ffa0*/  STL [R1+0x41c0], R37 ;  /* 0x0041c02501007387 */ /* 0x000ff60000100800 */
[----:B------:R-:W-:Y:S10]  /*7ffb0*/  @!UPT UIADD3 URZ, URZ, URZ, URZ ;  /* 0x0000003f3f3ff290 */ /* 0x000ff4000fffe03f */
[----:B------:R-:W-:Y:S01]  /*7ffc0*/  STL.64 [R1+0x960], R32 ;  /* 0x0009602001007387 */ /* 0x000fe20000100a00 */
[----:B------:R-:W-:Y:S02]  /*7ffd0*/  STL.64 [R1+0x968], R34 ;  /* 0x0009682201007387 */ /* 0x000fe40000100a00 */
[----:B------:R-:W-:Y:S02]  /*7ffe0*/  STL.64 [R1+0x41b8], R42 ;  /* 0x0041b82a01007387 */ /* 0x000fe40000100a00 */
[----:B------:R-:W-:Y:S01]  /*7fff0*/  STL [R1+0x41b0], R41 ;  /* 0x0041b02901007387 */ /* 0x000fe20000100800 */
[----:B------:R-:W-:Y:S01]  /*80000*/  STL.64 [R1+0x540], R20 ;  /* 0x0005401401007387 */ /* 0x000fe20000100a00 */
[----:B------:R0:W-:Y:S02]  /*80010*/  STL.64 [R1+0x548], R22 ;  /* 0x0005481601007387 */ /* 0x0001e40000100a00 */
[C---:B0-----:R-:W-:Y:S08]  /*80020*/  HMMA.16816.F32.BF16 R20, R16.reuse, R46, R4 ;  /* 0x0000002e1014723c */ /* 0x041ff00000041804 */
[C---:B------:R-:W-:Y:S01]  /*80030*/  HMMA.16816.F32.BF16 R4, R16.reuse, R50, R8 ;  /* 0x000000321004723c */ /* 0x040fe20000041808 */
[----:B------:R-:W-:Y:S11]  /*80040*/  STL.64 [R1+0x41a8], R46 ;  /* 0x0041a82e01007387 */ /* 0x000ff60000100a00 */
[----:B------:R-:W-:Y:S03]  /*80050*/  @!UPT UIADD3 URZ, URZ, URZ, URZ ;  /* 0x0000003f3f3ff290 */ /* 0x000fe6000fffe03f */
[----:B------:R0:W-:Y:S01]  /*80060*/  STL.64 [R1+0x3f0], R20 ;  /* 0x0003f01401007387 */ /* 0x0001e20000100a00 */
[----:B------:R1:W-:Y:S02]  /*80070*/  STL.64 [R1+0x3f8], R22 ;  /* 0x0003f81601007387 */ /* 0x0003e40000100a00 */
[----:B------:R-:W-:Y:S01]  /*80080*/  STL.64 [R1+0x41d0], R50 ;  /* 0x0041d03201007387 */ /* 0x000fe20000100a00 */
[----:B0-----:R-:W2:Y:S04]  /*80090*/  LDL.LU R20, [R1+0x100] ;  /* 0x0001000001147983 */ /* 0x001ea80000300800 */
[----:B------:R0:W-:Y:S02]  /*800a0*/  STL.64 [R1+0x560], R4 ;  /* 0x0005600401007387 */ /* 0x0001e40000100a00 */
[----:B------:R3:W-:Y:S02]  /*800b0*/  STL.64 [R1+0x568], R6 ;  /* 0x0005680601007387 */ /* 0x0007e40000100a00 */
[----:B------:R-:W2:Y:S01]  /*800c0*/  LDL.LU R21, [R1+0x104] ;  /* 0x0001040001157983 */ /* 0x000ea20000300800 */
[----:B-1----:R-:W2:Y:S01]  /*800d0*/  LDL.LU R22, [R1+0x108] ;  /* 0x0001080001167983 */ /* 0x002ea20000300800 */
[----:B------:R-:W2:Y:S01]  /*800e0*/  LDL.LU R23, [R1+0x10c] ;  /* 0x00010c0001177983 */ /* 0x000ea20000300800 */
[----:B----4-:R-:W-:Y:S02]  /*800f0*/  HMMA.16816.F32.BF16 R8, R16, R54, R56 ;  /* 0x000000361008723c */ /* 0x010fe40000041838 */
[----:B--2---:R-:W-:Y:S01]  /*80100*/  STL.64 [R1+0x4128], R22 ;  /* 0x0041281601007387 */ /* 0x004fe20000100a00 */
[----:B------:R-:W-:Y:S02]  /*80110*/  STL.64 [R1+0x4120], R20 ;  /* 0x0041201401007387 */ /* 0x000fe40000100a00 */
[----:B------:R-:W-:Y:S02]  /*80120*/  STL.64 [R1+0x41a0], R54 ;  /* 0x0041a03601007387 */ /* 0x000fe40000100a00 */
[----:B0-----:R-:W2:Y:S11]  /*80130*/  LDL.LU R4, [R1+0x150] ;  /* 0x0001500001047983 */ /* 0x001eb60000300800 */
[----:B------:R-:W-:Y:S05]  /*80140*/  @!UPT UIADD3 URZ, URZ, URZ, URZ ;  /* 0x0000003f3f3ff290 */ /* 0x000fea000fffe03f */
[----:B------:R-:W-:Y:S01]  /*80150*/  STL.64 [R1+0x550], R8 ;  /* 0x0005500801007387 */ /* 0x000fe20000100a00 */
[----:B------:R-:W-:Y:S02]  /*80160*/  STL.64 [R1+0x558], R10 ;  /* 0x0005580a01007387 */ /* 0x000fe40000100a00 */
[----:B------:R-:W2:Y:S02]  /*80170*/  LDL.LU R5, [R1+0x154] ;  /* 0x0001540001057983 */ /* 0x000ea40000300800 */
[----:B---3--:R-:W3:Y:S01]  /*80180*/  LDL.LU R6, [R1+0x158] ;  /* 0x0001580001067983 */ /* 0x008ee20000300800 */
        /* <DEDUP_REMOVED lines=83> */
[----:B0-----:R-:W2:Y:S01]  /*806c0*/  LDL.LU.64 R34, [R1+0x41d8] ;  /* 0x0041d80001227983 */ /* 0x001ea20000300a00 */
[C---:B------:R-:W-:Y:S11]  /*806d0*/  HMMA.16816.F32.BF16 R48, R12.reuse, R30, R48 ;  /* 0x0000001e0c30723c */ /* 0x040ff60000041830 */
[----:B------:R-:W-:Y:S11]  /*806e0*/  @!UPT UIADD3 URZ, URZ, URZ, URZ ;  /* 0x0000003f3f3ff290 */ /* 0x000ff6000fffe03f */
[----:B------:R-:W-:Y:S01]  /*806f0*/  @!UPT UIADD3 URZ, URZ, URZ, URZ ;  /* 0x0000003f3f3ff290 */ /* 0x000fe2000fffe03f */
[----:B------:R-:W-:Y:S01]  /*80700*/  STL.64 [R1+0xc40], R48 ;  /* 0x000c403001007387 */ /* 0x000fe20000100a00 */
[----:B------:R-:W-:Y:S02]  /*80710*/  IMAD.MOV.U32 R29, RZ, RZ, R50 ;  /* 0x000000ffff1d7224 */ /* 0x000fe400078e0032 */
[----:B------:R0:W-:Y:S02]  /*80720*/  STL.64 [R1+0xc48], R50 ;  /* 0x000c483201007387 */ /* 0x0001e40000100a00 */
[----:B0-----:R-:W3:Y:S01]  /*80730*/  LDL.LU.64 R50, [R1+0x41d0] ;  /* 0x0041d00001327983 */ /* 0x001ee20000300a00 */
        /* <DEDUP_REMOVED lines=32> */
[----:B0-----:R-:W3:Y:S02]  /*80940*/  LDL.LU.64 R54, [R1+0x41a0] ;  /* 0x0041a00001367983 */ /* 0x001ee40000300a00 */
[----:B---3--:R-:W-:Y:S02]  /*80950*/  HMMA.16816.F32.BF16 R12, R12, R54, R8 ;  /* 0x000000360c0c723c */ /* 0x008fe40000041808 */
        /* <DEDUP_REMOVED lines=51> */
[C---:B------:R-:W-:Y:S11]  /*80c90*/  HMMA.16816.F32.BF16 R20, R8.reuse, R50, R20 ;  /* 0x000000320814723c */ /* 0x040ff60000041814 */
[----:B------:R-:W-:Y:S11]  /*80ca0*/  @!UPT UIADD3 URZ, URZ, URZ, URZ ;  /* 0x0000003f3f3ff290 */ /* 0x000ff6000fffe03f */
[----:B------:R-:W-:Y:S01]  /*80cb0*/  @!UPT UIADD3 URZ, URZ, URZ, URZ ;  /* 0x0000003f3f3ff290 */ /* 0x000fe2000fffe03f */
[----:B------:R-:W-:Y:S01]  /*80cc0*/  STL.64 [R1+0x7a0], R20 ;  /* 0x0007a01401007387 */ /* 0x000fe20000100a00 */
[----:B------:R0:W-:Y:S03]  /*80cd0*/  STL.64 [R1+0x7a8], R22 ;  /* 0x0007a81601007387 */ /* 0x0001e60000100a00 */
[----:B0-----:R-:W2:Y:S01]  /*80ce0*/  LDL.LU.64 R22, [R1+0x4128] ;  /* 0x0041280001167983 */ /* 0x001ea20000300a00 */
[----:B------:R-:W2:Y:S01]  /*80cf0*/  LDL.LU.64 R20, [R1+0x4120] ;  /* 0x0041200001147983 */ /* 0x000ea20000300a00 */
[----:B---3--:R-:W-:Y:S02]  /*80d00*/  HMMA.16816.F32.BF16 R8, R8, R54, R4 ;  /* 0x000000360808723c */ /* 0x008fe40000041804 */
[----:B------:R-:W3:Y:S01]  /*80d10*/  LDL.LU.64 R6, [R1+0x4118] ;  /* 0x0041180001067983 */ /* 0x000ee20000300a00 */
[----:B------:R-:W3:Y:S11]  /*80d20*/  LDL.LU.64 R4, [R1+0x4110] ;  /* 0x0041100001047983 */ /* 0x000ef60000300a00 */
[----:B------:R-:W-:Y:S09]  /*80d30*/  @!UPT UIADD3 URZ, URZ, URZ, URZ ;  /* 0x0000003f3f3ff290 */ /* 0x000ff2000fffe03f */
[----:B------:R0:W-:Y:S01]  /*80d40*/  STL.64 [R1+0x780], R8 ;  /* 0x0007800801007387 */ /* 0x0001e20000100a00 */
[----:B------:R1:W-:Y:S03]  /*80d50*/  STL.64 [R1+0x788], R10 ;  /* 0x0007880a01007387 */ /* 0x0003e60000100a00 */
[----:B0-----:R-:W3:Y:S01]  /*80d60*/  LDL.LU R8, [R1+0x130] ;  /* 0x0001300001087983 */ /* 0x001ee20000300800 */
[----:B------:R-:W3:Y:S02]  /*80d70*/  LDL.LU R9, [R1+0x134] ;  /* 0x0001340001097983 */ /* 0x000ee40000300800 */
[----:B-1----:R-:W3:Y:S02]  /*80d80*/  LDL.LU R10, [R1+0x138] ;  /* 0x00013800010a7983 */ /* 0x002ee40000300800 */
[----:B------:R-:W3:Y:S02]  /*80d90*/  LDL.LU R11, [R1+0x13c] ;  /* 0x00013c00010b7983 */ /* 0x000ee40000300800 */
[C---:B---3--:R-:W-:Y:S11]  /*80da0*/  HMMA.16816.F32.BF16 R8, R4.reuse, R26, R8 ;  /* 0x0000001a0408723c */ /* 0x048ff60000041808 */
[----:B------:R-:W-:Y:S11]  /*80db0*/  @!UPT UIADD3 URZ, URZ, URZ, URZ ;  /* 0x0000003f3f3ff290 */ /* 0x000ff6000fffe03f */
[----:B------:R-:W-:Y:S01]  /*80dc0*/  @!UPT UIADD3 URZ, URZ, URZ, URZ ;  /* 0x0000003f3f3ff290 */ /* 0x000fe2000fffe03f */
[----:B------:R-:W-:Y:S01]  /*80dd0*/  STL.64 [R1+0xa50], R8 ;  /* 0x000a500801007387 */ /* 0x000fe20000100a00 */
[----:B------:R2:W-:Y:S02]  /*80de0*/  STL.64 [R1+0xa58], R10 ;  /* 0x000a580a01007387 */ /* 0x0005e40000100a00 */
[C---:B--2---:R-:W-:Y:S01]  /*80df0*/  HMMA.16816.F32.BF16 R8, R4.reuse, R30, R12 ;  /* 0x0000001e0408723c */ /* 0x044fe2000004180c */
[----:B------:R-:W-:Y:S01]  /*80e00*/  STL.64 [R1+0x40f0], R30 ;  /* 0x0040f01e01007387 */ /* 0x000fe20000100a00 */
[----:B------:R-:W-:Y:S06]  /*80e10*/  STL.64 [R1+0x40e8], R28 ;  /* 0x0040e81c01007387 */ /* 0x000fec0000100a00 */
[C---:B----4-:R-:W-:Y:S11]  /*80e20*/  HMMA.16816.F32.BF16 R12, R4.reuse, R34, R16 ;  /* 0x00000022040c723c */ /* 0x050ff60000041810 */
[----:B------:R-:W-:Y:S04]  /*80e30*/  @!UPT UIADD3 URZ, URZ, URZ, URZ ;  /* 0x0000003f3f3ff290 */ /* 0x000fe8000fffe03f */
[----:B------:R-:W-:Y:S01]  /*80e40*/  STL.64 [R1+0xa40], R8 ;  /* 0x000a400801007387 */ /* 0x000fe20000100a00 */
[----:B------:R0:W-:Y:S02]  /*80e50*/  STL.64 [R1+0xa48], R10 ;  /* 0x000a480a01007387 */ /* 0x0001e40000100a00 */
[C---:B0-----:R-:W-:Y:S01]  /*80e60*/  HMMA.16816.F32.BF16 R8, R4.reuse, R38, R20 ;  /* 0x000000260408723c */ /* 0x041fe20000041814 */
[----:B------:R-:W2:Y:S04]  /*80e70*/  LDL.LU R20, [R1+0xe0] ;  /* 0x0000e00001147983 */ /* 0x000ea80000300800 */
[----:B------:R0:W-:Y:S02]  /*80e80*/  STL.64 [R1+0xa30], R12 ;  /* 0x000a300c01007387 */ /* 0x0001e40000100a00 */
[----:B------:R1:W-:Y:S11]  /*80e90*/  STL.64 [R1+0xa38], R14 ;  /* 0x000a380e01007387 */ /* 0x0003f60000100a00 */
[----:B------:R-:W-:Y:S05]  /*80ea0*/  @!UPT UIADD3 URZ, URZ, URZ, URZ ;  /* 0x0000003f3f3ff290 */ /* 0x000fea000fffe03f */
[----:B------:R-:W-:Y:S01]  /*80eb0*/  STL.64 [R1+0xa20], R8 ;  /* 0x000a200801007387 */ /* 0x000fe20000100a00 */
[----:B------:R3:W-:Y:S02]  /*80ec0*/  STL.64 [R1+0xa28], R10 ;  /* 0x000a280a01007387 */ /* 0x0007e40000100a00 */
[----:B------:R-:W2:Y:S02]  /*80ed0*/  LDL.LU R21, [R1+0xe4] ;  /* 0x0000e40001157983 */ /* 0x000ea40000300800 */
[----:B------:R-:W2:Y:S01]  /*80ee0*/  LDL.LU R22, [R1+0xe8] ;  /* 0x0000e80001167983 */ /* 0x000ea20000300800 */
[----:B------:R-:W2:Y:S01]  /*80ef0*/  LDL.LU R23, [R1+0xec] ;  /* 0x0000ec0001177983 */ /* 0x000ea20000300800 */
[----:B------:R-:W4:Y:S02]  /*80f00*/  LDL.LU R16, [R1+0xd0] ;  /* 0x0000d00001107983 */ /* 0x000f240000300800 */
[----:B------:R-:W4:Y:S02]  /*80f10*/  LDL.LU R17, [R1+0xd4] ;  /* 0x0000d40001117983 */ /* 0x000f240000300800 */
[----:B------:R-:W4:Y:S01]  /*80f20*/  LDL.LU R18, [R1+0xd8] ;  /* 0x0000d80001127983 */ /* 0x000f220000300800 */
[----:B------:R-:W4:Y:S01]  /*80f30*/  LDL.LU R19, [R1+0xdc] ;  /* 0x0000dc0001137983 */ /* 0x000f220000300800 */
[----:B0-----:R-:W4:Y:S02]  /*80f40*/  LDL.LU R12, [R1+0x70] ;  /* 0x00007000010c7983 */ /* 0x001f240000300800 */
[----:B------:R-:W4:Y:S02]  /*80f50*/  LDL.LU R13, [R1+0x74] ;  /* 0x00007400010d7983 */ /* 0x000f240000300800 */
[----:B-1----:R-:W4:Y:S01]  /*80f60*/  LDL.LU R14, [R1+0x78] ;  /* 0x00007800010e7983 */ /* 0x002f220000300800 */
[----:B------:R-:W4:Y:S01]  /*80f70*/  LDL.LU R15, [R1+0x7c] ;  /* 0x00007c00010f7983 */ /* 0x000f220000300800 */
[C---:B---3--:R-:W-:Y:S01]  /*80f80*/  HMMA.16816.F32.BF16 R8, R4.reuse, R42, R56 ;  /* 0x0000002a0408723c */ /* 0x048fe20000041838 */
[----:B------:R-:W-:Y:S02]  /*80f90*/  STL.64 [R1+0x40d8], R38 ;  /* 0x0040d82601007387 */ /* 0x000fe40000100a00 */
[----:B------:R0:W-:Y:S01]  /*80fa0*/  STL [R1+0x40d0], R37 ;  /* 0x0040d02501007387 */ /* 0x0001e20000100800 */
[----:B------:R-:W3:Y:S11]  /*80fb0*/  LDL.LU R28, [R1+0x60] ;  /* 0x00006000011c7983 */ /* 0x000ef60000300800 */
[----:B------:R-:W-:Y:S08]  /*80fc0*/  @!UPT UIADD3 URZ, URZ, URZ, URZ ;  /* 0x0000003f3f3ff290 */ /* 0x000ff0000fffe03f */
[----:B------:R-:W-:Y:S01]  /*80fd0*/  STL.64 [R1+0x730], R8 ;  /* 0x0007300801007387 */ /* 0x000fe20000100a00 */
[----:B------:R-:W-:Y:S02]  /*80fe0*/  STL.64 [R1+0x738], R10 ;  /* 0x0007380a01007387 */ /* 0x000fe40000100a00 */
        /* <DEDUP_REMOVED lines=10> */
[----:B------:R-:W3:Y:S01]  /*81090*/  LDL.LU R39, [R1+0x4c] ;  /* 0x00004c0001277983 */ /* 0x000ee20000300800 */
[----:B------:R-:W-:Y:S02]  /*810a0*/  STL.64 [R1+0x40c8], R42 ;  /* 0x0040c82a01007387 */ /* 0x000fe40000100a00 */
[----:B------:R0:W-:Y:S02]  /*810b0*/  STL [R1+0x40c0], R41 ;  /* 0x0040c02901007387 */ /* 0x0001e40000100800 */
[----:B------:R-:W3:Y:S01]  /*810c0*/  LDL.LU R40, [R1+0x30] ;  /* 0x0000300001287983 */ /* 0x000ee20000300800 */
[----:B0-----:R-:W3:Y:S01]  /*810d0*/  LDL.LU R41, [R1+0x34] ;  /* 0x0000340001297983 */ /* 0x001ee20000300800 */
[----:B------:R-:W3:Y:S02]  /*810e0*/  LDL.LU R42, [R1+0x38] ;  /* 0x00003800012a7983 */ /* 0x000ee40000300800 */
[----:B------:R-:W3:Y:S02]  /*810f0*/  LDL.LU R43, [R1+0x3c] ;  /* 0x00003c00012b7983 */ /* 0x000ee40000300800 */
[----:B------:R-:W3:Y:S01]  /*81100*/  LDL.LU R8, [R1+0x10] ;  /* 0x0000100001087983 */ /* 0x000ee20000300800 */
[----:B------:R-:W3:Y:S01]  /*81110*/  LDL.LU R9, [R1+0x14] ;  /* 0x0000140001097983 */ /* 0x000ee20000300800 */
        /* <DEDUP_REMOVED lines=8> */
[----:B------:R-:W3:Y:S01]  /*811a0*/  LDL.LU.64 R20, [R1+0x4100] ;  /* 0x0041000001147983 */ /* 0x000ee20000300a00 */
[C---:B----4-:R-:W-:Y:S08]  /*811b0*/  HMMA.16816.F32.BF16 R16, R4.reuse, R50, R16 ;  /* 0x000000320410723c */ /* 0x050ff00000041810 */
[----:B------:R-:W-:Y:S01]  /*811c0*/  HMMA.16816.F32.BF16 R12, R4, R54, R12 ;  /* 0x00000036040c723c */ /* 0x000fe2000004180c */
[----:B------:R-:W-:Y:S11]  /*811d0*/  IMAD.MOV.U32 R33, RZ, RZ, R48 ;  /* 0x000000ffff217224 */ /* 0x000ff600078e0030 */
[----:B------:R-:W-:Y:S03]  /*811e0*/  @!UPT UIADD3 URZ, URZ, URZ, URZ ;  /* 0x0000003f3f3ff290 */ /* 0x000fe6000fffe03f */
[----:B------:R0:W-:Y:S01]  /*811f0*/  STL.64 [R1+0x760], R16 ;  /* 0x0007601001007387 */ /* 0x0001e20000100a00 */
[----:B------:R-:W-:Y:S03]  /*81200*/  STL.64 [R1+0x768], R18 ;  /* 0x0007681201007387 */ /* 0x000fe60000100a00 */
[----:B0-----:R-:W2:Y:S01]  /*81210*/  LDL.LU.64 R16, [R1+0xd50] ;  /* 0x000d500001107983 */ /* 0x001ea20000300a00 */
[----:B------:R-:W4:Y:S02]  /*81220*/  LDL.LU.64 R44, [R1+0xd48] ;  /* 0x000d4800012c7983 */ /* 0x000f240000300a00 */
[----:B------:R-:W2:Y:S02]  /*81230*/  LDL.LU.64 R48, [R1+0xd40] ;  /* 0x000d400001307983 */ /* 0x000ea40000300a00 */
[----:B------:R-:W2:Y:S01]  /*81240*/  LDL.LU.64 R24, [R1+0xd38] ;  /* 0x000d380001187983 */ /* 0x000ea20000300a00 */
[----:B------:R-:W2:Y:S01]  /*81250*/  LDL.LU R4, [R1+0x20] ;  /* 0x0000200001047983 */ /* 0x000ea20000300800 */
[----:B------:R0:W-:Y:S02]  /*81260*/  STL.64 [R1+0x750], R12 ;  /* 0x0007500c01007387 */ /* 0x0001e40000100a00 */
[----:B------:R-:W-:Y:S02]  /*81270*/  STL.64 [R1+0x758], R14 ;  /* 0x0007580e01007387 */ /* 0x000fe40000100a00 */
[----:B------:R-:W2:Y:S01]  /*81280*/  LDL.LU R5, [R1+0x24] ;  /* 0x0000240001057983 */ /* 0x000ea20000300800 */
[----:B------:R-:W2:Y:S01]  /*81290*/  LDL.LU R6, [R1+0x28] ;  /* 0x0000280001067983 */ /* 0x000ea20000300800 */
[----:B------:R-:W2:Y:S02]  /*812a0*/  LDL.LU R7, [R1+0x2c] ;  /* 0x00002c0001077983 */ /* 0x000ea40000300800 */
[----:B0-----:R-:W-:-:S02]  /*812b0*/  IMAD.MOV.U32 R12, RZ, RZ, R0 ;  /* 0x000000ffff0c7224 */ /* 0x001fc400078e0000 */
[----:B------:R-:W2:Y:S01]  /*812c0*/  LDL.LU R0, [R1+0x40f8] ;  /* 0x0040f80001007983 */ /* 0x000ea20000300800 */
[C---:B---3--:R-:W-:Y:S11]  /*812d0*/  HMMA.16816.F32.BF16 R28, R20.reuse, R26, R28 ;  /* 0x0000001a141c723c */ /* 0x048ff6000004181c */
[----:B------:R-:W-:Y:S11]  /*812e0*/  @!UPT UIADD3 URZ, URZ, URZ, URZ ;  /* 0x0000003f3f3ff290 */ /* 0x000ff6000fffe03f */
[----:B------:R-:W-:Y:S01]  /*812f0*/  @!UPT UIADD3 URZ, URZ, URZ, URZ ;  /* 0x0000003f3f3ff290 */ /* 0x000fe2000fffe03f */
[----:B------:R-:W-:Y:S01]  /*81300*/  STL.64 [R1+0x950], R28 ;  /* 0x0009501c01007387 */ /* 0x000fe20000100a00 */
[----:B------:R0:W-:Y:S03]  /*81310*/  STL.64 [R1+0x958], R30 ;  /* 0x0009581e01007387 */ /* 0x0001e60000100a00 */
[----:B0-----:R-:W3:Y:S01]  /*81320*/  LDL.LU.64 R30, [R1+0x40f0] ;  /* 0x0040f000011e7983 */ /* 0x001ee20000300a00 */
[----:B------:R-:W-:Y:S01]  /*81330*/  HMMA.16816.F32.BF16 R36, R20, R34, R36 ;  /* 0x000000221424723c */ /* 0x000fe20000041824 */
[----:B------:R-:W-:Y:S02]  /*81340*/  IMAD.MOV.U32 R27, RZ, RZ, R29 ;  /* 0x000000ffff1b7224 */ /* 0x000fe400078e001d */
[----:B------:R-:W-:Y:S02]  /*81350*/  IMAD.MOV.U32 R26, RZ, RZ, R28 ;  /* 0x000000ffff1a7224 */ /* 0x000fe400078e001c */
[----:B------:R0:W5:Y:S01]  /*81360*/  LDL.LU.64 R28, [R1+0x40e8] ;  /* 0x0040e800011c7983 */ /* 0x0001620000300a00 */
[----:B------:R-:W-:-:S02]  /*81370*/  IMAD.MOV.U32 R14, RZ, RZ, R3 ;  /* 0x000000ffff0e7224 */ /* 0x000fc400078e0003 */
[----:B------:R-:W-:Y:S01]  /*81380*/  IMAD.MOV.U32 R15, RZ, RZ, R2 ;  /* 0x000000ffff0f7224 */ /* 0x000fe200078e0002 */
[----:B---3--:R-:W-:Y:S11]  /*81390*/  HMMA.16816.F32.BF16 R56, R20, R30, R56 ;  /* 0x0000001e1438723c */ /* 0x008ff60000041838 */
[----:B------:R-:W-:Y:S11]  /*813a0*/  @!UPT UIADD3 URZ, URZ, URZ, URZ ;  /* 0x0000003f3f3ff290 */ /* 0x000ff6000fffe03f */
[----:B------:R-:W-:Y:S01]  /*813b0*/  @!UPT UIADD3 URZ, URZ, URZ, URZ ;  /* 0x0000003f3f3ff290 */ /* 0x000fe2000fffe03f */
[----:B------:R1:W-:Y:S01]  /*813c0*/  STL.64 [R1+0x930], R56 ;  /* 0x0009303801007387 */ /* 0x0003e20000100a00 */
[----:B------:R-:W-:Y:S02]  /*813d0*/  IMAD.MOV.U32 R31, RZ, RZ, R57 ;  /* 0x000000ffff1f7224 */ /* 0x000fe400078e0039 */
[----:B------:R3:W-:Y:S02]  /*813e0*/  STL.64 [R1+0x938], R58 ;  /* 0x0009383a01007387 */ /* 0x0007e40000100a00 */
[----:B------:R-:W-:Y:S02]  /*813f0*/  IMAD.MOV.U32 R30, RZ, RZ, R56 ;  /* 0x000000ffff1e7224 */ /* 0x000fe400078e0038 */
[----:B-1----:R-:W2:Y:S01]  /*81400*/  LDL.LU.64 R56, [R1+0x40e0] ;  /* 0x0040e00001387983 */ /* 0x002ea20000300a00 */
[----:B------:R-:W2:Y:S02]  /*81410*/  LDL.LU.64 R52, [R1+0xd30] ;  /* 0x000d300001347983 */ /* 0x000ea40000300a00 */
[----:B---3--:R-:W3:Y:S02]  /*81420*/  LDL.LU.64 R58, [R1+0xd28] ;  /* 0x000d2800013a7983 */ /* 0x008ee40000300a00 */
[----:B------:R-:W2:Y:S01]  /*81430*/  LDL.LU.64 R18, [R1+0xd20] ;  /* 0x000d200001127983 */ /* 0x000ea20000300a00 */
[----:B------:R-:W2:Y:S01]  /*81440*/  LDL.LU.64 R2, [R1+0xd18] ;  /* 0x000d180001027983 */ /* 0x000ea20000300a00 */
[----:B------:R-:W-:Y:S02]  /*81450*/  STL.64 [R1+0x8f0], R36 ;  /* 0x0008f02401007387 */ /* 0x000fe40000100a00 */
[----:B------:R1:W-:Y:S02]  /*81460*/  STL.64 [R1+0x8f8], R38 ;  /* 0x0008f82601007387 */ /* 0x0003e40000100a00 */
[----:B-1----:R-:W2:Y:S01]  /*81470*/  LDL.LU.64 R38, [R1+0x40d8] ;  /* 0x0040d80001267983 */ /* 0x002ea20000300a00 */
[----:B------:R-:W-:-:S02]  /*81480*/  IMAD.MOV.U32 R35, RZ, RZ, R37 ;  /* 0x000000ffff237224 */ /* 0x000fc400078e0025 */
[----:B------:R0:W5:Y:S01]  /*81490*/  LDL.LU R37, [R1+0x40d0] ;  /* 0x0040d00001257983 */ /* 0x0001620000300800 */
[----:B--2---:R-:W-:Y:S11]  /*814a0*/  HMMA.16816.F32.BF16 R40, R20, R38, R40 ;  /* 0x000000261428723c */ /* 0x004ff60000041828 */
[----:B------:R-:W-:Y:S11]  /*814b0*/  @!UPT UIADD3 URZ, URZ, URZ, URZ ;  /* 0x0000003f3f3ff290 */ /* 0x000ff6000fffe03f */
[----:B------:R-:W-:Y:S01]  /*814c0*/  @!UPT UIADD3 URZ, URZ, URZ, URZ ;  /* 0x0000003f3f3ff290 */ /* 0x000fe2000fffe03f */
[----:B------:R-:W-:Y:S01]  /*814d0*/  STL.64 [R1+0x8b0], R40 ;  /* 0x0008b02801007387 */ /* 0x000fe20000100a00 */
[----:B------:R1:W-:Y:S03]  /*814e0*/  STL.64 [R1+0x8b8], R42 ;  /* 0x0008b82a01007387 */ /* 0x0003e60000100a00 */
[----:B-1----:R-:W2:Y:S01]  /*814f0*/  LDL.LU.64 R42, [R1+0x40c8] ;  /* 0x0040c800012a7983 */ /* 0x002ea20000300a00 */
[----:B------:R-:W-:Y:S02]  /*81500*/  IMAD.MOV.U32 R39, RZ, RZ, R41 ;  /* 0x000000ffff277224 */ /* 0x000fe400078e0029 */
[----:B------:R0:W5:Y:S02]  /*81510*/  LDL.LU R41, [R1+0x40c0] ;  /* 0x0040c00001297983 */ /* 0x0001640000300800 */
[----:B------:R-:W-:Y:S02]  /*81520*/  IMAD.MOV.U32 R13, RZ, RZ, R60 ;  /* 0x000000ffff0d7224 */ /* 0x000fe400078e003c */
[----:B------:R-:W-:-:S05]  /*81530*/  IMAD.MOV.U32 R60, RZ, RZ, c[0x0][0x188] ;  /* 0x00006200ff3c7624 */ /* 0x000fca00078e00ff */
[----:B------:R-:W-:Y:S01]  /*81540*/  HMMA.16816.F32.BF16 R12, R20, R50, R12 ;  /* 0x00000032140c723c */ /* 0x000fe2000004180c */
[----:B------:R-:W-:-:S04]  /*81550*/  IMAD.SHL.U32 R60, R60, 0x80, RZ ;  /* 0x000000803c3c7824 */ /* 0x000fc800078e00ff */
[----:B------:R-:W-:-:S03]  /*81560*/  IMAD.SHL.U32 R60, R60, 0x2, RZ ;  /* 0x000000023c3c7824 */ /* 0x000fc600078e00ff */
[C---:B--2---:R-:W-:Y:S11]  /*81570*/  HMMA.16816.F32.BF16 R4, R20.reuse, R42, R4 ;  /* 0x0000002a1404723c */ /* 0x044ff60000041804 */
[----:B------:R-:W-:Y:S11]  /*81580*/  @!UPT UIADD3 URZ, URZ, URZ, URZ ;  /* 0x0000003f3f3ff290 */ /* 0x000ff6000fffe03f */
[----:B------:R-:W-:Y:S01]  /*81590*/  @!UPT UIADD3 URZ, URZ, URZ, URZ ;  /* 0x0000003f3f3ff290 */ /* 0x000fe2000fffe03f */
[----:B------:R-:W-:Y:S01]  /*815a0*/  STL.64 [R1+0x7b0], R4 ;  /* 0x0007b00401007387 */ /* 0x000fe20000100a00 */
[----:B------:R-:W-:Y:S02]  /*815b0*/  IMAD.MOV.U32 R43, RZ, RZ, R5 ;  /* 0x000000ffff2b7224 */ /* 0x000fe400078e0005 */
[----:B------:R1:W-:Y:S02]  /*815c0*/  STL.64 [R1+0x7b8], R6 ;  /* 0x0007b80601007387 */ /* 0x0003e40000100a00 */
[----:B------:R-:W-:Y:S02]  /*815d0*/  IMAD.MOV.U32 R42, RZ, RZ, R4 ;  /* 0x000000ffff2a7224 */ /* 0x000fe400078e0004 */
[----:B-1----:R-:W-:Y:S11]  /*815e0*/  HMMA.16816.F32.BF16 R4, R20, R46, R8 ;  /* 0x0000002e1404723c */ /* 0x002ff60000041808 */
[----:B------:R-:W-:Y:S11]  /*815f0*/  @!UPT UIADD3 URZ, URZ, URZ, URZ ;  /* 0x0000003f3f3ff290 */ /* 0x000ff6000fffe03f */
[----:B------:R-:W-:Y:S01]  /*81600*/  @!UPT UIADD3 URZ, URZ, URZ, URZ ;  /* 0x0000003f3f3ff290 */ /* 0x000fe2000fffe03f */
[----:B------:R-:W-:Y:S01]  /*81610*/  STL.64 [R1+0x7c0], R4 ;  /* 0x0007c00401007387 */ /* 0x000fe20000100a00 */
[----:B------:R1:W-:Y:S02]  /*81620*/  STL.64 [R1+0x7c8], R6 ;  /* 0x0007c80601007387 */ /* 0x0003e40000100a00 */
[----:B------:R-:W-:Y:S02]  /*81630*/  IMAD.MOV.U32 R46, RZ, RZ, R4 ;  /* 0x000000ffff2e7224 */ /* 0x000fe400078e0004 */
[----:B------:R-:W-:Y:S01]  /*81640*/  STL.64 [R1+0x7d0], R12 ;  /* 0x0007d00c01007387 */ /* 0x000fe20000100a00 */
[----:B------:R2:W-:Y:S01]  /*81650*/  STL.64 [R1+0x7d8], R14 ;  /* 0x0007d80e01007387 */ /* 0x0005e20000100a00 */
[----:B------:R-:W-:Y:S01]  /*81660*/  IMAD.MOV.U32 R47, RZ, RZ, R5 ;  /* 0x000000ffff2f7224 */ /* 0x000fe200078e0005 */
[-C--:B-1----:R-:W-:Y:S02]  /*81670*/  IADD3 R7, P0, R16, R60.reuse, RZ ;  /* 0x0000003c10077210 */ /* 0x082fe40007f1e0ff */
[----:B----4-:R-:W-:-:S02]  /*81680*/  IADD3 R6, P1, R44, R60, RZ ;  /* 0x0000003c2c067210 */ /* 0x010fc40007f3e0ff */
[-C--:B------:R-:W-:Y:S02]  /*81690*/  IADD3 R4, P3, R24, R60.reuse, RZ ;  /* 0x0000003c18047210 */ /* 0x080fe40007f7e0ff */
[-C--:B------:R-:W-:Y:S01]  /*816a0*/  IADD3 R5, P2, R48, R60.reuse, RZ ;  /* 0x0000003c30057210 */ /* 0x080fe20007f5e0ff */
[--C-:B------:R-:W-:Y:S02]  /*816b0*/  IMAD.X R11, R17, 0x1, R0.reuse, P0 ;  /* 0x00000001110b7824 */ /* 0x100fe400000e0600 */
[--C-:B------:R-:W-:Y:S01]  /*816c0*/  IMAD.X R10, R45, 0x1, R0.reuse, P1 ;  /* 0x000000012d0a7824 */ /* 0x100fe200008e0600 */
[-C--:B--2---:R-:W-:Y:S02]  /*816d0*/  IADD3 R15, P0, R52, R60.reuse, RZ ;  /* 0x0000003c340f7210 */ /* 0x084fe40007f1e0ff */
[----:B---3--:R-:W-:Y:S01]  /*816e0*/  IADD3 R14, P1, R58, R60, RZ ;  /* 0x0000003c3a0e7210 */ /* 0x008fe20007f3e0ff */
[----:B------:R-:W2:Y:S01]  /*816f0*/  LDL.LU R48, [R1+0x3510] ;  /* 0x0035100001307983 */ /* 0x000ea20000300800 */
[----:B------:R-:W-:-:S02]  /*81700*/  IMAD.X R8, R25, 0x1, R0, P3 ;  /* 0x0000000119087824 */ /* 0x000fc400018e0600 */
[----:B------:R-:W3:Y:S02]  /*81710*/  LDL.LU R44, [R1+0x3508] ;  /* 0x00350800012c7983 */ /* 0x000ee40000300800 */
[----:B------:R-:W2:Y:S01]  /*81720*/  LDL.LU R25, [R1+0x3500] ;  /* 0x0035000001197983 */ /* 0x000ea20000300800 */
[----:B------:R-:W2:Y:S01]  /*81730*/  LDL.LU R24, [R1+0x34f8] ;  /* 0x0034f80001187983 */ /* 0x000ea20000300800 */
[--C-:B------:R-:W-:Y:S02]  /*81740*/  IMAD.X R16, R53, 0x1, R0.reuse, P0 ;  /* 0x0000000135107824 */ /* 0x100fe400000e0600 */
[----:B------:R-:W2:Y:S02]  /*81750*/  LDL.LU R53, [R1+0x34f0] ;  /* 0x0034f00001357983 */ /* 0x000ea40000300800 */
[--C-:B------:R-:W-:Y:S02]  /*81760*/  IMAD.X R17, R59, 0x1, R0.reuse, P1 ;  /* 0x000000013b117824 */ /* 0x100fe400008e0600 */
[----:B------:R-:W2:Y:S01]  /*81770*/  LDL.LU.64 R58, [R1+0x40b8] ;  /* 0x0040b800013a7983 */ /* 0x000ea20000300a00 */
[----:B------:R-:W-:-:S02]  /*81780*/  IMAD.X R9, R49, 0x1, R0, P2 ;  /* 0x0000000131097824 */ /* 0x000fc400010e0600 */
[----:B------:R-:W-:Y:S02]  /*81790*/  IMAD.MOV.U32 R51, RZ, RZ, R13 ;  /* 0x000000ffff337224 */ /* 0x000fe400078e000d */
[----:B------:R-:W-:Y:S01]  /*817a0*/  IMAD.MOV.U32 R50, RZ, RZ, R12 ;  /* 0x000000ffff327224 */ /* 0x000fe200078e000c */
[-C--:B------:R-:W-:Y:S02]  /*817b0*/  IADD3 R13, P2, R18, R60.reuse, RZ ;  /* 0x0000003c120d7210 */ /* 0x080fe40007f5e0ff */
[----:B------:R-:W-:Y:S01]  /*817c0*/  IADD3 R12, P3, R2, R60, RZ ;  /* 0x0000003c020c7210 */ /* 0x000fe20007f7e0ff */
[----:B------:R-:W3:Y:S01]  /*817d0*/  LDL.LU R61, [R1+0x34e8] ;  /* 0x0034e800013d7983 */ /* 0x000ee20000300800 */
[----:B------:R-:W3:Y:S02]  /*817e0*/  LDL.LU R52, [R1+0x34e0] ;  /* 0x0034e00001347983 */ /* 0x000ee40000300800 */
[----:B------:R-:W3:Y:S02]  /*817f0*/  LDL.LU R2, [R1+0x34f4] ;  /* 0x0034f40001027983 */ /* 0x000ee40000300800 */
[----:B------:R-:W-:-:S02]  /*81800*/  IMAD.X R18, R19, 0x1, R0, P2 ;  /* 0x0000000113127824 */ /* 0x000fc400010e0600 */
[----:B------:R-:W-:Y:S02]  /*81810*/  IMAD.X R19, R3, 0x1, R0, P3 ;  /* 0x0000000103137824 */ /* 0x000fe400018e0600 */
[----:B------:R-:W-:Y:S01]  /*81820*/  IMAD.MOV.U32 R38, RZ, RZ, R40 ;  /* 0x000000ffff267224 */ /* 0x000fe200078e0028 */
[----:B------:R-:W3:Y:S01]  /*81830*/  LDL.LU R3, [R1+0x34c0] ;  /* 0x0034c00001037983 */ /* 0x000ee20000300800 */
[----:B------:R-:W-:Y:S02]  /*81840*/  IMAD.MOV.U32 R34, RZ, RZ, R36 ;  /* 0x000000ffff227224 */ /* 0x000fe400078e0024 */
[----:B------:R-:W3:Y:S02]  /*81850*/  LDL.LU R40, [R1+0x34ec] ;  /* 0x0034ec0001287983 */ /* 0x000ee40000300800 */
[----:B------:R-:W3:Y:S01]  /*81860*/  LDL.LU R36, [R1+0x34b8] ;  /* 0x0034b80001247983 */ /* 0x000ee20000300800 */
[----:B------:R-:W3:Y:S01]  /*81870*/  LDL.LU R49, [R1+0x34e4] ;  /* 0x0034e40001317983 */ /* 0x000ee20000300800 */
[----:B--2---:R-:W-:Y:S11]  /*81880*/  HMMA.16816.F32.BF16 R56, R20, R54, R56 ;  /* 0x000000361438723c */ /* 0x004ff60000041838 */
[----:B------:R-:W-:Y:S11]  /*81890*/  @!UPT UIADD3 URZ, URZ, URZ, URZ ;  /* 0x0000003f3f3ff290 */ /* 0x000ff6000fffe03f */
[----:B------:R-:W-:Y:S01]  /*818a0*/  @!UPT UIADD3 URZ, URZ, URZ, URZ ;  /* 0x0000003f3f3ff290 */ /* 0x000fe2000fffe03f */
[----:B------:R1:W-:Y:S01]  /*818b0*/  STL.64 [R1+0x7e0], R56 ;  /* 0x0007e03801007387 */ /* 0x0003e20000100a00 */
[----:B------:R2:W-:Y:S02]  /*818c0*/  STL.64 [R1+0x7e8], R58 ;  /* 0x0007e83a01007387 */ /* 0x0005e40000100a00 */
[----:B------:R-:W4:Y:S02]  /*818d0*/  LDL.LU R54, [R1+0x350c] ;  /* 0x00350c0001367983 */ /* 0x000f240000300800 */
[----:B------:R-:W-:Y:S01]  /*818e0*/  IMAD.MOV.U32 R20, RZ, RZ, R56 ;  /* 0x000000ffff147224 */ /* 0x000fe200078e0038 */
[----:B------:R-:W4:Y:S01]  /*818f0*/  LDL.LU R55, [R1+0x34d8] ;  /* 0x0034d80001377983 */ /* 0x000f220000300800 */
[----:B------:R-:W-:Y:S02]  /*81900*/  IMAD.MOV.U32 R21, RZ, RZ, R57 ;  /* 0x000000ffff157224 */ /* 0x000fe400078e0039 */
[----:B------:R-:W-:Y:S01]  /*81910*/  IMAD.MOV.U32 R22, RZ, RZ, R58 ;  /* 0x000000ffff167224 */ /* 0x000fe200078e003a */
[----:B-1----:R-:W4:Y:S01]  /*81920*/  LDL.LU R56, [R1+0x3504] ;  /* 0x0035040001387983 */ /* 0x002f220000300800 */
[----:B------:R-:W4:Y:S02]  /*81930*/  LDL.LU R57, [R1+0x34d0] ;  /* 0x0034d00001397983 */ /* 0x000f240000300800 */
[----:B--2---:R-:W2:Y:S02]  /*81940*/  LDL.LU R58, [R1+0x34fc] ;  /* 0x0034fc00013a7983 */ /* 0x004ea40000300800 */
[----:B------:R-:W-:-:S02]  /*81950*/  IMAD.MOV.U32 R23, RZ, RZ, R59 ;  /* 0x000000ffff177224 */ /* 0x000fc400078e003b */
[----:B------:R-:W2:Y:S01]  /*81960*/  LDL.LU R59, [R1+0x34c8] ;  /* 0x0034c800013b7983 */ /* 0x000ea20000300800 */
[-C--:B------:R-:W-:Y:S02]  /*81970*/  IADD3 R48, P5, R48, R60.reuse, RZ ;  /* 0x0000003c30307210 */ /* 0x080fe40007fbe0ff */
[-C--:B---3--:R-:W-:Y:S01]  /*81980*/  IADD3 R44, P1, R44, R60.reuse, RZ ;  /* 0x0000003c2c2c7210 */ /* 0x088fe20007f3e0ff */
[----:B------:R-:W3:Y:S01]  /*81990*/  LDL.LU R45, [R1+0x34b0] ;  /* 0x0034b000012d7983 */ /* 0x000ee20000300800 */
[-C--:B------:R-:W-:Y:S01]  /*819a0*/  IADD3 R25, P0, R25, R60.reuse, RZ ;  /* 0x0000003c19197210 */ /* 0x080fe20007f1e0ff */
[----:B------:R1:W-:Y:S01]  /*819b0*/  STL [R1+0x3510], R48 ;  /* 0x0035103001007387 */ /* 0x0003e20000100800 */
[-C--:B------:R-:W-:Y:S02]  /*819c0*/  IADD3 R24, P4, R24, R60.reuse, RZ ;  /* 0x0000003c18187210 */ /* 0x080fe40007f9e0ff */
[-C--:B------:R-:W-:Y:S01]  /*819d0*/  IADD3 R53, P3, R53, R60.reuse, RZ ;  /* 0x0000003c35357210 */ /* 0x080fe20007f7e0ff */
[----:B-1----:R-:W3:Y:S01]  /*819e0*/  LDL.LU R48, [R1+0x34dc] ;  /* 0x0034dc0001307983 */ /* 0x002ee20000300800 */
[----:B------:R1:W-:Y:S01]  /*819f0*/  STL [R1+0x3508], R44 ;  /* 0x0035082c01007387 */ /* 0x0003e20000100800 */
[----:B------:R-:W-:-:S02]  /*81a00*/  IADD3 R61, P2, R61, R60, RZ ;  /* 0x0000003c3d3d7210 */ /* 0x000fc40007f5e0ff */
[----:B-1----:R-:W3:Y:S01]  /*81a10*/  LDL.LU R44, [R1+0x34a8] ;  /* 0x0034a800012c7983 */ /* 0x002ee20000300800 */
[----:B------:R1:W-:Y:S03]  /*81a20*/  STL [R1+0x3500], R25 ;  /* 0x0035001901007387 */ /* 0x0003e60000100800 */
[----:B-1----:R-:W3:Y:S01]  /*81a30*/  LDL.LU R25, [R1+0x34d4] ;  /* 0x0034d40001197983 */ /* 0x002ee20000300800 */
[----:B------:R1:W-:Y:S01]  /*81a40*/  STL [R1+0x34f8], R24 ;  /* 0x0034f81801007387 */ /* 0x0003e20000100800 */
[-C--:B------:R-:W-:Y:S02]  /*81a50*/  IADD3 R52, P6, R52, R60.reuse, RZ ;  /* 0x0000003c34347210 */ /* 0x080fe40007fde0ff */
[----:B-1----:R-:W3:Y:S01]  /*81a60*/  LDL.LU R24, [R1+0x34a0] ;  /* 0x0034a00001187983 */ /* 0x002ee20000300800 */
[----:B------:R1:W-:Y:S03]  /*81a70*/  STL [R1+0x34f0], R53 ;  /* 0x0034f03501007387 */ /* 0x0003e60000100800 */
[----:B-1----:R-:W3:Y:S01]  /*81a80*/  LDL.LU R53, [R1+0x34cc] ;  /* 0x0034cc0001357983 */ /* 0x002ee20000300800 */
[----:B------:R1:W-:Y:S02]  /*81a90*/  STL [R1+0x34e8], R61 ;  /* 0x0034e83d01007387 */ /* 0x0003e40000100800 */
[----:B------:R-:W-:Y:S01]  /*81aa0*/  IMAD.X R2, R2, 0x1, R0, P4 ;  /* 0x0000000102027824 */ /* 0x000fe200020e0600 */
[----:B-1----:R-:W3:Y:S01]  /*81ab0*/  LDL.LU R61, [R1+0x3498] ;  /* 0x00349800013d7983 */ /* 0x002ee20000300800 */
[----:B------:R1:W-:Y:S01]  /*81ac0*/  STL [R1+0x34e0], R52 ;  /* 0x0034e03401007387 */ /* 0x0003e20000100800 */
[----:B------:R-:W-:-:S02]  /*81ad0*/  IADD3 R3, P4, R3, R60, RZ ;  /* 0x0000003c03037210 */ /* 0x000fc40007f9e0ff */
[----:B-1----:R-:W3:Y:S01]  /*81ae0*/  LDL.LU R52, [R1+0x34c4] ;  /* 0x0034c40001347983 */ /* 0x002ee20000300800 */
[--C-:B------:R-:W-:Y:S02]  /*81af0*/  IMAD.X R40, R40, 0x1, R0.reuse, P3 ;  /* 0x0000000128287824 */ /* 0x100fe400018e0600 */
[----:B----4-:R-:W-:Y:S01]  /*81b00*/  IMAD.X R54, R54, 0x1, R0, P5 ;  /* 0x0000000136367824 */ /* 0x010fe200028e0600 */
[----:B------:R-:W-:-:S04]  /*81b10*/  IADD3 R55, P5, R55, R60, RZ ;  /* 0x0000003c37377210 */ /* 0x000fc80007fbe0ff */
[----:B------:R-:W-:Y:S01]  /*81b20*/  STL [R1+0x350c], R54 ;  /* 0x00350c3601007387 */ /* 0x000fe20000100800 */
[----:B------:R-:W-:Y:S02]  /*81b30*/  STL [R1+0x34d8], R55 ;  /* 0x0034d83701007387 */ /* 0x000fe40000100800 */
[--C-:B------:R-:W-:Y:S01]  /*81b40*/  IMAD.X R56, R56, 0x1, R0.reuse, P1 ;  /* 0x0000000138387824 */ /* 0x100fe200008e0600 */
[----:B------:R-:W-:Y:S01]  /*81b50*/  IADD3 R57, P1, R57, R60, RZ ;  /* 0x0000003c39397210 */ /* 0x000fe20007f3e0ff */
[----:B--2---:R-:W-:-:S03]  /*81b60*/  IMAD.X R58, R58, 0x1, R0, P0 ;  /* 0x000000013a3a7824 */ /* 0x004fc600000e0600 */
[----:B------:R-:W-:Y:S01]  /*81b70*/  STL [R1+0x3504], R56 ;  /* 0x0035043801007387 */ /* 0x000fe20000100800 */
[----:B------:R-:W-:Y:S01]  /*81b80*/  STL [R1+0x34d0], R57 ;  /* 0x0034d03901007387 */ /* 0x000fe20000100800 */
[-C--:B------:R-:W-:Y:S01]  /*81b90*/  IADD3 R59, P0, R59, R60.reuse, RZ ;  /* 0x0000003c3b3b7210 */ /* 0x080fe20007f1e0ff */
[----:B------:R1:W-:Y:S01]  /*81ba0*/  STL [R1+0x34f4], R2 ;  /* 0x0034f40201007387 */ /* 0x0003e20000100800 */
[----:B------:R-:W-:Y:S04]  /*81bb0*/  STL [R1+0x34fc], R58 ;  /* 0x0034fc3a01007387 */ /* 0x000fe80000100800 */
[----:B-1----:R-:W2:Y:S01]  /*81bc0*/  LDL.LU R2, [R1+0x3490] ;  /* 0x0034900001027983 */ /* 0x002ea20000300800 */
[----:B------:R-:W-:Y:S02]  /*81bd0*/  STL [R1+0x34c8], R59 ;  /* 0x0034c83b01007387 */ /* 0x000fe40000100800 */
[----:B------:R1:W-:Y:S02]  /*81be0*/  STL [R1+0x34c0], R3 ;  /* 0x0034c00301007387 */ /* 0x0003e40000100800 */
[----:B-1----:R-:W4:Y:S01]  /*81bf0*/  LDL.LU R3, [R1+0x34bc] ;  /* 0x0034bc0001037983 */ /* 0x002f220000300800 */
[----:B------:R1:W-:Y:S03]  /*81c00*/  STL [R1+0x34ec], R40 ;  /* 0x0034ec2801007387 */ /* 0x0003e60000100800 */
[----:B-1----:R-:W4:Y:S01]  /*81c10*/  LDL.LU R40, [R1+0x3488] ;  /* 0x0034880001287983 */ /* 0x002f220000300800 */
[-C--:B------:R-:W-:Y:S01]  /*81c20*/  IADD3 R36, P3, R36, R60.reuse, RZ ;  /* 0x0000003c24247210 */ /* 0x080fe20007f7e0ff */
[--C-:B------:R-:W-:Y:S01]  /*81c30*/  IMAD.X R49, R49, 0x1, R0.reuse, P2 ;  /* 0x0000000131317824 */ /* 0x100fe200010e0600 */
[----:B---3--:R-:W-:Y:S01]  /*81c40*/  IADD3 R45, P2, R45, R60, RZ ;  /* 0x0000003c2d2d7210 */ /* 0x008fe20007f5e0ff */
[----:B------:R-:W-:-:S02]  /*81c50*/  IMAD.X R48, R48, 0x1, R0, P6 ;  /* 0x0000000130307824 */ /* 0x000fc400030e0600 */
[----:B------:R1:W-:Y:S01]  /*81c60*/  STL [R1+0x34b8], R36 ;  /* 0x0034b82401007387 */ /* 0x0003e20000100800 */
[-C--:B------:R-:W-:Y:S01]  /*81c70*/  IADD3 R44, P6, R44, R60.reuse, RZ ;  /* 0x0000003c2c2c7210 */ /* 0x080fe20007fde0ff */
[--C-:B------:R-:W-:Y:S02]  /*81c80*/  IMAD.X R25, R25, 0x1, R0.reuse, P5 ;  /* 0x0000000119197824 */ /* 0x100fe400028e0600 */
[----:B-1----:R-:W3:Y:S01]  /*81c90*/  LDL.LU R36, [R1+0x34b4] ;  /* 0x0034b40001247983 */ /* 0x002ee20000300800 */
[----:B------:R1:W-:Y:S01]  /*81ca0*/  STL [R1+0x34e4], R49 ;  /* 0x0034e43101007387 */ /* 0x0003e20000100800 */
[-C--:B------:R-:W-:Y:S02]  /*81cb0*/  IADD3 R24, P5, R24, R60.reuse, RZ ;  /* 0x0000003c18187210 */ /* 0x080fe40007fbe0ff */
[----:B-1----:R-:W3:Y:S01]  /*81cc0*/  LDL.LU R49, [R1+0x3480] ;  /* 0x0034800001317983 */ /* 0x002ee20000300800 */
[----:B------:R1:W-:Y:S02]  /*81cd0*/  STL [R1+0x34b0], R45 ;  /* 0x0034b02d01007387 */ /* 0x0003e40000100800 */
[----:B------:R-:W-:Y:S01]  /*81ce0*/  IMAD.X R53, R53, 0x1, R0, P1 ;  /* 0x0000000135357824 */ /* 0x000fe200008e0600 */
[----:B-1----:R-:W3:Y:S01]  /*81cf0*/  LDL.LU R45, [R1+0x34ac] ;  /* 0x0034ac00012d7983 */ /* 0x002ee20000300800 */
[----:B------:R1:W-:Y:S03]  /*81d00*/  STL [R1+0x34dc], R48 ;  /* 0x0034dc3001007387 */ /* 0x0003e60000100800 */
[----:B-1----:R-:W3:Y:S01]  /*81d10*/  LDL.LU R48, [R1+0x3478] ;  /* 0x0034780001307983 */ /* 0x002ee20000300800 */
[----:B------:R1:W-:Y:S01]  /*81d20*/  STL [R1+0x34a8], R44 ;  /* 0x0034a82c01007387 */ /* 0x0003e20000100800 */
[----:B------:R-:W-:-:S02]  /*81d30*/  IADD3 R61, P1, R61, R60, RZ ;  /* 0x0000003c3d3d7210 */ /* 0x000fc40007f3e0ff */
[----:B-1----:R-:W3:Y:S01]  /*81d40*/  LDL.LU R44, [R1+0x34a4] ;  /* 0x0034a400012c7983 */ /* 0x002ee20000300800 */
[----:B------:R1:W-:Y:S03]  /*81d50*/  STL [R1+0x34d4], R25 ;  /* 0x0034d41901007387 */ /* 0x0003e60000100800 */
[----:B-1----:R-:W3:Y:S01]  /*81d60*/  LDL.LU R25, [R1+0x3470] ;  /* 0x0034700001197983 */ /* 0x002ee20000300800 */
[----:B------:R1:W-:Y:S02]  /*81d70*/  STL [R1+0x34a0], R24 ;  /* 0x0034a01801007387 */ /* 0x0003e40000100800 */
[----:B------:R-:W-:Y:S01]  /*81d80*/  IMAD.X R52, R52, 0x1, R0, P0 ;  /* 0x0000000134347824 */ /* 0x000fe200000e0600 */
[----:B-1----:R-:W3:Y:S01]  /*81d90*/  LDL.LU R24, [R1+0x349c] ;  /* 0x00349c0001187983 */ /* 0x002ee20000300800 */
[----:B------:R1:W-:Y:S03]  /*81da0*/  STL [R1+0x34cc], R53 ;  /* 0x0034cc3501007387 */ /* 0x0003e60000100800 */
[----:B-1----:R-:W3:Y:S01]  /*81db0*/  LDL.LU R53, [R1+0x3468] ;  /* 0x0034680001357983 */ /* 0x002ee20000300800 */
[----:B------:R1:W-:Y:S03]  /*81dc0*/  STL [R1+0x3498], R61 ;  /* 0x0034983d01007387 */ /* 0x0003e60000100800 */
[----:B-1----:R-:W3:Y:S01]  /*81dd0*/  LDL.LU R61, [R1+0x3494] ;  /* 0x00349400013d7983 */ /* 0x002ee20000300800 */
[----:B------:R-:W3:Y:S02]  /*81de0*/  LDL.LU R54, [R1+0x3460] ;  /* 0x0034600001367983 */ /* 0x000ee40000300800 */
[----:B------:R-:W3:Y:S02]  /*81df0*/  LDL.LU R55, [R1+0x348c] ;  /* 0x00348c0001377983 */ /* 0x000ee40000300800 */
[----:B------:R-:W3:Y:S01]  /*81e00*/  LDL.LU R56, [R1+0x3458] ;  /* 0x0034580001387983 */ /* 0x000ee20000300800 */
[----:B------:R1:W-:Y:S01]  /*81e10*/  STL [R1+0x34c4], R52 ;  /* 0x0034c43401007387 */ /* 0x0003e20000100800 */
[----:B------:R-:W3:Y:S02]  /*81e20*/  LDL.LU R57, [R1+0x3484] ;  /* 0x0034840001397983 */ /* 0x000ee40000300800 */
[----:B------:R-:W3:Y:S02]  /*81e30*/  LDL.LU R58, [R1+0x3450] ;  /* 0x00345000013a7983 */ /* 0x000ee40000300800 */
[----:B------:R-:W3:Y:S01]  /*81e40*/  LDL.LU R59, [R1+0x347c] ;  /* 0x00347c00013b7983 */ /* 0x000ee20000300800 */
[----:B-1----:R-:W3:Y:S01]  /*81e50*/  LDL.LU R52, [R1+0x3448] ;  /* 0x0034480001347983 */ /* 0x002ee20000300800 */
[----:B--2---:R-:W-:-:S05]  /*81e60*/  IADD3 R2, P0, R2, R60, RZ ;  /* 0x0000003c02027210 */ /* 0x004fca0007f1e0ff */
[----:B------:R1:W-:Y:S01]  /*81e70*/  STL [R1+0x3490], R2 ;  /* 0x0034900201007387 */ /* 0x0003e20000100800 */
[----:B----4-:R-:W-:-:S03]  /*81e80*/  IMAD.X R3, R3, 0x1, R0, P4 ;  /* 0x0000000103037824 */ /* 0x010fc600020e0600 */
[----:B-1----:R-:W2:Y:S04]  /*81e90*/  LDL.LU R2, [R1+0x3474] ;  /* 0x0034740001027983 */ /* 0x002ea80000300800 */
[----:B------:R1:W-:Y:S01]  /*81ea0*/  STL [R1+0x34bc], R3 ;  /* 0x0034bc0301007387 */ /* 0x0003e20000100800 */
[----:B------:R-:W-:-:S03]  /*81eb0*/  IADD3 R40, P4, R40, R60, RZ ;  /* 0x0000003c28287210 */ /* 0x000fc60007f9e0ff */
[----:B-1----:R-:W4:Y:S02]  /*81ec0*/  LDL.LU R3, [R1+0x3440] ;  /* 0x0034400001037983 */ /* 0x002f240000300800 */
[----:B------:R1:W-:Y:S02]  /*81ed0*/  STL [R1+0x3488], R40 ;  /* 0x0034882801007387 */ /* 0x0003e40000100800 */
[----:B-1----:R-:W4:Y:S01]  /*81ee0*/  LDL.LU R40, [R1+0x346c] ;  /* 0x00346c0001287983 */ /* 0x002f220000300800 */
[----:B---3--:R-:W-:-:S05]  /*81ef0*/  IMAD.X R36, R36, 0x1, R0, P3 ;  /* 0x0000000124247824 */ /* 0x008fca00018e0600 */
[----:B------:R1:W-:Y:S01]  /*81f00*/  STL [R1+0x34b4], R36 ;  /* 0x0034b42401007387 */ /* 0x0003e20000100800 */
[----:B------:R-:W-:-:S03]  /*81f10*/  IADD3 R49, P3, R49, R60, RZ ;  /* 0x0000003c31317210 */ /* 0x000fc60007f7e0ff */
[----:B-1----:R-:W3:Y:S02]  /*81f20*/  LDL.LU R36, [R1+0x3438] ;  /* 0x0034380001247983 */ /* 0x002ee40000300800 */
[----:B------:R1:W-:Y:S02]  /*81f30*/  STL [R1+0x3480], R49 ;  /* 0x0034803101007387 */ /* 0x0003e40000100800 */
[--C-:B------:R-:W-:Y:S01]  /*81f40*/  IMAD.X R45, R45, 0x1, R0.reuse, P2 ;  /* 0x000000012d2d7824 */ /* 0x100fe200010e0600 */
[----:B-1----:R-:W3:Y:S04]  /*81f50*/  LDL.LU R49, [R1+0x3464] ;  /* 0x0034640001317983 */ /* 0x002ee80000300800 */
[----:B------:R1:W-:Y:S01]  /*81f60*/  STL [R1+0x34ac], R45 ;  /* 0x0034ac2d01007387 */ /* 0x0003e20000100800 */
[-C--:B------:R-:W-:Y:S01]  /*81f70*/  IADD3 R48, P2, R48, R60.reuse, RZ ;  /* 0x0000003c30307210 */ /* 0x080fe20007f5e0ff */
[----:B-1----:R-:W3:Y:S04]  /*81f80*/  LDL.LU R45, [R1+0x3430] ;  /* 0x00343000012d7983 */ /* 0x002ee80000300800 */
        /* <DEDUP_REMOVED lines=14> */
[-C--:B------:R-:W-:Y:S01]  /*82070*/  IADD3 R54, P1, R54, R60.reuse, RZ ;  /* 0x0000003c36367210 */ /* 0x080fe20007f3e0ff */
[----:B-1----:R-:W3:Y:S03]  /*82080*/  LDL.LU R53, [R1+0x344c] ;  /* 0x00344c0001357983 */ /* 0x002ee60000300800 */
[----:B------:R1:W-:Y:S02]  /*82090*/  STL [R1+0x3494], R61 ;  /* 0x0034943d01007387 */ /* 0x0003e40000100800 */
[--C-:B------:R-:W-:Y:S01]  /*820a0*/  IMAD.X R55, R55, 0x1, R0.reuse, P0 ;  /* 0x0000000137377824 */ /* 0x100fe200000e0600 */
[----:B------:R-:W-:Y:S01]  /*820b0*/  IADD3 R56, P0, R56, R60, RZ ;  /* 0x0000003c38387210 */ /* 0x000fe20007f1e0ff */
[----:B------:R-:W-:-:S02]  /*820c0*/  IMAD.X R57, R57, 0x1, R0, P4 ;  /* 0x0000000139397824 */ /* 0x000fc400020e0600 */
[--C-:B------:R-:W-:Y:S01]  /*820d0*/  IMAD.X R59, R59, 0x1, R0.reuse, P3 ;  /* 0x000000013b3b7824 */ /* 0x100fe200018e0600 */
[-C--:B------:R-:W-:Y:S01]  /*820e0*/  IADD3 R58, P4, R58, R60.reuse, RZ ;  /* 0x0000003c3a3a7210 */ /* 0x080fe20007f9e0ff */
[----:B-1----:R-:W3:Y:S01]  /*820f0*/  LDL.LU R61, [R1+0x3418] ;  /* 0x00341800013d7983 */ /* 0x002ee20000300800 */
[----:B------:R-:W-:Y:S01]  /*82100*/  IADD3 R52, P3, R52, R60, RZ ;  /* 0x0000003c34347210 */ /* 0x000fe20007f7e0ff */
[----:B------:R-:W-:Y:S02]  /*82110*/  STL [R1+0x3460], R54 ;  /* 0x0034603601007387 */ /* 0x000fe40000100800 */
[----:B------:R-:W-:Y:S01]  /*82120*/  STL [R1+0x348c], R55 ;  /* 0x00348c3701007387 */ /* 0x000fe20000100800 */
[----:B------:R-:W-:Y:S01]  /*82130*/  STL [R1+0x3458], R56 ;  /* 0x0034583801007387 */ /* 0x000fe20000100800 */
[----:B------:R-:W-:Y:S02]  /*82140*/  STL [R1+0x3484], R57 ;  /* 0x0034843901007387 */ /* 0x000fe40000100800 */
[----:B------:R1:W-:Y:S02]  /*82150*/  STL [R1+0x3448], R52 ;  /* 0x0034483401007387 */ /* 0x0003e40000100800 */
[----:B------:R-:W-:Y:S01]  /*82160*/  STL [R1+0x3450], R58 ;  /* 0x0034503a01007387 */ /* 0x000fe20000100800 */
[----:B-1----:R-:W3:Y:S01]  /*82170*/  LDL.LU R52, [R1+0x3444] ;  /* 0x0034440001347983 */ /* 0x002ee20000300800 */
[----:B------:R-:W-:Y:S02]  /*82180*/  STL [R1+0x347c], R59 ;  /* 0x00347c3b01007387 */ /* 0x000fe40000100800 */
[----:B--2---:R-:W-:-:S05]  /*82190*/  IMAD.X R2, R2, 0x1, R0, P2 ;  /* 0x0000000102027824 */ /* 0x004fca00010e0600 */
[----:B------:R1:W-:Y:S01]  /*821a0*/  STL [R1+0x3474], R2 ;  /* 0x0034740201007387 */ /* 0x0003e20000100800 */
[----:B----4-:R-:W-:-:S03]  /*821b0*/  IADD3 R3, P2, R3, R60, RZ ;  /* 0x0000003c03037210 */ /* 0x010fc60007f5e0ff */
[----:B-1----:R-:W2:Y:S04]  /*821c0*/  LDL.LU R2, [R1+0x3410] ;  /* 0x0034100001027983 */ /* 0x002ea80000300800 */
[----:B------:R1:W-:Y:S01]  /*821d0*/  STL [R1+0x3440], R3 ;  /* 0x0034400301007387 */ /* 0x0003e20000100800 */
[----:B------:R-:W-:-:S03]  /*821e0*/  IMAD.X R40, R40, 0x1, R0, P6 ;  /* 0x0000000128287824 */ /* 0x000fc600030e0600 */
[----:B-1----:R-:W4:Y:S02]  /*821f0*/  LDL.LU R3, [R1+0x343c] ;  /* 0x00343c0001037983 */ /* 0x002f240000300800 */
[----:B------:R1:W-:Y:S02]  /*82200*/  STL [R1+0x346c], R40 ;  /* 0x00346c2801007387 */ /* 0x0003e40000100800 */
[----:B-1----:R-:W4:Y:S01]  /*82210*/  LDL.LU R40, [R1+0x3408] ;  /* 0x0034080001287983 */ /* 0x002f220000300800 */
[----:B---3--:R-:W-:-:S05]  /*82220*/  IADD3 R36, P6, R36, R60, RZ ;  /* 0x0000003c24247210 */ /* 0x008fca0007fde0ff */
[----:B------:R1:W-:Y:S01]  /*82230*/  STL [R1+0x3438], R36 ;  /* 0x0034382401007387 */ /* 0x0003e20000100800 */
[----:B------:R-:W-:-:S03]  /*82240*/  IMAD.X R49, R49, 0x1, R0, P5 ;  /* 0x0000000131317824 */ /* 0x000fc600028e0600 */
[----:B-1----:R-:W3:Y:S02]  /*82250*/  LDL.LU R36, [R1+0x3434] ;  /* 0x0034340001247983 */ /* 0x002ee40000300800 */
        /* <DEDUP_REMOVED lines=20> */
[----:B-1----:R-:W3:Y:S01]  /*823a0*/  LDL.LU R53, [R1+0x33e8] ;  /* 0x0033e80001357983 */ /* 0x002ee20000300800 */
[----:B------:R-:W3:Y:S02]  /*823b0*/  LDL.LU R54, [R1+0x3414] ;  /* 0x0034140001367983 */ /* 0x000ee40000300800 */
[----:B------:R-:W3:Y:S02]  /*823c0*/  LDL.LU R55, [R1+0x33e0] ;  /* 0x0033e00001377983 */ /* 0x000ee40000300800 */
[----:B------:R-:W3:Y:S01]  /*823d0*/  LDL.LU R56, [R1+0x340c] ;  /* 0x00340c0001387983 */ /* 0x000ee20000300800 */
[----:B------:R1:W-:Y:S01]  /*823e0*/  STL [R1+0x3418], R61 ;  /* 0x0034183d01007387 */ /* 0x0003e20000100800 */
[----:B------:R-:W3:Y:S02]  /*823f0*/  LDL.LU R57, [R1+0x33d8] ;  /* 0x0033d80001397983 */ /* 0x000ee40000300800 */
[----:B------:R-:W3:Y:S02]  /*82400*/  LDL.LU R58, [R1+0x3404] ;  /* 0x00340400013a7983 */ /* 0x000ee40000300800 */
[----:B------:R-:W3:Y:S02]  /*82410*/  LDL.LU R59, [R1+0x33d0] ;  /* 0x0033d000013b7983 */ /* 0x000ee40000300800 */
[----:B------:R-:W-:Y:S01]  /*82420*/  IMAD.X R52, R52, 0x1, R0, P3 ;  /* 0x0000000134347824 */ /* 0x000fe200018e0600 */
[----:B-1----:R-:W3:Y:S04]  /*82430*/  LDL.LU R61, [R1+0x33fc] ;  /* 0x0033fc00013d7983 */ /* 0x002ee80000300800 */
[----:B------:R1:W-:Y:S02]  /*82440*/  STL [R1+0x3444], R52 ;  /* 0x0034443401007387 */ /* 0x0003e40000100800 */
[----:B-1----:R-:W3:Y:S01]  /*82450*/  LDL.LU R52, [R1+0x33c8] ;  /* 0x0033c80001347983 */ /* 0x002ee20000300800 */
[----:B--2---:R-:W-:-:S05]  /*82460*/  IADD3 R2, P3, R2, R60, RZ ;  /* 0x0000003c02027210 */ /* 0x004fca0007f7e0ff */
[----:B------:R1:W-:Y:S01]  /*82470*/  STL [R1+0x3410], R2 ;  /* 0x0034100201007387 */ /* 0x0003e20000100800 */
[----:B----4-:R-:W-:-:S03]  /*82480*/  IMAD.X R3, R3, 0x1, R0, P2 ;  /* 0x0000000103037824 */ /* 0x010fc600010e0600 */
[----:B-1----:R-:W2:Y:S02]  /*82490*/  LDL.LU R2, [R1+0x33f4] ;  /* 0x0033f40001027983 */ /* 0x002ea40000300800 */
[----:B------:R1:W-:Y:S01]  /*824a0*/  STL [R1+0x343c], R3 ;  /* 0x00343c0301007387 */ /* 0x0003e20000100800 */
[----:B------:R-:W-:Y:S01]  /*824b0*/  IADD3 R40, P2, R40, R60, RZ ;  /* 0x0000003c28287210 */ /* 0x000fe20007f5e0ff */
[----:B-1----:R-:W4:Y:S04]  /*824c0*/  LDL.LU R3, [R1+0x33c0] ;  /* 0x0033c00001037983 */ /* 0x002f280000300800 */
        /* <DEDUP_REMOVED lines=23> */
[--C-:B------:R-:W-:Y:S01]  /*82640*/  IMAD.X R54, R54, 0x1, R0.reuse, P4 ;  /* 0x0000000136367824 */ /* 0x100fe200020e0600 */
[----:B------:R-:W-:Y:S01]  /*82650*/  IADD3 R55, P4, R55, R60, RZ ;  /* 0x0000003c37377210 */ /* 0x000fe20007f9e0ff */
[----:B-1----:R-:W3:Y:S01]  /*82660*/  LDL.LU R24, [R1+0x33a0] ;  /* 0x0033a00001187983 */ /* 0x002ee20000300800 */
[----:B------:R-:W-:-:S02]  /*82670*/  IMAD.X R56, R56, 0x1, R0, P3 ;  /* 0x0000000138387824 */ /* 0x000fc400018e0600 */
[----:B------:R1:W-:Y:S01]  /*82680*/  STL [R1+0x33e8], R53 ;  /* 0x0033e83501007387 */ /* 0x0003e20000100800 */
[-C--:B------:R-:W-:Y:S01]  /*82690*/  IADD3 R57, P3, R57, R60.reuse, RZ ;  /* 0x0000003c39397210 */ /* 0x080fe20007f7e0ff */
[--C-:B------:R-:W-:Y:S01]  /*826a0*/  IMAD.X R58, R58, 0x1, R0.reuse, P2 ;  /* 0x000000013a3a7824 */ /* 0x100fe200010e0600 */
[-C--:B------:R-:W-:Y:S01]  /*826b0*/  IADD3 R59, P2, R59, R60.reuse, RZ ;  /* 0x0000003c3b3b7210 */ /* 0x080fe20007f5e0ff */
[--C-:B------:R-:W-:Y:S01]  /*826c0*/  IMAD.X R61, R61, 0x1, R0.reuse, P6 ;  /* 0x000000013d3d7824 */ /* 0x100fe200030e0600 */
[----:B-1----:R-:W3:Y:S01]  /*826d0*/  LDL.LU R53, [R1+0x33cc] ;  /* 0x0033cc0001357983 */ /* 0x002ee20000300800 */
[----:B------:R-:W-:Y:S02]  /*826e0*/  STL [R1+0x3414], R54 ;  /* 0x0034143601007387 */ /* 0x000fe40000100800 */
[----:B------:R-:W-:Y:S02]  /*826f0*/  STL [R1+0x33e0], R55 ;  /* 0x0033e03701007387 */ /* 0x000fe40000100800 */
[----:B------:R-:W-:Y:S01]  /*82700*/  STL [R1+0x340c], R56 ;  /* 0x00340c3801007387 */ /* 0x000fe20000100800 */
[----:B------:R-:W-:Y:S01]  /*82710*/  STL [R1+0x33d8], R57 ;  /* 0x0033d83901007387 */ /* 0x000fe20000100800 */
[----:B------:R1:W-:Y:S02]  /*82720*/  STL [R1+0x33fc], R61 ;  /* 0x0033fc3d01007387 */ /* 0x0003e40000100800 */
[----:B------:R-:W-:Y:S01]  /*82730*/  STL [R1+0x3404], R58 ;  /* 0x0034043a01007387 */ /* 0x000fe20000100800 */
[----:B------:R-:W-:Y:S01]  /*82740*/  IADD3 R52, P6, R52, R60, RZ ;  /* 0x0000003c34347210 */ /* 0x000fe20007fde0ff */
[----:B-1----:R-:W3:Y:S01]  /*82750*/  LDL.LU R61, [R1+0x3398] ;  /* 0x00339800013d7983 */ /* 0x002ee20000300800 */
[----:B------:R-:W-:Y:S03]  /*82760*/  STL [R1+0x33d0], R59 ;  /* 0x0033d03b01007387 */ /* 0x000fe60000100800 */
[----:B------:R1:W-:Y:S02]  /*82770*/  STL [R1+0x33c8], R52 ;  /* 0x0033c83401007387 */ /* 0x0003e40000100800 */
[----:B-1----:R-:W3:Y:S01]  /*82780*/  LDL.LU R52, [R1+0x33c4] ;  /* 0x0033c40001347983 */ /* 0x002ee20000300800 */
[----:B--2---:R-:W-:-:S05]  /*82790*/  IMAD.X R2, R2, 0x1, R0, P5 ;  /* 0x0000000102027824 */ /* 0x004fca00028e0600 */
[----:B------:R1:W-:Y:S01]  /*827a0*/  STL [R1+0x33f4], R2 ;  /* 0x0033f40201007387 */ /* 0x0003e20000100800 */
[----:B----4-:R-:W-:-:S03]  /*827b0*/  IADD3 R3, P5, R3, R60, RZ ;  /* 0x0000003c03037210 */ /* 0x010fc60007fbe0ff */
[----:B-1----:R-:W2:Y:S02]  /*827c0*/  LDL.LU R2, [R1+0x3390] ;  /* 0x0033900001027983 */ /* 0x002ea40000300800 */
[----:B------:R1:W-:Y:S02]  /*827d0*/  STL [R1+0x33c0], R3 ;  /* 0x0033c00301007387 */ /* 0x0003e40000100800 */
[----:B------:R-:W-:Y:S01]  /*827e0*/  IMAD.X R40, R40, 0x1, R0, P1 ;  /* 0x0000000128287824 */ /* 0x000fe200008e0600 */
[----:B-1----:R-:W4:Y:S04]  /*827f0*/  LDL.LU R3, [R1+0x33bc] ;  /* 0x0033bc0001037983 */ /* 0x002f280000300800 */
        /* <DEDUP_REMOVED lines=31> */
[-C--:B------:R-:W-:Y:S01]  /*829f0*/  IADD3 R61, P2, R61, R60.reuse, RZ ;  /* 0x0000003c3d3d7210 */ /* 0x080fe20007f5e0ff */
[----:B-1----:R-:W3:Y:S04]  /*82a00*/  LDL.LU R53, [R1+0x3350] ;  /* 0x0033500001357983 */ /* 0x002ee80000300800 */
[----:B------:R1:W-:Y:S02]  /*82a10*/  STL [R1+0x3398], R61 ;  /* 0x0033983d01007387 */ /* 0x0003e40000100800 */
[----:B------:R-:W-:Y:S01]  /*82a20*/  IMAD.X R52, R52, 0x1, R0, P6 ;  /* 0x0000000134347824 */ /* 0x000fe200030e0600 */
[----:B-1----:R-:W3:Y:S04]  /*82a30*/  LDL.LU R61, [R1+0x337c] ;  /* 0x00337c00013d7983 */ /* 0x002ee80000300800 */
[----:B------:R1:W-:Y:S04]  /*82a40*/  STL [R1+0x33c4], R52 ;  /* 0x0033c43401007387 */ /* 0x0003e80000100800 */
        /* <DEDUP_REMOVED lines=29> */
[--C-:B------:R-:W-:Y:S01]  /*82c20*/  IMAD.X R55, R55, 0x1, R0.reuse, P2 ;  /* 0x0000000137377824 */ /* 0x100fe200010e0600 */
[----:B-1----:R-:W3:Y:S01]  /*82c30*/  LDL.LU R25, [R1+0x3354] ;  /* 0x0033540001197983 */ /* 0x002ee20000300800 */
[----:B------:R-:W-:Y:S01]  /*82c40*/  IADD3 R56, P2, R56, R60, RZ ;  /* 0x0000003c38387210 */ /* 0x000fe20007f5e0ff */
[----:B------:R1:W-:Y:S02]  /*82c50*/  STL [R1+0x339c], R24 ;  /* 0x00339c1801007387 */ /* 0x0003e40000100800 */
[----:B------:R-:W-:-:S02]  /*82c60*/  IMAD.X R57, R57, 0x1, R0, P6 ;  /* 0x0000000139397824 */ /* 0x000fc400030e0600 */
[--C-:B------:R-:W-:Y:S01]  /*82c70*/  IMAD.X R59, R59, 0x1, R0.reuse, P5 ;  /* 0x000000013b3b7824 */ /* 0x100fe200028e0600 */
[-C--:B------:R-:W-:Y:S02]  /*82c80*/  IADD3 R58, P6, R58, R60.reuse, RZ ;  /* 0x0000003c3a3a7210 */ /* 0x080fe40007fde0ff */
[-C--:B------:R-:W-:Y:S01]  /*82c90*/  IADD3 R53, P5, R53, R60.reuse, RZ ;  /* 0x0000003c35357210 */ /* 0x080fe20007fbe0ff */
[----:B-1----:R-:W3:Y:S01]  /*82ca0*/  LDL.LU R24, [R1+0x3320] ;  /* 0x0033200001187983 */ /* 0x002ee20000300800 */
[----:B------:R-:W-:Y:S02]  /*82cb0*/  STL [R1+0x3368], R54 ;  /* 0x0033683601007387 */ /* 0x000fe40000100800 */
[----:B------:R-:W-:Y:S02]  /*82cc0*/  STL [R1+0x3394], R55 ;  /* 0x0033943701007387 */ /* 0x000fe40000100800 */
[----:B------:R-:W-:Y:S01]  /*82cd0*/  STL [R1+0x3360], R56 ;  /* 0x0033603801007387 */ /* 0x000fe20000100800 */
[----:B------:R-:W-:Y:S01]  /*82ce0*/  STL [R1+0x338c], R57 ;  /* 0x00338c3901007387 */ /* 0x000fe20000100800 */
[----:B------:R1:W-:Y:S02]  /*82cf0*/  STL [R1+0x3350], R53 ;  /* 0x0033503501007387 */ /* 0x0003e40000100800 */
[----:B------:R-:W-:Y:S02]  /*82d00*/  STL [R1+0x3358], R58 ;  /* 0x0033583a01007387 */ /* 0x000fe40000100800 */
[--C-:B------:R-:W-:Y:S01]  /*82d10*/  IMAD.X R61, R61, 0x1, R0.reuse, P1 ;  /* 0x000000013d3d7824 */ /* 0x100fe200008e0600 */
[----:B-1----:R-:W3:Y:S01]  /*82d20*/  LDL.LU R53, [R1+0x334c] ;  /* 0x00334c0001357983 */ /* 0x002ee20000300800 */
[----:B------:R-:W-:Y:S03]  /*82d30*/  STL [R1+0x3384], R59 ;  /* 0x0033843b01007387 */ /* 0x000fe60000100800 */
[----:B------:R1:W-:Y:S01]  /*82d40*/  STL [R1+0x337c], R61 ;  /* 0x00337c3d01007387 */ /* 0x0003e20000100800 */
[----:B------:R-:W-:Y:S01]  /*82d50*/  IADD3 R52, P1, R52, R60, RZ ;  /* 0x0000003c34347210 */ /* 0x000fe20007f3e0ff */
[----:B-1----:R-:W3:Y:S04]  /*82d60*/  LDL.LU R61, [R1+0x3318] ;  /* 0x00331800013d7983 */ /* 0x002ee80000300800 */
        /* <DEDUP_REMOVED lines=37> */
[--C-:B------:R-:W-:Y:S01]  /*82fc0*/  IMAD.X R53, R53, 0x1, R0.reuse, P5 ;  /* 0x0000000135357824 */ /* 0x100fe200028e0600 */
[----:B-1----:R-:W3:Y:S04]  /*82fd0*/  LDL.LU R24, [R1+0x3304] ;  /* 0x0033040001187983 */ /* 0x002ee80000300800 */
[----:B------:R1:W-:Y:S01]  /*82fe0*/  STL [R1+0x334c], R53 ;  /* 0x00334c3501007387 */ /* 0x0003e20000100800 */
[----:B------:R-:W-:Y:S01]  /*82ff0*/  IADD3 R61, P5, R61, R60, RZ ;  /* 0x0000003c3d3d7210 */ /* 0x000fe20007fbe0ff */
[----:B-1----:R-:W3:Y:S04]  /*83000*/  LDL.LU R53, [R1+0x32d0] ;  /* 0x0032d00001357983 */ /* 0x002ee80000300800 */
[----:B------:R1:W-:Y:S01]  /*83010*/  STL [R1+0x3318], R61 ;  /* 0x0033183d01007387 */ /* 0x0003e20000100800 */
[----:B------:R-:W-:-:S03]  /*83020*/  IMAD.X R52, R52, 0x1, R0, P1 ;  /* 0x0000000134347824 */ /* 0x000fc600008e0600 */
[----:B-1----:R-:W3:Y:S02]  /*83030*/  LDL.LU R61, [R1+0x32fc] ;  /* 0x0032fc00013d7983 */ /* 0x002ee40000300800 */
        /* <DEDUP_REMOVED lines=42> */
[-C--:B------:R-:W-:Y:S01]  /*832e0*/  IADD3 R53, P0, R53, R60.reuse, RZ ;  /* 0x0000003c35357210 */ /* 0x080fe20007f1e0ff */
[----:B-1----:R-:W3:Y:S01]  /*832f0*/  LDL.LU R24, [R1+0x32a0] ;  /* 0x0032a00001187983 */ /* 0x002ee20000300800 */
[----:B------:R-:W-:Y:S03]  /*83300*/  STL [R1+0x32d8], R59 ;  /* 0x0032d83b01007387 */ /* 0x000fe60000100800 */
[----:B------:R1:W-:Y:S02]  /*83310*/  STL [R1+0x32d0], R53 ;  /* 0x0032d03501007387 */ /* 0x0003e40000100800 */
[--C-:B------:R-:W-:Y:S01]  /*83320*/  IMAD.X R61, R61, 0x1, R0.reuse, P4 ;  /* 0x000000013d3d7824 */ /* 0x100fe200020e0600 */
[----:B-1----:R-:W3:Y:S04]  /*83330*/  LDL.LU R53, [R1+0x32cc] ;  /* 0x0032cc0001357983 */ /* 0x002ee80000300800 */
        /* <DEDUP_REMOVED lines=42> */
[----:B------:R1:W-:Y:S01]  /*835e0*/  STL [R1+0x32cc], R53 ;  /* 0x0032cc3501007387 */ /* 0x0003e20000100800 */
[----:B------:R-:W-:-:S03]  /*835f0*/  IADD3 R61, P0, R61, R60, RZ ;  /* 0x0000003c3d3d7210 */ /* 0x000fc60007f1e0ff */
[----:B-1----:R-:W3:Y:S02]  /*83600*/  LDL.LU R53, [R1+0x3250] ;  /* 0x0032500001357983 */ /* 0x002ee40000300800 */
[----:B------:R1:W-:Y:S02]  /*83610*/  STL [R1+0x3298], R61 ;  /* 0x0032983d01007387 */ /* 0x0003e40000100800 */
        /* <DEDUP_REMOVED lines=45> */
[-C--:B------:R-:W-:Y:S01]  /*838f0*/  IADD3 R53, P3, R53, R60.reuse, RZ ;  /* 0x0000003c35357210 */ /* 0x080fe20007f7e0ff */
[----:B-1----:R-:W3:Y:S04]  /*83900*/  LDL.LU R24, [R1+0x3220] ;  /* 0x0032200001187983 */ /* 0x002ee80000300800 */
        /* <DEDUP_REMOVED lines=45> */
[----:B------:R1:W-:Y:S01]  /*83be0*/  STL [R1+0x324c], R53 ;  /* 0x00324c3501007387 */ /* 0x0003e20000100800 */
[-C--:B------:R-:W-:Y:S01]  /*83bf0*/  IADD3 R61, P3, R61, R60.reuse, RZ ;  /* 0x0000003c3d3d7210 */ /* 0x080fe20007f7e0ff */
[----:B-1----:R-:W3:Y:S04]  /*83c00*/  LDL.LU R53, [R1+0x31d0] ;  /* 0x0031d00001357983 */ /* 0x002ee80000300800 */
        /* <DEDUP_REMOVED lines=208> */
[-C--:B------:R-:W-:Y:S01]  /*84910*/  IADD3 R49, P3, R49, R60.reuse, RZ ;  /* 0x0000003c31317210 */ /* 0x080fe20007f7e0ff */
[--C-:B------:R-:W-:Y:S01]  /*84920*/  IMAD.X R54, R54, 0x1, R0.reuse, P2 ;  /* 0x0000000136367824 */ /* 0x100fe200010e0600 */
[-C--:B------:R-:W-:Y:S01]  /*84930*/  IADD3 R55, P2, R55, R60.reuse, RZ ;  /* 0x0000003c37377210 */ /* 0x080fe20007f5e0ff */
[----:B-1----:R-:W3:Y:S01]  /*84940*/  LDL.LU R36, [R1+0x30b8] ;  /* 0x0030b80001247983 */ /* 0x002ee20000300800 */
[--C-:B------:R-:W-:Y:S02]  /*84950*/  IMAD.X R56, R56, 0x1, R0.reuse, P6 ;  /* 0x0000000138387824 */ /* 0x100fe400030e0600 */
        /* <DEDUP_REMOVED lines=85> */
[-C--:B------:R-:W-:Y:S01]  /*84eb0*/  IADD3 R40, P2, R40, R60.reuse, RZ ;  /* 0x0000003c28287210 */ /* 0x080fe20007f5e0ff */
[----:B-1----:R-:W4:Y:S04]  /*84ec0*/  LDL.LU R3, [R1+0x3040] ;  /* 0x0030400001037983 */ /* 0x002f280000300800 */
[----:B------:R1:W-:Y:S02]  /*84ed0*/  STL [R1+0x3088], R40 ;  /* 0x0030882801007387 */ /* 0x0003e40000100800 */
[----:B-1----:R-:W4:Y:S01]  /*84ee0*/  LDL.LU R40, [R1+0x306c] ;  /* 0x00306c0001287983 */ /* 0x002f220000300800 */
[--C-:B---3--:R-:W-:Y:S01]  /*84ef0*/  IMAD.X R36, R36, 0x1, R0.reuse, P6 ;  /* 0x0000000124247824 */ /* 0x108fe200030e0600 */
[-C--:B------:R-:W-:Y:S01]  /*84f00*/  IADD3 R54, P6, R54, R60.reuse, RZ ;  /* 0x0000003c36367210 */ /* 0x080fe20007fde0ff */
[----:B------:R-:W-:Y:S01]  /*84f10*/  IMAD.X R55, R55, 0x1, R0, P5 ;  /* 0x0000000137377824 */ /* 0x000fe200028e0600 */
[----:B------:R-:W-:-:S02]  /*84f20*/  IADD3 R56, P5, R56, R60, RZ ;  /* 0x0000003c38387210 */ /* 0x000fc40007fbe0ff */
[----:B------:R1:W-:Y:S01]  /*84f30*/  STL [R1+0x30b4], R36 ;  /* 0x0030b42401007387 */ /* 0x0003e20000100800 */
[--C-:B------:R-:W-:Y:S02]  /*84f40*/  IMAD.X R57, R57, 0x1, R0.reuse, P1 ;  /* 0x0000000139397824 */ /* 0x100fe400008e0600 */
        /* <DEDUP_REMOVED lines=45> */
[----:B------:R-:W4:Y:S01]  /*85220*/  LDL.LU R54, [R1+0x3034] ;  /* 0x0030340001367983 */ /* 0x000f220000300800 */
[----:B---3--:R-:W-:-:S02]  /*85230*/  IADD3 R36, P1, R36, R60, RZ ;  /* 0x0000003c24247210 */ /* 0x008fc40007f3e0ff */
[----:B------:R-:W3:Y:S04]  /*85240*/  LDL.LU R55, [R1+0x3000] ;  /* 0x0030000001377983 */ /* 0x000ee80000300800 */
[----:B------:R-:W3:Y:S01]  /*85250*/  LDL.LU R56, [R1+0x302c] ;  /* 0x00302c0001387983 */ /* 0x000ee20000300800 */
[----:B------:R1:W-:Y:S02]  /*85260*/  STL [R1+0x3038], R36 ;  /* 0x0030382401007387 */ /* 0x0003e40000100800 */
[----:B------:R-:W3:Y:S02]  /*85270*/  LDL.LU R57, [R1+0x2ff8] ;  /* 0x002ff80001397983 */ /* 0x000ee40000300800 */
[----:B------:R-:W3:Y:S01]  /*85280*/  LDL.LU R58, [R1+0x3024] ;  /* 0x00302400013a7983 */ /* 0x000ee20000300800 */
[----:B------:R-:W3:Y:S04]  /*85290*/  LDL.LU R59, [R1+0x2ff0] ;  /* 0x002ff000013b7983 */ /* 0x000ee80000300800 */
[----:B-1----:R-:W3:Y:S01]  /*852a0*/  LDL.LU R36, [R1+0x301c] ;  /* 0x00301c0001247983 */ /* 0x002ee20000300800 */
[----:B------:R-:W-:-:S05]  /*852b0*/  IMAD.X R49, R49, 0x1, R0, P0 ;  /* 0x0000000131317824 */ /* 0x000fca00000e0600 */
        /* <DEDUP_REMOVED lines=35> */
[--C-:B------:R-:W-:Y:S01]  /*854f0*/  IMAD.X R54, R54, 0x1, R0.reuse, P1 ;  /* 0x0000000136367824 */ /* 0x100fe200008e0600 */
[-C--:B---3--:R-:W-:Y:S01]  /*85500*/  IADD3 R55, P1, R55, R60.reuse, RZ ;  /* 0x0000003c37377210 */ /* 0x088fe20007f3e0ff */
[--C-:B------:R-:W-:Y:S01]  /*85510*/  IMAD.X R56, R56, 0x1, R0.reuse, P0 ;  /* 0x0000000138387824 */ /* 0x100fe200000e0600 */
[----:B------:R-:W-:Y:S01]  /*85520*/  IADD3 R57, P0, R57, R60, RZ ;  /* 0x0000003c39397210 */ /* 0x000fe20007f1e0ff */
[--C-:B------:R-:W-:Y:S01]  /*85530*/  IMAD.X R36, R36, 0x1, R0.reuse, P3 ;  /* 0x0000000124247824 */ /* 0x100fe200018e0600 */
[----:B------:R-:W-:Y:S01]  /*85540*/  STL [R1+0x3034], R54 ;  /* 0x0030343601007387 */ /* 0x000fe20000100800 */
[----:B------:R-:W-:-:S02]  /*85550*/  IMAD.X R58, R58, 0x1, R0, P4 ;  /* 0x000000013a3a7824 */ /* 0x000fc400020e0600 */
[----:B------:R-:W-:Y:S01]  /*85560*/  STL [R1+0x3000], R55 ;  /* 0x0030003701007387 */ /* 0x000fe20000100800 */
[-C--:B------:R-:W-:Y:S01]  /*85570*/  IADD3 R59, P4, R59, R60.reuse, RZ ;  /* 0x0000003c3b3b7210 */ /* 0x080fe20007f9e0ff */
[----:B------:R-:W-:Y:S01]  /*85580*/  STL [R1+0x302c], R56 ;  /* 0x00302c3801007387 */ /* 0x000fe20000100800 */
[----:B------:R-:W-:Y:S02]  /*85590*/  STL [R1+0x2ff8], R57 ;  /* 0x002ff83901007387 */ /* 0x000fe40000100800 */
        /* <DEDUP_REMOVED lines=37> */
[----:B-1----:R-:W4:Y:S01]  /*857f0*/  LDL.LU R3, [R1+0x2fbc] ;  /* 0x002fbc0001037983 */ /* 0x002f220000300800 */
[----:B------:R-:W4:Y:S02]  /*85800*/  LDL.LU R54, [R1+0x2f88] ;  /* 0x002f880001367983 */ /* 0x000f240000300800 */
[----:B------:R-:W4:Y:S02]  /*85810*/  LDL.LU R55, [R1+0x2fb4] ;  /* 0x002fb40001377983 */ /* 0x000f240000300800 */
[----:B------:R-:W4:Y:S01]  /*85820*/  LDL.LU R56, [R1+0x2f80] ;  /* 0x002f800001387983 */ /* 0x000f220000300800 */
[----:B------:R1:W-:Y:S01]  /*85830*/  STL [R1+0x2fec], R40 ;  /* 0x002fec2801007387 */ /* 0x0003e20000100800 */
[----:B------:R-:W4:Y:S02]  /*85840*/  LDL.LU R57, [R1+0x2fac] ;  /* 0x002fac0001397983 */ /* 0x000f240000300800 */
[----:B------:R-:W4:Y:S02]  /*85850*/  LDL.LU R58, [R1+0x2f78] ;  /* 0x002f7800013a7983 */ /* 0x000f240000300800 */
[----:B------:R-:W4:Y:S01]  /*85860*/  LDL.LU R59, [R1+0x2fa4] ;  /* 0x002fa400013b7983 */ /* 0x000f220000300800 */
        /* <DEDUP_REMOVED lines=33> */
[--C-:B----4-:R-:W-:Y:S01]  /*85a80*/  IMAD.X R3, R3, 0x1, R0.reuse, P0 ;  /* 0x0000000103037824 */ /* 0x110fe200000e0600 */
[-C--:B------:R-:W-:Y:S02]  /*85a90*/  IADD3 R54, P0, R54, R60.reuse, RZ ;  /* 0x0000003c36367210 */ /* 0x080fe40007f1e0ff */
[----:B-1----:R-:W2:Y:S02]  /*85aa0*/  LDL.LU R2, [R1+0x2f74] ;  /* 0x002f740001027983 */ /* 0x002ea40000300800 */
[----:B------:R1:W-:Y:S02]  /*85ab0*/  STL [R1+0x2fbc], R3 ;  /* 0x002fbc0301007387 */ /* 0x0003e40000100800 */
[--C-:B------:R-:W-:Y:S01]  /*85ac0*/  IMAD.X R55, R55, 0x1, R0.reuse, P4 ;  /* 0x0000000137377824 */ /* 0x100fe200020e0600 */
[----:B------:R-:W-:Y:S01]  /*85ad0*/  IADD3 R56, P4, R56, R60, RZ ;  /* 0x0000003c38387210 */ /* 0x000fe20007f9e0ff */
[----:B------:R-:W-:-:S02]  /*85ae0*/  IMAD.X R57, R57, 0x1, R0, P3 ;  /* 0x0000000139397824 */ /* 0x000fc400018e0600 */
[--C-:B------:R-:W-:Y:S01]  /*85af0*/  IMAD.X R59, R59, 0x1, R0.reuse, P2 ;  /* 0x000000013b3b7824 */ /* 0x100fe200010e0600 */
[-C--:B------:R-:W-:Y:S01]  /*85b00*/  IADD3 R58, P3, R58, R60.reuse, RZ ;  /* 0x0000003c3a3a7210 */ /* 0x080fe20007f7e0ff */
[----:B-1----:R-:W4:Y:S01]  /*85b10*/  LDL.LU R3, [R1+0x2f40] ;  /* 0x002f400001037983 */ /* 0x002f220000300800 */
[----:B------:R-:W-:Y:S01]  /*85b20*/  IADD3 R40, P2, R40, R60, RZ ;  /* 0x0000003c28287210 */ /* 0x000fe20007f5e0ff */
[----:B------:R-:W-:Y:S02]  /*85b30*/  STL [R1+0x2f88], R54 ;  /* 0x002f883601007387 */ /* 0x000fe40000100800 */
[----:B------:R-:W-:Y:S01]  /*85b40*/  STL [R1+0x2fb4], R55 ;  /* 0x002fb43701007387 */ /* 0x000fe20000100800 */
[----:B------:R-:W-:Y:S01]  /*85b50*/  STL [R1+0x2f80], R56 ;  /* 0x002f803801007387 */ /* 0x000fe20000100800 */
[----:B------:R-:W-:Y:S02]  /*85b60*/  STL [R1+0x2fac], R57 ;  /* 0x002fac3901007387 */ /* 0x000fe40000100800 */
[----:B------:R1:W-:Y:S02]  /*85b70*/  STL [R1+0x2f70], R40 ;  /* 0x002f702801007387 */ /* 0x0003e40000100800 */
[----:B------:R-:W-:Y:S01]  /*85b80*/  STL [R1+0x2f78], R58 ;  /* 0x002f783a01007387 */ /* 0x000fe20000100800 */
[----:B-1----:R-:W4:Y:S01]  /*85b90*/  LDL.LU R40, [R1+0x2f6c] ;  /* 0x002f6c0001287983 */ /* 0x002f220000300800 */
[----:B---3--:R-:W-:-:S03]  /*85ba0*/  IMAD.X R36, R36, 0x1, R0, P6 ;  /* 0x0000000124247824 */ /* 0x008fc600030e0600 */
[----:B------:R-:W-:Y:S04]  /*85bb0*/  STL [R1+0x2fa4], R59 ;  /* 0x002fa43b01007387 */ /* 0x000fe80000100800 */
        /* <DEDUP_REMOVED lines=32> */
[----:B-1----:R-:W2:Y:S01]  /*85dc0*/  LDL.LU R2, [R1+0x2f10] ;  /* 0x002f100001027983 */ /* 0x002ea20000300800 */
[----:B------:R-:W4:Y:S02]  /*85dd0*/  LDL.LU R54, [R1+0x2f3c] ;  /* 0x002f3c0001367983 */ /* 0x000f240000300800 */
[----:B------:R-:W4:Y:S02]  /*85de0*/  LDL.LU R55, [R1+0x2f08] ;  /* 0x002f080001377983 */ /* 0x000f240000300800 */
[----:B------:R-:W4:Y:S01]  /*85df0*/  LDL.LU R56, [R1+0x2f34] ;  /* 0x002f340001387983 */ /* 0x000f220000300800 */
[----:B------:R1:W-:Y:S01]  /*85e00*/  STL [R1+0x2f40], R3 ;  /* 0x002f400301007387 */ /* 0x0003e20000100800 */
[----:B------:R-:W4:Y:S02]  /*85e10*/  LDL.LU R57, [R1+0x2f00] ;  /* 0x002f000001397983 */ /* 0x000f240000300800 */
[----:B------:R-:W4:Y:S02]  /*85e20*/  LDL.LU R58, [R1+0x2f2c] ;  /* 0x002f2c00013a7983 */ /* 0x000f240000300800 */
[----:B------:R-:W4:Y:S02]  /*85e30*/  LDL.LU R59, [R1+0x2ef8] ;  /* 0x002ef800013b7983 */ /* 0x000f240000300800 */
        /* <DEDUP_REMOVED lines=32> */
[----:B------:R1:W-:Y:S02]  /*86040*/  STL [R1+0x2f44], R52 ;  /* 0x002f443401007387 */ /* 0x0003e40000100800 */
[----:B-1----:R-:W3:Y:S01]  /*86050*/  LDL.LU R52, [R1+0x2ec8] ;  /* 0x002ec80001347983 */ /* 0x002ee20000300800 */
[-C--:B--2---:R-:W-:Y:S01]  /*86060*/  IADD3 R2, P4, R2, R60.reuse, RZ ;  /* 0x0000003c02027210 */ /* 0x084fe20007f9e0ff */
[--C-:B----4-:R-:W-:Y:S01]  /*86070*/  IMAD.X R54, R54, 0x1, R0.reuse, P3 ;  /* 0x0000000136367824 */ /* 0x110fe200018e0600 */
[----:B------:R-:W-:Y:S01]  /*86080*/  IADD3 R55, P3, R55, R60, RZ ;  /* 0x0000003c37377210 */ /* 0x000fe20007f7e0ff */
[----:B------:R-:W-:-:S02]  /*86090*/  IMAD.X R56, R56, 0x1, R0, P2 ;  /* 0x0000000138387824 */ /* 0x000fc400010e0600 */
[----:B------:R1:W-:Y:S01]  /*860a0*/  STL [R1+0x2f10], R2 ;  /* 0x002f100201007387 */ /* 0x0003e20000100800 */
[-C--:B------:R-:W-:Y:S01]  /*860b0*/  IADD3 R57, P2, R57, R60.reuse, RZ ;  /* 0x0000003c39397210 */ /* 0x080fe20007f5e0ff */
[--C-:B------:R-:W-:Y:S01]  /*860c0*/  IMAD.X R58, R58, 0x1, R0.reuse, P6 ;  /* 0x000000013a3a7824 */ /* 0x100fe200030e0600 */
[-C--:B------:R-:W-:Y:S01]  /*860d0*/  IADD3 R59, P6, R59, R60.reuse, RZ ;  /* 0x0000003c3b3b7210 */ /* 0x080fe20007fde0ff */
[----:B-1----:R-:W2:Y:S01]  /*860e0*/  LDL.LU R2, [R1+0x2ef4] ;  /* 0x002ef40001027983 */ /* 0x002ea20000300800 */
[--C-:B------:R-:W-:Y:S02]  /*860f0*/  IMAD.X R3, R3, 0x1, R0.reuse, P5 ;  /* 0x0000000103037824 */ /* 0x100fe400028e0600 */
[----:B------:R-:W-:Y:S02]  /*86100*/  STL [R1+0x2f3c], R54 ;  /* 0x002f3c3601007387 */ /* 0x000fe40000100800 */
[----:B------:R-:W-:Y:S01]  /*86110*/  STL [R1+0x2f08], R55 ;  /* 0x002f083701007387 */ /* 0x000fe20000100800 */
[----:B------:R-:W-:Y:S01]  /*86120*/  STL [R1+0x2f34], R56 ;  /* 0x002f343801007387 */ /* 0x000fe20000100800 */
[----:B------:R-:W-:Y:S02]  /*86130*/  STL [R1+0x2f00], R57 ;  /* 0x002f003901007387 */ /* 0x000fe40000100800 */
[----:B------:R1:W-:Y:S02]  /*86140*/  STL [R1+0x2f24], R3 ;  /* 0x002f240301007387 */ /* 0x0003e40000100800 */
[----:B------:R-:W-:Y:S01]  /*86150*/  STL [R1+0x2f2c], R58 ;  /* 0x002f2c3a01007387 */ /* 0x000fe20000100800 */
[----:B------:R-:W-:Y:S01]  /*86160*/  IADD3 R40, P5, R40, R60, RZ ;  /* 0x0000003c28287210 */ /* 0x000fe20007fbe0ff */
[----:B-1----:R-:W4:Y:S01]  /*86170*/  LDL.LU R3, [R1+0x2ec0] ;  /* 0x002ec00001037983 */ /* 0x002f220000300800 */
[----:B------:R-:W-:Y:S03]  /*86180*/  STL [R1+0x2ef8], R59 ;  /* 0x002ef83b01007387 */ /* 0x000fe60000100800 */
        /* <DEDUP_REMOVED lines=32> */
[----:B------:R-:W3:Y:S02]  /*86390*/  LDL.LU R54, [R1+0x2e90] ;  /* 0x002e900001367983 */ /* 0x000ee40000300800 */
[----:B------:R-:W3:Y:S02]  /*863a0*/  LDL.LU R55, [R1+0x2ebc] ;  /* 0x002ebc0001377983 */ /* 0x000ee40000300800 */
[----:B------:R-:W3:Y:S02]  /*863b0*/  LDL.LU R56, [R1+0x2e88] ;  /* 0x002e880001387983 */ /* 0x000ee40000300800 */
[----:B--2---:R-:W-:-:S05]  /*863c0*/  IMAD.X R2, R2, 0x1, R0, P6 ;  /* 0x0000000102027824 */ /* 0x004fca00030e0600 */
[----:B------:R1:W-:Y:S01]  /*863d0*/  STL [R1+0x2ef4], R2 ;  /* 0x002ef40201007387 */ /* 0x0003e20000100800 */
[----:B------:R-:W2:Y:S02]  /*863e0*/  LDL.LU R57, [R1+0x2eb4] ;  /* 0x002eb40001397983 */ /* 0x000ea40000300800 */
[----:B------:R-:W2:Y:S02]  /*863f0*/  LDL.LU R58, [R1+0x2e80] ;  /* 0x002e8000013a7983 */ /* 0x000ea40000300800 */
[----:B------:R-:W2:Y:S01]  /*86400*/  LDL.LU R59, [R1+0x2eac] ;  /* 0x002eac00013b7983 */ /* 0x000ea20000300800 */
[----:B-1----:R-:W2:Y:S01]  /*86410*/  LDL.LU R2, [R1+0x2e78] ;  /* 0x002e780001027983 */ /* 0x002ea20000300800 */
[----:B----4-:R-:W-:-:S05]  /*86420*/  IADD3 R3, P6, R3, R60, RZ ;  /* 0x0000003c03037210 */ /* 0x010fca0007fde0ff */
        /* <DEDUP_REMOVED lines=37> */
[----:B-1----:R-:W3:Y:S01]  /*86680*/  LDL.LU R52, [R1+0x2e48] ;  /* 0x002e480001347983 */ /* 0x002ee20000300800 */
[----:B------:R-:W-:Y:S02]  /*86690*/  STL [R1+0x2e90], R54 ;  /* 0x002e903601007387 */ /* 0x000fe40000100800 */
[----:B------:R-:W-:Y:S02]  /*866a0*/  STL [R1+0x2ebc], R55 ;  /* 0x002ebc3701007387 */ /* 0x000fe40000100800 */
[----:B------:R-:W-:Y:S02]  /*866b0*/  STL [R1+0x2e88], R56 ;  /* 0x002e883801007387 */ /* 0x000fe40000100800 */
[----:B--2---:R-:W-:-:S02]  /*866c0*/  IMAD.X R57, R57, 0x1, R0, P5 ;  /* 0x0000000139397824 */ /* 0x004fc400028e0600 */
[----:B------:R-:W-:Y:S01]  /*866d0*/  IMAD.X R59, R59, 0x1, R0, P1 ;  /* 0x000000013b3b7824 */ /* 0x000fe200008e0600 */
[-C--:B------:R-:W-:Y:S02]  /*866e0*/  IADD3 R58, P5, R58, R60.reuse, RZ ;  /* 0x0000003c3a3a7210 */ /* 0x080fe40007fbe0ff */
[----:B------:R-:W-:Y:S01]  /*866f0*/  STL [R1+0x2eb4], R57 ;  /* 0x002eb43901007387 */ /* 0x000fe20000100800 */
[----:B------:R-:W-:-:S05]  /*86700*/  IADD3 R2, P1, R2, R60, RZ ;  /* 0x0000003c02027210 */ /* 0x000fca0007f3e0ff */
[----:B------:R1:W-:Y:S01]  /*86710*/  STL [R1+0x2e78], R2 ;  /* 0x002e780201007387 */ /* 0x0003e20000100800 */
[----:B------:R-:W-:Y:S03]  /*86720*/  STL [R1+0x2e80], R58 ;  /* 0x002e803a01007387 */ /* 0x000fe60000100800 */
[----:B-1----:R-:W2:Y:S01]  /*86730*/  LDL.LU R2, [R1+0x2e74] ;  /* 0x002e740001027983 */ /* 0x002ea20000300800 */
[----:B----4-:R-:W-:Y:S02]  /*86740*/  IMAD.X R3, R3, 0x1, R0, P0 ;  /* 0x0000000103037824 */ /* 0x010fe400000e0600 */
[----:B------:R-:W-:Y:S03]  /*86750*/  STL [R1+0x2eac], R59 ;  /* 0x002eac3b01007387 */ /* 0x000fe60000100800 */
        /* <DEDUP_REMOVED lines=41> */
[----:B--2---:R-:W-:-:S05]  /*869f0*/  IMAD.X R2, R2, 0x1, R0, P1 ;  /* 0x0000000102027824 */ /* 0x004fca00008e0600 */
[----:B------:R1:W-:Y:S04]  /*86a00*/  STL [R1+0x2e74], R2 ;  /* 0x002e740201007387 */ /* 0x0003e80000100800 */
        /* <DEDUP_REMOVED lines=39> */
[----:B------:R-:W-:Y:S01]  /*86c80*/  IMAD.X R52, R52, 0x1, R0, P4 ;  /* 0x0000000134347824 */ /* 0x000fe200020e0600 */
[----:B-1----:R-:W3:Y:S01]  /*86c90*/  LDL.LU R61, [R1+0x2dfc] ;  /* 0x002dfc00013d7983 */ /* 0x002ee20000300800 */
[----:B------:R-:W-:Y:S02]  /*86ca0*/  STL [R1+0x2e44], R54 ;  /* 0x002e443601007387 */ /* 0x000fe40000100800 */
[----:B------:R-:W-:Y:S02]  /*86cb0*/  STL [R1+0x2e10], R55 ;  /* 0x002e103701007387 */ /* 0x000fe40000100800 */
[----:B------:R-:W-:Y:S01]  /*86cc0*/  STL [R1+0x2e3c], R56 ;  /* 0x002e3c3801007387 */ /* 0x000fe20000100800 */
[----:B------:R-:W-:Y:S01]  /*86cd0*/  STL [R1+0x2e08], R57 ;  /* 0x002e083901007387 */ /* 0x000fe20000100800 */
[----:B------:R1:W-:Y:S02]  /*86ce0*/  STL [R1+0x2e2c], R52 ;  /* 0x002e2c3401007387 */ /* 0x0003e40000100800 */
[----:B------:R-:W-:Y:S01]  /*86cf0*/  STL [R1+0x2e34], R58 ;  /* 0x002e343a01007387 */ /* 0x000fe20000100800 */
[----:B-1----:R-:W3:Y:S01]  /*86d00*/  LDL.LU R52, [R1+0x2dc8] ;  /* 0x002dc80001347983 */ /* 0x002ee20000300800 */
[----:B------:R-:W-:Y:S01]  /*86d10*/  STL [R1+0x2e00], R59 ;  /* 0x002e003b01007387 */ /* 0x000fe20000100800 */
[----:B--2---:R-:W-:-:S05]  /*86d20*/  IADD3 R2, P4, R2, R60, RZ ;  /* 0x0000003c02027210 */ /* 0x004fca0007f9e0ff */
[----:B------:R1:W-:Y:S04]  /*86d30*/  STL [R1+0x2df8], R2 ;  /* 0x002df80201007387 */ /* 0x0003e80000100800 */
[----:B-1----:R-:W2:Y:S01]  /*86d40*/  LDL.LU R2, [R1+0x2df4] ;  /* 0x002df40001027983 */ /* 0x002ea20000300800 */
[----:B----4-:R-:W-:-:S05]  /*86d50*/  IMAD.X R3, R3, 0x1, R0, P3 ;  /* 0x0000000103037824 */ /* 0x010fca00018e0600 */
        /* <DEDUP_REMOVED lines=37> */
[----:B------:R-:W-:Y:S01]  /*86fb0*/  IADD3 R52, P0, R52, R60, RZ ;  /* 0x0000003c34347210 */ /* 0x000fe20007f1e0ff */
[----:B-1----:R-:W3:Y:S04]  /*86fc0*/  LDL.LU R61, [R1+0x2d80] ;  /* 0x002d8000013d7983 */ /* 0x002ee80000300800 */
[----:B------:R1:W-:Y:S02]  /*86fd0*/  STL [R1+0x2dc8], R52 ;  /* 0x002dc83401007387 */ /* 0x0003e40000100800 */
        /* <DEDUP_REMOVED lines=47> */
[----:B------:R-:W-:Y:S01]  /*872d0*/  IMAD.X R52, R52, 0x1, R0, P2 ;  /* 0x0000000134347824 */ /* 0x000fe200010e0600 */
[----:B-1----:R-:W3:Y:S01]  /*872e0*/  LDL.LU R61, [R1+0x2d7c] ;  /* 0x002d7c00013d7983 */ /* 0x002ee20000300800 */
[----:B------:R-:W-:Y:S03]  /*872f0*/  STL [R1+0x2db4], R59 ;  /* 0x002db43b01007387 */ /* 0x000fe60000100800 */
[----:B------:R1:W-:Y:S02]  /*87300*/  STL [R1+0x2dac], R52 ;  /* 0x002dac3401007387 */ /* 0x0003e40000100800 */
[----:B-1----:R-:W3:Y:S01]  /*87310*/  LDL.LU R52, [R1+0x2d48] ;  /* 0x002d480001347983 */ /* 0x002ee20000300800 */
        /* <DEDUP_REMOVED lines=43> */
[----:B------:R1:W-:Y:S04]  /*875d0*/  STL [R1+0x2d48], R52 ;  /* 0x002d483401007387 */ /* 0x0003e80000100800 */
        /* <DEDUP_REMOVED lines=48> */
[----:B------:R-:W-:Y:S01]  /*878e0*/  IMAD.X R52, R52, 0x1, R0, P5 ;  /* 0x0000000134347824 */ /* 0x000fe200028e0600 */
[----:B-1----:R-:W3:Y:S04]  /*878f0*/  LDL.LU R61, [R1+0x2cfc] ;  /* 0x002cfc00013d7983 */ /* 0x002ee80000300800 */
        /* <DEDUP_REMOVED lines=442> */
[--C-:B------:R-:W-:Y:S01]  /*894a0*/  IMAD.X R49, R49, 0x1, R0.reuse, P4 ;  /* 0x0000000131317824 */ /* 0x100fe200020e0600 */
[-C--:B------:R-:W-:Y:S01]  /*894b0*/  IADD3 R54, P4, R54, R60.reuse, RZ ;  /* 0x0000003c36367210 */ /* 0x080fe20007f9e0ff */
[--C-:B------:R-:W-:Y:S01]  /*894c0*/  IMAD.X R55, R55, 0x1, R0.reuse, P3 ;  /* 0x0000000137377824 */ /* 0x100fe200018e0600 */
[----:B-1----:R-:W3:Y:S01]  /*894d0*/  LDL.LU R36, [R1+0x2ab4] ;  /* 0x002ab40001247983 */ /* 0x002ee20000300800 */
[-C--:B------:R-:W-:Y:S01]  /*894e0*/  IADD3 R56, P3, R56, R60.reuse, RZ ;  /* 0x0000003c38387210 */ /* 0x080fe20007f7e0ff */
[----:B------:R1:W-:Y:S02]  /*894f0*/  STL [R1+0x2afc], R49 ;  /* 0x002afc3101007387 */ /* 0x0003e40000100800 */
[--C-:B------:R-:W-:Y:S02]  /*89500*/  IMAD.X R57, R57, 0x1, R0.reuse, P2 ;  /* 0x0000000139397824 */ /* 0x100fe400010e0600 */
[----:B------:R-:W-:Y:S01]  /*89510*/  IMAD.X R59, R59, 0x1, R0, P6 ;  /* 0x000000013b3b7824 */ /* 0x000fe200030e0600 */
[----:B------:R-:W-:-:S02]  /*89520*/  IADD3 R58, P2, R58, R60, RZ ;  /* 0x0000003c3a3a7210 */ /* 0x000fc40007f5e0ff */
        /* <DEDUP_REMOVED lines=85> */
[-C--:B---3--:R-:W-:Y:S01]  /*89a80*/  IADD3 R36, P3, R36, R60.reuse, RZ ;  /* 0x0000003c24247210 */ /* 0x088fe20007f7e0ff */
[--C-:B------:R-:W-:Y:S01]  /*89a90*/  IMAD.X R54, R54, 0x1, R0.reuse, P2 ;  /* 0x0000000136367824 */ /* 0x100fe200010e0600 */
[-C--:B------:R-:W-:Y:S01]  /*89aa0*/  IADD3 R55, P2, R55, R60.reuse, RZ ;  /* 0x0000003c37377210 */ /* 0x080fe20007f5e0ff */
        /* <DEDUP_REMOVED lines=48> */
[----:B------:R-:W4:Y:S02]  /*89db0*/  LDL.LU R54, [R1+0x29d0] ;  /* 0x0029d00001367983 */ /* 0x000f240000300800 */
[----:B---3--:R-:W-:Y:S01]  /*89dc0*/  IMAD.X R36, R36, 0x1, R0, P5 ;  /* 0x0000000124247824 */ /* 0x008fe200028e0600 */
[----:B------:R-:W3:Y:S04]  /*89dd0*/  LDL.LU R55, [R1+0x29fc] ;  /* 0x0029fc0001377983 */ /* 0x000ee80000300800 */
[----:B------:R-:W3:Y:S01]  /*89de0*/  LDL.LU R56, [R1+0x29c8] ;  /* 0x0029c80001387983 */ /* 0x000ee20000300800 */
[----:B------:R1:W-:Y:S02]  /*89df0*/  STL [R1+0x2a34], R36 ;  /* 0x002a342401007387 */ /* 0x0003e40000100800 */
[----:B------:R-:W3:Y:S02]  /*89e00*/  LDL.LU R57, [R1+0x29f4] ;  /* 0x0029f40001397983 */ /* 0x000ee40000300800 */
[----:B------:R-:W3:Y:S01]  /*89e10*/  LDL.LU R58, [R1+0x29c0] ;  /* 0x0029c000013a7983 */ /* 0x000ee20000300800 */
[----:B------:R-:W3:Y:S04]  /*89e20*/  LDL.LU R59, [R1+0x29ec] ;  /* 0x0029ec00013b7983 */ /* 0x000ee80000300800 */
[----:B-1----:R-:W3:Y:S01]  /*89e30*/  LDL.LU R36, [R1+0x29b8] ;  /* 0x0029b80001247983 */ /* 0x002ee20000300800 */
[----:B------:R-:W-:-:S05]  /*89e40*/  IADD3 R49, P5, R49, R60, RZ ;  /* 0x0000003c31317210 */ /* 0x000fca0007fbe0ff */
        /* <DEDUP_REMOVED lines=35> */
[-C--:B------:R-:W-:Y:S01]  /*8a080*/  IADD3 R54, P6, R54, R60.reuse, RZ ;  /* 0x0000003c36367210 */ /* 0x080fe20007fde0ff */
[--C-:B---3--:R-:W-:Y:S01]  /*8a090*/  IMAD.X R55, R55, 0x1, R0.reuse, P5 ;  /* 0x0000000137377824 */ /* 0x108fe200028e0600 */
[-C--:B------:R-:W-:Y:S01]  /*8a0a0*/  IADD3 R56, P5, R56, R60.reuse, RZ ;  /* 0x0000003c38387210 */ /* 0x080fe20007fbe0ff */
[--C-:B------:R-:W-:Y:S02]  /*8a0b0*/  IMAD.X R57, R57, 0x1, R0.reuse, P1 ;  /* 0x0000000139397824 */ /* 0x100fe400008e0600 */
[--C-:B------:R-:W-:Y:S01]  /*8a0c0*/  IMAD.X R59, R59, 0x1, R0.reuse, P0 ;  /* 0x000000013b3b7824 */ /* 0x100fe200000e0600 */
[-C--:B------:R-:W-:Y:S01]  /*8a0d0*/  IADD3 R36, P0, R36, R60.reuse, RZ ;  /* 0x0000003c24247210 */ /* 0x080fe20007f1e0ff */
[----:B------:R-:W-:Y:S01]  /*8a0e0*/  STL [R1+0x29d0], R54 ;  /* 0x0029d03601007387 */ /* 0x000fe20000100800 */
[-C--:B------:R-:W-:Y:S01]  /*8a0f0*/  IADD3 R58, P1, R58, R60.reuse, RZ ;  /* 0x0000003c3a3a7210 */ /* 0x080fe20007f3e0ff */
        /* <DEDUP_REMOVED lines=82> */
[-C--:B----4-:R-:W-:Y:S01]  /*8a620*/  IADD3 R3, P5, R3, R60.reuse, RZ ;  /* 0x0000003c03037210 */ /* 0x090fe20007fbe0ff */
[--C-:B------:R-:W-:Y:S01]  /*8a630*/  IMAD.X R54, R54, 0x1, R0.reuse, P1 ;  /* 0x0000000136367824 */ /* 0x100fe200008e0600 */
[-C--:B------:R-:W-:Y:S01]  /*8a640*/  IADD3 R55, P1, R55, R60.reuse, RZ ;  /* 0x0000003c37377210 */ /* 0x080fe20007f3e0ff */
[--C-:B------:R-:W-:Y:S02]  /*8a650*/  IMAD.X R56, R56, 0x1, R0.reuse, P0 ;  /* 0x0000000138387824 */ /* 0x100fe400000e0600 */
[----:B------:R1:W-:Y:S01]  /*8a660*/  STL [R1+0x2958], R3 ;  /* 0x0029580301007387 */ /* 0x0003e20000100800 */
[----:B------:R-:W-:Y:S01]  /*8a670*/  IADD3 R57, P0, R57, R60, RZ ;  /* 0x0000003c39397210 */ /* 0x000fe20007f1e0ff */
[----:B------:R-:W-:-:S02]  /*8a680*/  IMAD.X R58, R58, 0x1, R0, P4 ;  /* 0x000000013a3a7824 */ /* 0x000fc400020e0600 */
[----:B-1----:R-:W4:Y:S01]  /*8a690*/  LDL.LU R3, [R1+0x293c] ;  /* 0x00293c0001037983 */ /* 0x002f220000300800 */
[----:B------:R-:W-:Y:S02]  /*8a6a0*/  IMAD.X R40, R40, 0x1, R0, P3 ;  /* 0x0000000128287824 */ /* 0x000fe400018e0600 */
[----:B------:R-:W-:Y:S02]  /*8a6b0*/  STL [R1+0x2984], R54 ;  /* 0x0029843601007387 */ /* 0x000fe40000100800 */
[----:B------:R-:W-:Y:S01]  /*8a6c0*/  STL [R1+0x2950], R55 ;  /* 0x0029503701007387 */ /* 0x000fe20000100800 */
[----:B------:R-:W-:Y:S01]  /*8a6d0*/  STL [R1+0x297c], R56 ;  /* 0x00297c3801007387 */ /* 0x000fe20000100800 */
[----:B------:R-:W-:Y:S02]  /*8a6e0*/  STL [R1+0x2948], R57 ;  /* 0x0029483901007387 */ /* 0x000fe40000100800 */
[----:B------:R1:W-:Y:S02]  /*8a6f0*/  STL [R1+0x296c], R40 ;  /* 0x00296c2801007387 */ /* 0x0003e40000100800 */
[----:B------:R-:W-:Y:S01]  /*8a700*/  STL [R1+0x2974], R58 ;  /* 0x0029743a01007387 */ /* 0x000fe20000100800 */
[----:B-1----:R-:W4:Y:S01]  /*8a710*/  LDL.LU R40, [R1+0x2908] ;  /* 0x0029080001287983 */ /* 0x002f220000300800 */
[----:B------:R-:W-:-:S02]  /*8a720*/  IADD3 R59, P4, R59, R60, RZ ;  /* 0x0000003c3b3b7210 */ /* 0x000fc40007f9e0ff */
[----:B---3--:R-:W-:-:S03]  /*8a730*/  IADD3 R36, P3, R36, R60, RZ ;  /* 0x0000003c24247210 */ /* 0x008fc60007f7e0ff */
[----:B------:R-:W-:Y:S04]  /*8a740*/  STL [R1+0x2940], R59 ;  /* 0x0029403b01007387 */ /* 0x000fe80000100800 */
        /* <DEDUP_REMOVED lines=32> */
[----:B----4-:R-:W-:Y:S02]  /*8a950*/  IMAD.X R3, R3, 0x1, R0, P4 ;  /* 0x0000000103037824 */ /* 0x010fe400020e0600 */
[----:B------:R-:W4:Y:S02]  /*8a960*/  LDL.LU R54, [R1+0x28d8] ;  /* 0x0028d80001367983 */ /* 0x000f240000300800 */
[----:B------:R-:W4:Y:S01]  /*8a970*/  LDL.LU R55, [R1+0x2904] ;  /* 0x0029040001377983 */ /* 0x000f220000300800 */
[----:B------:R-:W4:Y:S01]  /*8a980*/  LDL.LU R56, [R1+0x28d0] ;  /* 0x0028d00001387983 */ /* 0x000f220000300800 */
[----:B------:R1:W-:Y:S02]  /*8a990*/  STL [R1+0x293c], R3 ;  /* 0x00293c0301007387 */ /* 0x0003e40000100800 */
[----:B------:R-:W4:Y:S02]  /*8a9a0*/  LDL.LU R57, [R1+0x28fc] ;  /* 0x0028fc0001397983 */ /* 0x000f240000300800 */
[----:B------:R-:W4:Y:S01]  /*8a9b0*/  LDL.LU R58, [R1+0x28c8] ;  /* 0x0028c800013a7983 */ /* 0x000f220000300800 */
[----:B------:R-:W4:Y:S04]  /*8a9c0*/  LDL.LU R59, [R1+0x28f4] ;  /* 0x0028f400013b7983 */ /* 0x000f280000300800 */
[----:B-1----:R-:W4:Y:S01]  /*8a9d0*/  LDL.LU R3, [R1+0x28c0] ;  /* 0x0028c00001037983 */ /* 0x002f220000300800 */
[----:B------:R-:W-:-:S05]  /*8a9e0*/  IADD3 R40, P4, R40, R60, RZ ;  /* 0x0000003c28287210 */ /* 0x000fca0007f9e0ff */
[----:B------:R1:W-:Y:S04]  /*8a9f0*/  STL [R1+0x2908], R40 ;  /* 0x0029082801007387 */ /* 0x0003e80000100800 */
        /* <DEDUP_REMOVED lines=30> */
[----:B-1----:R-:W3:Y:S01]  /*8abe0*/  LDL.LU R52, [R1+0x28c4] ;  /* 0x0028c40001347983 */ /* 0x002ee20000300800 */
[--C-:B--2---:R-:W-:Y:S01]  /*8abf0*/  IMAD.X R2, R2, 0x1, R0.reuse, P0 ;  /* 0x0000000102027824 */ /* 0x104fe200000e0600 */
[-C--:B----4-:R-:W-:Y:S01]  /*8ac00*/  IADD3 R54, P0, R54, R60.reuse, RZ ;  /* 0x0000003c36367210 */ /* 0x090fe20007f1e0ff */
[----:B------:R-:W-:Y:S01]  /*8ac10*/  IMAD.X R55, R55, 0x1, R0, P4 ;  /* 0x0000000137377824 */ /* 0x000fe200020e0600 */
[----:B------:R-:W-:-:S02]  /*8ac20*/  IADD3 R56, P4, R56, R60, RZ ;  /* 0x0000003c38387210 */ /* 0x000fc40007f9e0ff */
[----:B------:R1:W-:Y:S01]  /*8ac30*/  STL [R1+0x290c], R2 ;  /* 0x00290c0201007387 */ /* 0x0003e20000100800 */
[--C-:B------:R-:W-:Y:S02]  /*8ac40*/  IMAD.X R57, R57, 0x1, R0.reuse, P3 ;  /* 0x0000000139397824 */ /* 0x100fe400018e0600 */
[--C-:B------:R-:W-:Y:S01]  /*8ac50*/  IMAD.X R59, R59, 0x1, R0.reuse, P2 ;  /* 0x000000013b3b7824 */ /* 0x100fe200010e0600 */
[-C--:B------:R-:W-:Y:S01]  /*8ac60*/  IADD3 R58, P3, R58, R60.reuse, RZ ;  /* 0x0000003c3a3a7210 */ /* 0x080fe20007f7e0ff */
[----:B-1----:R-:W2:Y:S01]  /*8ac70*/  LDL.LU R2, [R1+0x2890] ;  /* 0x0028900001027983 */ /* 0x002ea20000300800 */
        /* <DEDUP_REMOVED lines=8> */
[----:B------:R-:W-:-:S02]  /*8ad00*/  IMAD.X R40, R40, 0x1, R0, P6 ;  /* 0x0000000128287824 */ /* 0x000fc400030e0600 */
[----:B------:R-:W-:Y:S03]  /*8ad10*/  STL [R1+0x28f4], R59 ;  /* 0x0028f43b01007387 */ /* 0x000fe60000100800 */
[----:B------:R1:W-:Y:S04]  /*8ad20*/  STL [R1+0x28ec], R40 ;  /* 0x0028ec2801007387 */ /* 0x0003e80000100800 */
        /* <DEDUP_REMOVED lines=31> */
[----:B------:R-:W3:Y:S02]  /*8af20*/  LDL.LU R54, [R1+0x288c] ;  /* 0x00288c0001367983 */ /* 0x000ee40000300800 */
[----:B------:R-:W3:Y:S02]  /*8af30*/  LDL.LU R55, [R1+0x2858] ;  /* 0x0028580001377983 */ /* 0x000ee40000300800 */
[----:B------:R-:W3:Y:S01]  /*8af40*/  LDL.LU R56, [R1+0x2884] ;  /* 0x0028840001387983 */ /* 0x000ee20000300800 */
[----:B--2---:R-:W-:-:S05]  /*8af50*/  IADD3 R2, P3, R2, R60, RZ ;  /* 0x0000003c02027210 */ /* 0x004fca0007f7e0ff */
[----:B------:R1:W-:Y:S01]  /*8af60*/  STL [R1+0x2890], R2 ;  /* 0x0028900201007387 */ /* 0x0003e20000100800 */
[----:B------:R-:W2:Y:S02]  /*8af70*/  LDL.LU R57, [R1+0x2850] ;  /* 0x0028500001397983 */ /* 0x000ea40000300800 */
[----:B------:R-:W2:Y:S02]  /*8af80*/  LDL.LU R58, [R1+0x287c] ;  /* 0x00287c00013a7983 */ /* 0x000ea40000300800 */
[----:B------:R-:W2:Y:S01]  /*8af90*/  LDL.LU R59, [R1+0x2848] ;  /* 0x00284800013b7983 */ /* 0x000ea20000300800 */
[----:B-1----:R-:W2:Y:S01]  /*8afa0*/  LDL.LU R2, [R1+0x2874] ;  /* 0x0028740001027983 */ /* 0x002ea20000300800 */
[----:B----4-:R-:W-:-:S05]  /*8afb0*/  IMAD.X R3, R3, 0x1, R0, P2 ;  /* 0x0000000103037824 */ /* 0x010fca00010e0600 */
[----:B------:R1:W-:Y:S04]  /*8afc0*/  STL [R1+0x28bc], R3 ;  /* 0x0028bc0301007387 */ /* 0x0003e80000100800 */
        /* <DEDUP_REMOVED lines=35> */
[----:B------:R1:W-:Y:S02]  /*8b200*/  STL [R1+0x2860], R52 ;  /* 0x0028603401007387 */ /* 0x0003e40000100800 */
[----:B-1----:R-:W3:Y:S01]  /*8b210*/  LDL.LU R52, [R1+0x2844] ;  /* 0x0028440001347983 */ /* 0x002ee20000300800 */
[----:B------:R-:W-:Y:S02]  /*8b220*/  STL [R1+0x288c], R54 ;  /* 0x00288c3601007387 */ /* 0x000fe40000100800 */
[----:B------:R-:W-:Y:S02]  /*8b230*/  STL [R1+0x2858], R55 ;  /* 0x0028583701007387 */ /* 0x000fe40000100800 */
[----:B------:R-:W-:Y:S01]  /*8b240*/  STL [R1+0x2884], R56 ;  /* 0x0028843801007387 */ /* 0x000fe20000100800 */
[-C--:B--2---:R-:W-:Y:S01]  /*8b250*/  IADD3 R57, P2, R57, R60.reuse, RZ ;  /* 0x0000003c39397210 */ /* 0x084fe20007f5e0ff */
[----:B------:R-:W-:Y:S01]  /*8b260*/  IMAD.X R58, R58, 0x1, R0, P6 ;  /* 0x000000013a3a7824 */ /* 0x000fe200030e0600 */
[----:B------:R-:W-:-:S03]  /*8b270*/  IADD3 R59, P6, R59, R60, RZ ;  /* 0x0000003c3b3b7210 */ /* 0x000fc60007fde0ff */
[----:B------:R-:W-:Y:S01]  /*8b280*/  STL [R1+0x2850], R57 ;  /* 0x0028503901007387 */ /* 0x000fe20000100800 */
[----:B------:R-:W-:-:S05]  /*8b290*/  IMAD.X R2, R2, 0x1, R0, P5 ;  /* 0x0000000102027824 */ /* 0x000fca00028e0600 */
[----:B------:R1:W-:Y:S01]  /*8b2a0*/  STL [R1+0x2874], R2 ;  /* 0x0028740201007387 */ /* 0x0003e20000100800 */
[----:B------:R-:W-:Y:S03]  /*8b2b0*/  STL [R1+0x287c], R58 ;  /* 0x00287c3a01007387 */ /* 0x000fe60000100800 */
[----:B-1----:R-:W2:Y:S01]  /*8b2c0*/  LDL.LU R2, [R1+0x2810] ;  /* 0x0028100001027983 */ /* 0x002ea20000300800 */
[----:B----4-:R-:W-:Y:S01]  /*8b2d0*/  IADD3 R3, P5, R3, R60, RZ ;  /* 0x0000003c03037210 */ /* 0x010fe20007fbe0ff */
[----:B------:R-:W-:Y:S04]  /*8b2e0*/  STL [R1+0x2848], R59 ;  /* 0x0028483b01007387 */ /* 0x000fe80000100800 */
[----:B------:R1:W-:Y:S04]  /*8b2f0*/  STL [R1+0x2840], R3 ;  /* 0x0028400301007387 */ /* 0x0003e80000100800 */
[----:B-1----:R-:W4:Y:S01]  /*8b300*/  LDL.LU R3, [R1+0x283c] ;  /* 0x00283c0001037983 */ /* 0x002f220000300800 */
[----:B------:R-:W-:-:S05]  /*8b310*/  IMAD.X R40, R40, 0x1, R0, P1 ;  /* 0x0000000128287824 */ /* 0x000fca00008e0600 */
        /* <DEDUP_REMOVED lines=39> */
[----:B------:R1:W-:Y:S04]  /*8b590*/  STL [R1+0x2810], R2 ;  /* 0x0028100201007387 */ /* 0x0003e80000100800 */
        /* <DEDUP_REMOVED lines=39> */
[----:B------:R-:W-:Y:S01]  /*8b810*/  IADD3 R52, P1, R52, R60, RZ ;  /* 0x0000003c34347210 */ /* 0x000fe20007f3e0ff */
        /* <DEDUP_REMOVED lines=8> */
[----:B------:R-:W-:Y:S02]  /*8b8a0*/  STL [R1+0x27fc], R59 ;  /* 0x0027fc3b01007387 */ /* 0x000fe40000100800 */
[----:B--2---:R-:W-:-:S05]  /*8b8b0*/  IMAD.X R2, R2, 0x1, R0, P0 ;  /* 0x0000000102027824 */ /* 0x004fca00000e0600 */
[----:B------:R1:W-:Y:S04]  /*8b8c0*/  STL [R1+0x27f4], R2 ;  /* 0x0027f40201007387 */ /* 0x0003e80000100800 */
[----:B-1----:R-:W2:Y:S01]  /*8b8d0*/  LDL.LU R2, [R1+0x2790] ;  /* 0x0027900001027983 */ /* 0x002ea20000300800 */
[----:B----4-:R-:W-:-:S05]  /*8b8e0*/  IADD3 R3, P0, R3, R60, RZ ;  /* 0x0000003c03037210 */ /* 0x010fca0007f1e0ff */
        /* <DEDUP_REMOVED lines=722> */
[--C-:B---3--:R-:W-:Y:S01]  /*8e610*/  IMAD.X R36, R36, 0x1, R0.reuse, P4 ;  /* 0x0000000124247824 */ /* 0x108fe200020e0600 */
[-C--:B------:R-:W-:Y:S01]  /*8e620*/  IADD3 R54, P4, R54, R60.reuse, RZ ;  /* 0x0000003c36367210 */ /* 0x080fe20007f9e0ff */
[--C-:B------:R-:W-:Y:S01]  /*8e630*/  IMAD.X R55, R55, 0x1, R0.reuse, P3 ;  /* 0x0000000137377824 */ /* 0x100fe200018e0600 */
[----:B------:R-:W-:Y:S02]  /*8e640*/  IADD3 R56, P3, R56, R60, RZ ;  /* 0x0000003c38387210 */ /* 0x000fe40007f7e0ff */
[----:B------:R1:W-:Y:S01]  /*8e650*/  STL [R1+0x2434], R36 ;  /* 0x0024342401007387 */ /* 0x0003e20000100800 */
        /* <DEDUP_REMOVED lines=46> */
[----:B------:R-:W4:Y:S01]  /*8e940*/  LDL.LU R54, [R1+0x23b4] ;  /* 0x0023b40001367983 */ /* 0x000f220000300800 */
[----:B---3--:R-:W-:Y:S02]  /*8e950*/  IADD3 R36, P2, R36, R60, RZ ;  /* 0x0000003c24247210 */ /* 0x008fe40007f5e0ff */
        /* <DEDUP_REMOVED lines=91> */
[----:B------:R-:W-:Y:S02]  /*8ef10*/  IMAD.X R40, R40, 0x1, R0, P5 ;  /* 0x0000000128287824 */ /* 0x000fe400028e0600 */
        /* <DEDUP_REMOVED lines=41> */
[--C-:B----4-:R-:W-:Y:S01]  /*8f1b0*/  IMAD.X R3, R3, 0x1, R0.reuse, P6 ;  /* 0x0000000103037824 */ /* 0x110fe200030e0600 */
[-C--:B------:R-:W-:Y:S01]  /*8f1c0*/  IADD3 R54, P6, R54, R60.reuse, RZ ;  /* 0x0000003c36367210 */ /* 0x080fe20007fde0ff */
[--C-:B------:R-:W-:Y:S01]  /*8f1d0*/  IMAD.X R55, R55, 0x1, R0.reuse, P5 ;  /* 0x0000000137377824 */ /* 0x100fe200028e0600 */
[----:B------:R-:W-:Y:S02]  /*8f1e0*/  IADD3 R56, P5, R56, R60, RZ ;  /* 0x0000003c38387210 */ /* 0x000fe40007fbe0ff */
[----:B------:R1:W-:Y:S01]  /*8f1f0*/  STL [R1+0x233c], R3 ;  /* 0x00233c0301007387 */ /* 0x0003e20000100800 */
        /* <DEDUP_REMOVED lines=12> */
[----:B------:R-:W-:Y:S02]  /*8f2c0*/  STL [R1+0x2324], R59 ;  /* 0x0023243b01007387 */ /* 0x000fe40000100800 */
        /* <DEDUP_REMOVED lines=33> */
[----:B----4-:R-:W-:Y:S01]  /*8f4e0*/  IADD3 R3, P1, R3, R60, RZ ;  /* 0x0000003c03037210 */ /* 0x010fe20007f3e0ff */
        /* <DEDUP_REMOVED lines=57> */
[----:B-1----:R-:W4:Y:S01]  /*8f880*/  LDL.LU R3, [R1+0x2240] ;  /* 0x0022400001037983 */ /* 0x002f220000300800 */
[----:B------:R-:W-:Y:S01]  /*8f890*/  IADD3 R40, P3, R40, R60, RZ ;  /* 0x0000003c28287210 */ /* 0x000fe20007f7e0ff */
[----:B------:R-:W-:Y:S04]  /*8f8a0*/  STL [R1+0x2278], R59 ;  /* 0x0022783b01007387 */ /* 0x000fe80000100800 */
        /* <DEDUP_REMOVED lines=962> */
[----:B------:R-:W4:Y:S02]  /*934d0*/  LDL.LU R54, [R1+0x1d38] ;  /* 0x001d380001367983 */ /* 0x000f240000300800 */
[----:B------:R-:W4:Y:S02]  /*934e0*/  LDL.LU R55, [R1+0x1d64] ;  /* 0x001d640001377983 */ /* 0x000f240000300800 */
[----:B------:R-:W4:Y:S02]  /*934f0*/  LDL.LU R56, [R1+0x1d30] ;  /* 0x001d300001387983 */ /* 0x000f240000300800 */
[----:B---3--:R-:W-:-:S05]  /*93500*/  IMAD.X R36, R36, 0x1, R0, P3 ;  /* 0x0000000124247824 */ /* 0x008fca00018e0600 */
[----:B------:R1:W-:Y:S01]  /*93510*/  STL [R1+0x1d9c], R36 ;  /* 0x001d9c2401007387 */ /* 0x0003e20000100800 */
[----:B------:R-:W3:Y:S02]  /*93520*/  LDL.LU R57, [R1+0x1d5c] ;  /* 0x001d5c0001397983 */ /* 0x000ee40000300800 */
[----:B------:R-:W3:Y:S02]  /*93530*/  LDL.LU R58, [R1+0x1d28] ;  /* 0x001d2800013a7983 */ /* 0x000ee40000300800 */
[----:B------:R-:W3:Y:S01]  /*93540*/  LDL.LU R59, [R1+0x1d54] ;  /* 0x001d5400013b7983 */ /* 0x000ee20000300800 */
        /* <DEDUP_REMOVED lines=37> */
[-C--:B------:R-:W-:Y:S01]  /*937a0*/  IADD3 R54, P4, R54, R60.reuse, RZ ;  /* 0x0000003c36367210 */ /* 0x080fe20007f9e0ff */
[--C-:B------:R-:W-:Y:S01]  /*937b0*/  IMAD.X R55, R55, 0x1, R0.reuse, P3 ;  /* 0x0000000137377824 */ /* 0x100fe200018e0600 */
[-C--:B------:R-:W-:Y:S01]  /*937c0*/  IADD3 R56, P3, R56, R60.reuse, RZ ;  /* 0x0000003c38387210 */ /* 0x080fe20007f7e0ff */
[--C-:B---3--:R-:W-:Y:S02]  /*937d0*/  IMAD.X R57, R57, 0x1, R0.reuse, P2 ;  /* 0x0000000139397824 */ /* 0x108fe400010e0600 */
[----:B------:R-:W-:Y:S01]  /*937e0*/  IMAD.X R59, R59, 0x1, R0, P6 ;  /* 0x000000013b3b7824 */ /* 0x000fe200030e0600 */
[----:B------:R-:W-:Y:S01]  /*937f0*/  STL [R1+0x1d38], R54 ;  /* 0x001d383601007387 */ /* 0x000fe20000100800 */
[----:B------:R-:W-:-:S02]  /*93800*/  IADD3 R58, P2, R58, R60, RZ ;  /* 0x0000003c3a3a7210 */ /* 0x000fc40007f5e0ff */
[-C--:B------:R-:W-:Y:S01]  /*93810*/  IADD3 R36, P6, R36, R60.reuse, RZ ;  /* 0x0000003c24247210 */ /* 0x080fe20007fde0ff */
[----:B------:R-:W-:Y:S01]  /*93820*/  STL [R1+0x1d64], R55 ;  /* 0x001d643701007387 */ /* 0x000fe20000100800 */
[----:B------:R-:W-:Y:S01]  /*93830*/  STL [R1+0x1d30], R56 ;  /* 0x001d303801007387 */ /* 0x000fe20000100800 */
[----:B------:R-:W-:Y:S02]  /*93840*/  STL [R1+0x1d5c], R57 ;  /* 0x001d5c3901007387 */ /* 0x000fe40000100800 */
[----:B------:R1:W-:Y:S02]  /*93850*/  STL [R1+0x1d20], R36 ;  /* 0x001d202401007387 */ /* 0x0003e40000100800 */
[----:B------:R-:W-:Y:S02]  /*93860*/  STL [R1+0x1d28], R58 ;  /* 0x001d283a01007387 */ /* 0x000fe40000100800 */
[----:B------:R-:W-:Y:S01]  /*93870*/  IMAD.X R49, R49, 0x1, R0, P5 ;  /* 0x0000000131317824 */ /* 0x000fe200028e0600 */
[----:B-1----:R-:W3:Y:S01]  /*93880*/  LDL.LU R36, [R1+0x1d1c] ;  /* 0x001d1c0001247983 */ /* 0x002ee20000300800 */
[----:B------:R-:W-:Y:S03]  /*93890*/  STL [R1+0x1d54], R59 ;  /* 0x001d543b01007387 */ /* 0x000fe60000100800 */
        /* <DEDUP_REMOVED lines=32> */
[----:B------:R-:W-:Y:S01]  /*93aa0*/  IADD3 R40, P2, R40, R60, RZ ;  /* 0x0000003c28287210 */ /* 0x000fe20007f5e0ff */
        /* <DEDUP_REMOVED lines=8> */
[----:B---3--:R-:W-:-:S05]  /*93b30*/  IMAD.X R36, R36, 0x1, R0, P6 ;  /* 0x0000000124247824 */ /* 0x008fca00030e0600 */
[----:B------:R1:W-:Y:S01]  /*93b40*/  STL [R1+0x1d1c], R36 ;  /* 0x001d1c2401007387 */ /* 0x0003e20000100800 */
[----:B------:R-:W-:-:S03]  /*93b50*/  IADD3 R49, P6, R49, R60, RZ ;  /* 0x0000003c31317210 */ /* 0x000fc60007fde0ff */
        /* <DEDUP_REMOVED lines=84> */
[----:B------:R-:W2:Y:S02]  /*940a0*/  LDL.LU R54, [R1+0x1c3c] ;  /* 0x001c3c0001367983 */ /* 0x000ea40000300800 */
[----:B------:R-:W2:Y:S01]  /*940b0*/  LDL.LU R55, [R1+0x1c34] ;  /* 0x001c340001377983 */ /* 0x000ea20000300800 */
[----:B------:R-:W-:Y:S01]  /*940c0*/  IADD3 R40, P5, R40, R60, RZ ;  /* 0x0000003c28287210 */ /* 0x000fe20007fbe0ff */
[----:B------:R-:W2:Y:S01]  /*940d0*/  LDL.LU R56, [R1+0x1c2c] ;  /* 0x001c2c0001387983 */ /* 0x000ea20000300800 */
[----:B------:R-:W2:Y:S02]  /*940e0*/  LDL.LU R57, [R1+0x1c24] ;  /* 0x001c240001397983 */ /* 0x000ea40000300800 */
[----:B------:R-:W2:Y:S02]  /*940f0*/  LDL.LU R58, [R1+0x1c1c] ;  /* 0x001c1c00013a7983 */ /* 0x000ea40000300800 */
[----:B------:R-:W2:Y:S01]  /*94100*/  LDL.LU R59, [R1+0x1c14] ;  /* 0x001c1400013b7983 */ /* 0x000ea20000300800 */
[----:B------:R1:W-:Y:S04]  /*94110*/  STL [R1+0x1c70], R40 ;  /* 0x001c702801007387 */ /* 0x0003e80000100800 */
[----:B-1----:R0:W5:Y:S01]  /*94120*/  LDL.LU R40, [R1+0x40b0] ;  /* 0x0040b00001287983 */ /* 0x0021620000300800 */
[----:B------:R-:W2:Y:S02]  /*94130*/  LDL.LU R60, [R1+0x1c9c] ;  /* 0x001c9c00013c7983 */ /* 0x000ea40000300800 */
[----:B--2---:R-:W-:-:S05]  /*94140*/  IMAD.X R60, R60, 0x1, R0, P1 ;  /* 0x000000013c3c7824 */ /* 0x004fca00008e0600 */
[----:B------:R1:W-:Y:S02]  /*94150*/  STL [R1+0x1c9c], R60 ;  /* 0x001c9c3c01007387 */ /* 0x0003e40000100800 */
[----:B-1----:R-:W-:-:S04]  /*94160*/  IMAD.MOV.U32 R60, RZ, RZ, c[0x0][0x188] ;  /* 0x00006200ff3c7624 */ /* 0x002fc800078e00ff */
[----:B------:R-:W-:-:S04]  /*94170*/  IMAD.SHL.U32 R60, R60, 0x80, RZ ;  /* 0x000000803c3c7824 */ /* 0x000fc800078e00ff */
[----:B------:R-:W-:-:S05]  /*94180*/  IMAD.SHL.U32 R60, R60, 0x2, RZ ;  /* 0x000000023c3c7824 */ /* 0x000fca00078e00ff */
[----:B---3--:R-:W-:-:S05]  /*94190*/  IADD3 R36, P1, R36, R60, RZ ;  /* 0x0000003c24247210 */ /* 0x008fca0007f3e0ff */
        /* <DEDUP_REMOVED lines=8> */
[----:B------:R-:W-:-:S05]  /*94220*/  IADD3 R49, P0, R49, R60, RZ ;  /* 0x0000003c31317210 */ /* 0x000fca0007f1e0ff */
        /* <DEDUP_REMOVED lines=84> */
[--C-:B------:R-:W-:Y:S02]  /*94770*/  IMAD.X R54, R54, 0x1, R0.reuse, P6 ;  /* 0x0000000136367824 */ /* 0x100fe400030e0600 */
[--C-:B------:R-:W-:Y:S02]  /*94780*/  IMAD.X R55, R55, 0x1, R0.reuse, P5 ;  /* 0x0000000137377824 */ /* 0x100fe400028e0600 */
[----:B------:R-:W-:-:S02]  /*94790*/  IMAD.X R56, R56, 0x1, R0, P1 ;  /* 0x0000000138387824 */ /* 0x000fc400008e0600 */
[--C-:B------:R-:W-:Y:S02]  /*947a0*/  IMAD.X R59, R59, 0x1, R0.reuse, P3 ;  /* 0x000000013b3b7824 */ /* 0x100fe400018e0600 */
[--C-:B------:R-:W-:Y:S02]  /*947b0*/  IMAD.X R57, R57, 0x1, R0.reuse, P0 ;  /* 0x0000000139397824 */ /* 0x100fe400000e0600 */
[--C-:B------:R-:W-:Y:S02]  /*947c0*/  IMAD.X R58, R58, 0x1, R0.reuse, P4 ;  /* 0x000000013a3a7824 */ /* 0x100fe400020e0600 */
[----:B--2---:R-:W-:-:S05]  /*947d0*/  IMAD.X R60, R60, 0x1, R0, P2 ;  /* 0x000000013c3c7824 */ /* 0x004fca00010e0600 */
[----:B------:R1:W-:Y:S02]  /*947e0*/  STL [R1+0x1c44], R60 ;  /* 0x001c443c01007387 */ /* 0x0003e40000100800 */
[----:B-1----:R-:W-:-:S04]  /*947f0*/  IMAD.MOV.U32 R60, RZ, RZ, c[0x0][0x188] ;  /* 0x00006200ff3c7624 */ /* 0x002fc800078e00ff */
[----:B------:R-:W-:-:S04]  /*94800*/  IMAD.SHL.U32 R60, R60, 0x80, RZ ;  /* 0x000000803c3c7824 */ /* 0x000fc800078e00ff */
[----:B------:R-:W-:-:S05]  /*94810*/  IMAD.SHL.U32 R60, R60, 0x2, RZ ;  /* 0x000000023c3c7824 */ /* 0x000fca00078e00ff */
[----:B----4-:R-:W-:-:S05]  /*94820*/  IADD3 R3, P2, R3, R60, RZ ;  /* 0x0000003c03037210 */ /* 0x010fca0007f5e0ff */
[----:B------:R1:W-:Y:S01]  /*94830*/  STL [R1+0x1c10], R3 ;  /* 0x001c100301007387 */ /* 0x0003e20000100800 */
[----:B------:R0:W-:Y:S02]  /*94840*/  STL [R1+0x1c3c], R54 ;  /* 0x001c3c3601007387 */ /* 0x0001e40000100800 */
[----:B------:R0:W-:Y:S02]  /*94850*/  STL [R1+0x1c34], R55 ;  /* 0x001c343701007387 */ /* 0x0001e40000100800 */
[----:B------:R0:W-:Y:S01]  /*94860*/  STL [R1+0x1c2c], R56 ;  /* 0x001c2c3801007387 */ /* 0x0001e20000100800 */
[----:B-1----:R-:W1:Y:S04]  /*94870*/  S2R R3, SR_TID.X ;  /* 0x0000000000037919 */ /* 0x002e680000002100 */
[----:B------:R0:W-:Y:S01]  /*94880*/  STL [R1+0x1c14], R59 ;  /* 0x001c143b01007387 */ /* 0x0001e20000100800 */
[----:B------:R0:W-:Y:S02]  /*94890*/  STL [R1+0x1c24], R57 ;  /* 0x001c243901007387 */ /* 0x0001e40000100800 */
[----:B------:R0:W-:Y:S01]  /*948a0*/  STL [R1+0x1c1c], R58 ;  /* 0x001c1c3a01007387 */ /* 0x0001e20000100800 */
[----:B-1----:R-:W-:-:S05]  /*948b0*/  LOP3.LUT R3, R3, 0x1f, RZ, 0xc0, !PT ;  /* 0x0000001f03037812 */ /* 0x002fca00078ec0ff */
[----:B------:R-:W-:Y:S02]  /*948c0*/  IMAD.SHL.U32 R3, R3, 0x2, RZ ;  /* 0x0000000203037824 */ /* 0x000fe400078e00ff */
[----:B0-----:R-:W2:Y:S04]  /*948d0*/  LDL.LU R59, [R1+0x1794] ;  /* 0x00179400013b7983 */ /* 0x001ea80000300800 */
[----:B------:R-:W3:Y:S04]  /*948e0*/  LDL.LU R3, [R1+0x1bf0] ;  /* 0x001bf00001037983 */ /* 0x000ee80000300800 */
[----:B------:R-:W4:Y:S04]  /*948f0*/  LDL.LU R54, [R1+0x1be8] ;  /* 0x001be80001367983 */ /* 0x000f280000300800 */
[----:B------:R-:W4:Y:S04]  /*94900*/  LDL.LU R55, [R1+0x1be0] ;  /* 0x001be00001377983 */ /* 0x000f280000300800 */
[----:B------:R-:W4:Y:S04]  /*94910*/  LDL.LU R56, [R1+0x1bd8] ;  /* 0x001bd80001387983 */ /* 0x000f280000300800 */
[----:B------:R-:W4:Y:S04]  /*94920*/  LDL.LU R58, [R1+0x1c04] ;  /* 0x001c0400013a7983 */ /* 0x000f280000300800 */
[----:B------:R0:W-:Y:S04]  /*94930*/  STL [R1+0x40b4], R32 ;  /* 0x0040b42001007387 */ /* 0x0001e80000100800 */
[----:B0-----:R-:W4:Y:S04]  /*94940*/  LDL.LU R32, [R1+0x1bf8] ;  /* 0x001bf80001207983 */ /* 0x001f280000300800 */
[----:B------:R-:W4:Y:S04]  /*94950*/  LDL.LU R57, [R1+0x1bd0] ;  /* 0x001bd00001397983 */ /* 0x000f280000300800 */
[----:B------:R0:W-:Y:S04]  /*94960*/  STL [R1+0x40b0], R31 ;  /* 0x0040b01f01007387 */ /* 0x0001e80000100800 */
[----:B0-----:R-:W4:Y:S04]  /*94970*/  LDL.LU R31, [R1+0x1c00] ;  /* 0x001c0000011f7983 */ /* 0x001f280000300800 */
[----:B------:R0:W-:Y:S04]  /*94980*/  STL [R1+0x40ac], R30 ;  /* 0x0040ac1e01007387 */ /* 0x0001e80000100800 */
[----:B0-----:R-:W4:Y:S04]  /*94990*/  LDL.LU R30, [R1+0x1c08] ;  /* 0x001c0800011e7983 */ /* 0x001f280000300800 */
[----:B-----5:R0:W-:Y:S04]  /*949a0*/  STL [R1+0x40a8], R29 ;  /* 0x0040a81d01007387 */ /* 0x0201e80000100800 */
[----:B0-----:R-:W4:Y:S04]  /*949b0*/  LDL.LU R29, [R1+0x1c0c] ;  /* 0x001c0c00011d7983 */ /* 0x001f280000300800 */
        /* <DEDUP_REMOVED lines=8> */
[----:B------:R1:W-:Y:S01]  /*94a40*/  STL [R1+0x4084], R20 ;  /* 0x0040841401007387 */ /* 0x0003e20000100800 */
[----:B0-----:R-:W-:-:S02]  /*94a50*/  IMAD.MOV.U32 R21, RZ, RZ, R11 ;  /* 0x000000ffff157224 */ /* 0x001fc400078e000b */
[----:B------:R-:W-:Y:S02]  /*94a60*/  IMAD.MOV.U32 R11, RZ, RZ, R10 ;  /* 0x000000ffff0b7224 */ /* 0x000fe400078e000a */
[----:B-1----:R-:W-:Y:S02]  /*94a70*/  IMAD.MOV.U32 R20, RZ, RZ, R7 ;  /* 0x000000ffff147224 */ /* 0x002fe400078e0007 */
[----:B------:R-:W-:Y:S02]  /*94a80*/  IMAD.MOV.U32 R10, RZ, RZ, R6 ;  /* 0x000000ffff0a7224 */ /* 0x000fe400078e0006 */
[----:B------:R-:W-:Y:S02]  /*94a90*/  IMAD.MOV.U32 R6, RZ, RZ, R5 ;  /* 0x000000ffff067224 */ /* 0x000fe400078e0005 */
[----:B------:R-:W-:Y:S02]  /*94aa0*/  IMAD.MOV.U32 R7, RZ, RZ, R9 ;  /* 0x000000ffff077224 */ /* 0x000fe400078e0009 */
[----:B------:R-:W-:-:S02]  /*94ab0*/  IMAD.MOV.U32 R9, RZ, RZ, R8 ;  /* 0x000000ffff097224 */ /* 0x000fc400078e0008 */
[----:B------:R-:W-:Y:S02]  /*94ac0*/  IMAD.MOV.U32 R8, RZ, RZ, R4 ;  /* 0x000000ffff087224 */ /* 0x000fe400078e0004 */
[----:B------:R-:W-:Y:S02]  /*94ad0*/  IMAD.MOV.U32 R4, RZ, RZ, R14 ;  /* 0x000000ffff047224 */ /* 0x000fe400078e000e */
[----:B------:R-:W-:Y:S01]  /*94ae0*/  IMAD.MOV.U32 R5, RZ, RZ, R17 ;  /* 0x000000ffff057224 */ /* 0x000fe200078e0011 */
[----:B--2---:R-:W-:Y:S02]  /*94af0*/  IADD3 R59, R59, 0x1, RZ ;  /* 0x000000013b3b7810 */ /* 0x004fe40007ffe0ff */
[-C--:B---3--:R-:W-:Y:S02]  /*94b00*/  IADD3 R3, P0, R3, R60.reuse, RZ ;  /* 0x0000003c03037210 */ /* 0x088fe40007f1e0ff */
[-C--:B----4-:R-:W-:Y:S02]  /*94b10*/  IADD3 R54, P4, R54, R60.reuse, RZ ;  /* 0x0000003c36367210 */ /* 0x090fe40007f9e0ff */
[----:B------:R-:W-:-:S02]  /*94b20*/  IADD3 R55, P3, R55, R60, RZ ;  /* 0x0000003c37377210 */ /* 0x000fc40007f7e0ff */
[-C--:B------:R-:W-:Y:S02]  /*94b30*/  IADD3 R32, P1, R32, R60.reuse, RZ ;  /* 0x0000003c20207210 */ /* 0x080fe40007f3e0ff */
[-C--:B------:R-:W-:Y:S02]  /*94b40*/  IADD3 R31, P5, R31, R60.reuse, RZ ;  /* 0x0000003c1f1f7210 */ /* 0x080fe40007fbe0ff */
[----:B------:R-:W-:-:S05]  /*94b50*/  IADD3 R30, P6, R30, R60, RZ ;  /* 0x0000003c1e1e7210 */ /* 0x000fca0007fde0ff */
[--C-:B------:R-:W-:Y:S02]  /*94b60*/  IMAD.X R58, R58, 0x1, R0.reuse, P6 ;  /* 0x000000013a3a7824 */ /* 0x100fe400030e0600 */
[----:B------:R-:W-:Y:S01]  /*94b70*/  IMAD.X R29, R29, 0x1, R0, P2 ;  /* 0x000000011d1d7824 */ /* 0x000fe200010e0600 */
[----:B------:R-:W-:-:S04]  /*94b80*/  IADD3 R56, P2, R56, R60, RZ ;  /* 0x0000003c38387210 */ /* 0x000fc80007f5e0ff */
[----:B------:R-:W-:Y:S04]  /*94b90*/  STL [R1+0x1c0c], R29 ;  /* 0x001c0c1d01007387 */ /* 0x000fe80000100800 */
[----:B------:R-:W-:Y:S04]  /*94ba0*/  STL.64 [R1+0xd50], R20 ;  /* 0x000d501401007387 */ /* 0x000fe80000100a00 */
[----:B------:R-:W-:Y:S04]  /*94bb0*/  STL [R1+0x1794], R59 ;  /* 0x0017943b01007387 */ /* 0x000fe80000100800 */
[----:B------:R-:W-:Y:S04]  /*94bc0*/  STL.64 [R1+0xd48], R10 ;  /* 0x000d480a01007387 */ /* 0x000fe80000100a00 */
[----:B------:R0:W-:Y:S04]  /*94bd0*/  STL.64 [R1+0xd40], R6 ;  /* 0x000d400601007387 */ /* 0x0001e80000100a00 */
[----:B------:R-:W-:Y:S01]  /*94be0*/  STL.64 [R1+0xd38], R8 ;  /* 0x000d380801007387 */ /* 0x000fe20000100a00 */
[----:B0-----:R-:W-:-:S02]  /*94bf0*/  IMAD.MOV.U32 R6, RZ, RZ, R15 ;  /* 0x000000ffff067224 */ /* 0x001fc400078e000f */
[----:B------:R-:W-:-:S05]  /*94c00*/  IMAD.MOV.U32 R7, RZ, RZ, R16 ;  /* 0x000000ffff077224 */ /* 0x000fca00078e0010 */
[----:B------:R-:W-:Y:S04]  /*94c10*/  STL.64 [R1+0xd30], R6 ;  /* 0x000d300601007387 */ /* 0x000fe80000100a00 */
[----:B------:R-:W-:Y:S04]  /*94c20*/  STL.64 [R1+0xd28], R4 ;  /* 0x000d280401007387 */ /* 0x000fe80000100a00 */
[----:B------:R-:W-:Y:S04]  /*94c30*/  STL [R1+0x1c08], R30 ;  /* 0x001c081e01007387 */ /* 0x000fe80000100800 */
[----:B------:R-:W-:Y:S04]  /*94c40*/  STL [R1+0x1c00], R31 ;  /* 0x001c001f01007387 */ /* 0x000fe80000100800 */
[----:B------:R-:W-:Y:S04]  /*94c50*/  STL [R1+0x1bf8], R32 ;  /* 0x001bf82001007387 */ /* 0x000fe80000100800 */
[----:B------:R-:W-:Y:S04]  /*94c60*/  STL [R1+0x1bf0], R3 ;  /* 0x001bf00301007387 */ /* 0x000fe80000100800 */
[----:B------:R-:W-:Y:S04]  /*94c70*/  STL [R1+0x1be8], R54 ;  /* 0x001be83601007387 */ /* 0x000fe80000100800 */
[----:B------:R-:W2:Y:S04]  /*94c80*/  LDL.LU R17, [R1+0x1bfc] ;  /* 0x001bfc0001117983 */ /* 0x000ea80000300800 */
[----:B------:R-:W-:Y:S04]  /*94c90*/  STL [R1+0x1be0], R55 ;  /* 0x001be03701007387 */ /* 0x000fe80000100800 */
[----:B------:R-:W3:Y:S04]  /*94ca0*/  LDL.LU R15, [R1+0x1bc8] ;  /* 0x001bc800010f7983 */ /* 0x000ee80000300800 */
[----:B------:R-:W-:Y:S04]  /*94cb0*/  STL [R1+0x1bd8], R56 ;  /* 0x001bd83801007387 */ /* 0x000fe80000100800 */
[----:B------:R0:W-:Y:S04]  /*94cc0*/  STL [R1+0x1c04], R58 ;  /* 0x001c043a01007387 */ /* 0x0001e80000100800 */
[----:B0-----:R-:W4:Y:S01]  /*94cd0*/  LDL.LU R58, [R1+0x1bf4] ;  /* 0x001bf400013a7983 */ /* 0x001f220000300800 */
[----:B------:R-:W-:-:S03]  /*94ce0*/  IADD3 R57, P6, R57, R60, RZ ;  /* 0x0000003c39397210 */ /* 0x000fc60007fde0ff */
[----:B------:R-:W4:Y:S04]  /*94cf0*/  LDL.LU R16, [R1+0x1bc0] ;  /* 0x001bc00001107983 */ /* 0x000f280000300800 */
[----:B------:R-:W4:Y:S04]  /*94d00*/  LDL.LU R4, [R1+0x1bec] ;  /* 0x001bec0001047983 */ /* 0x000f280000300800 */
[----:B------:R-:W4:Y:S04]  /*94d10*/  LDL.LU R8, [R1+0x1bb8] ;  /* 0x001bb80001087983 */ /* 0x000f280000300800 */
[----:B------:R0:W-:Y:S04]  /*94d20*/  STL [R1+0x1bd0], R57 ;  /* 0x001bd03901007387 */ /* 0x0001e80000100800 */
        /* <DEDUP_REMOVED lines=23> */
[----:B0-----:R-:W4:Y:S01]  /*94ea0*/  LDL.LU R57, [R1+0x1b58] ;  /* 0x001b580001397983 */ /* 0x001f220000300800 */
[--C-:B--2---:R-:W-:Y:S01]  /*94eb0*/  IMAD.X R17, R17, 0x1, R0.reuse, P5 ;  /* 0x0000000111117824 */ /* 0x104fe200028e0600 */
[----:B---3--:R-:W-:Y:S01]  /*94ec0*/  IADD3 R15, P5, R15, R60, RZ ;  /* 0x0000003c0f0f7210 */ /* 0x008fe20007fbe0ff */
[----:B----4-:R-:W-:-:S05]  /*94ed0*/  IMAD.X R58, R58, 0x1, R0, P1 ;  /* 0x000000013a3a7824 */ /* 0x010fca00008e0600 */
[----:B------:R0:W-:Y:S04]  /*94ee0*/  STL [R1+0x1bf4], R58 ;  /* 0x001bf43a01007387 */ /* 0x0001e80000100800 */
[----:B------:R1:W-:Y:S04]  /*94ef0*/  STL [R1+0x1bfc], R17 ;  /* 0x001bfc1101007387 */ /* 0x0003e80000100800 */
[----:B0-----:R-:W2:Y:S01]  /*94f00*/  LDL.LU R58, [R1+0x1b84] ;  /* 0x001b8400013a7983 */ /* 0x001ea20000300800 */
[-C--:B------:R-:W-:Y:S01]  /*94f10*/  IADD3 R16, P1, R16, R60.reuse, RZ ;  /* 0x0000003c10107210 */ /* 0x080fe20007f3e0ff */
[--C-:B------:R-:W-:Y:S01]  /*94f20*/  IMAD.X R4, R4, 0x1, R0.reuse, P0 ;  /* 0x0000000104047824 */ /* 0x100fe200000e0600 */
[----:B------:R-:W-:Y:S01]  /*94f30*/  IADD3 R8, P0, R8, R60, RZ ;  /* 0x0000003c08087210 */ /* 0x000fe20007f1e0ff */
[----:B------:R0:W-:Y:S01]  /*94f40*/  STL [R1+0x1bc8], R15 ;  /* 0x001bc80f01007387 */ /* 0x0001e20000100800 */
[----:B------:R-:W-:-:S03]  /*94f50*/  IMAD.X R5, R5, 0x1, R0, P4 ;  /* 0x0000000105057824 */ /* 0x000fc600020e0600 */
[----:B------:R-:W-:Y:S01]  /*94f60*/  STL [R1+0x1bc0], R16 ;  /* 0x001bc01001007387 */ /* 0x000fe20000100800 */
[----:B------:R-:W-:-:S03]  /*94f70*/  IADD3 R9, P4, R9, R60, RZ ;  /* 0x0000003c09097210 */ /* 0x000fc60007f9e0ff */
[----:B------:R-:W-:Y:S01]  /*94f80*/  STL [R1+0x1bec], R4 ;  /* 0x001bec0401007387 */ /* 0x000fe20000100800 */
        /* <DEDUP_REMOVED lines=43> */
[----:B------:R-:W-:Y:S04]  /*95240*/  STL [R1+0x1b94], R54 ;  /* 0x001b943601007387 */ /* 0x000fe80000100800 */
[----:B-1----:R-:W3:Y:S04]  /*95250*/  LDL.LU R17, [R1+0x1b50] ;  /* 0x001b500001117983 */ /* 0x002ee80000300800 */
[----:B------:R-:W-:Y:S04]  /*95260*/  STL [R1+0x1b60], R55 ;  /* 0x001b603701007387 */ /* 0x000fe80000100800 */
[----:B0-----:R-:W4:Y:S04]  /*95270*/  LDL.LU R15, [R1+0x1b7c] ;  /* 0x001b7c00010f7983 */ /* 0x001f280000300800 */
[----:B------:R-:W-:Y:S04]  /*95280*/  STL [R1+0x1b8c], R56 ;  /* 0x001b8c3801007387 */ /* 0x000fe80000100800 */
[----:B------:R0:W-:Y:S04]  /*95290*/  STL [R1+0x1b58], R57 ;  /* 0x001b583901007387 */ /* 0x0001e80000100800 */
[----:B0-----:R-:W4:Y:S04]  /*952a0*/  LDL.LU R57, [R1+0x1b48] ;  /* 0x001b480001397983 */ /* 0x001f280000300800 */
[----:B------:R-:W4:Y:S04]  /*952b0*/  LDL.LU R16, [R1+0x1b74] ;  /* 0x001b740001107983 */ /* 0x000f280000300800 */
[----:B------:R-:W4:Y:S04]  /*952c0*/  LDL.LU R4, [R1+0x1b40] ;  /* 0x001b400001047983 */ /* 0x000f280000300800 */
[----:B------:R-:W4:Y:S01]  /*952d0*/  LDL.LU R8, [R1+0x1b6c] ;  /* 0x001b6c0001087983 */ /* 0x000f220000300800 */
[----:B--2---:R-:W-:-:S05]  /*952e0*/  IMAD.X R58, R58, 0x1, R0, P1 ;  /* 0x000000013a3a7824 */ /* 0x004fca00008e0600 */
[----:B------:R0:W-:Y:S04]  /*952f0*/  STL [R1+0x1b84], R58 ;  /* 0x001b843a01007387 */ /* 0x0001e80000100800 */
        /* <DEDUP_REMOVED lines=23> */
[----:B0-----:R-:W2:Y:S01]  /*95470*/  LDL.LU R58, [R1+0x1b0c] ;  /* 0x001b0c00013a7983 */ /* 0x001ea20000300800 */
[-C--:B---3--:R-:W-:Y:S01]  /*95480*/  IADD3 R17, P1, R17, R60.reuse, RZ ;  /* 0x0000003c11117210 */ /* 0x088fe20007f3e0ff */
[--C-:B----4-:R-:W-:Y:S01]  /*95490*/  IMAD.X R15, R15, 0x1, R0.reuse, P0 ;  /* 0x000000010f0f7824 */ /* 0x110fe200000e0600 */
[----:B------:R-:W-:Y:S01]  /*954a0*/  IADD3 R57, P0, R57, R60, RZ ;  /* 0x0000003c39397210 */ /* 0x000fe20007f1e0ff */
[----:B------:R-:W-:-:S04]  /*954b0*/  IMAD.X R16, R16, 0x1, R0, P4 ;  /* 0x0000000110107824 */ /* 0x000fc800020e0600 */
[----:B------:R0:W-:Y:S01]  /*954c0*/  STL [R1+0x1b48], R57 ;  /* 0x001b483901007387 */ /* 0x0001e20000100800 */
[----:B------:R-:W-:-:S03]  /*954d0*/  IADD3 R4, P4, R4, R60, RZ ;  /* 0x0000003c04047210 */ /* 0x000fc60007f9e0ff */
[----:B------:R1:W-:Y:S01]  /*954e0*/  STL [R1+0x1b50], R17 ;  /* 0x001b501101007387 */ /* 0x0003e20000100800 */
[----:B------:R-:W-:-:S03]  /*954f0*/  IMAD.X R8, R8, 0x1, R0, P3 ;  /* 0x0000000108087824 */ /* 0x000fc600018e0600 */
[----:B0-----:R-:W3:Y:S04]  /*95500*/  LDL.LU R57, [R1+0x1ad8] ;  /* 0x001ad80001397983 */ /* 0x001ee80000300800 */
[----:B------:R0:W-:Y:S04]  /*95510*/  STL [R1+0x1b7c], R15 ;  /* 0x001b7c0f01007387 */ /* 0x0001e80000100800 */
[----:B------:R-:W-:Y:S04]  /*95520*/  STL [R1+0x1b74], R16 ;  /* 0x001b741001007387 */ /* 0x000fe80000100800 */
[----:B------:R-:W-:Y:S04]  /*95530*/  STL [R1+0x1b40], R4 ;  /* 0x001b400401007387 */ /* 0x000fe80000100800 */
[----:B------:R-:W-:Y:S01]  /*95540*/  STL [R1+0x1b6c], R8 ;  /* 0x001b6c0801007387 */ /* 0x000fe20000100800 */
[----:B--2---:R-:W-:Y:S01]  /*95550*/  IADD3 R5, P3, R5, R60, RZ ;  /* 0x0000003c05057210 */ /* 0x004fe20007f7e0ff */
[----:B------:R-:W-:-:S04]  /*95560*/  IMAD.X R9, R9, 0x1, R0, P2 ;  /* 0x0000000109097824 */ /* 0x000fc800010e0600 */
        /* <DEDUP_REMOVED lines=42> */
[----:B-1----:R-:W2:Y:S01]  /*95810*/  LDL.LU R17, [R1+0x1b04] ;  /* 0x001b040001117983 */ /* 0x002ea20000300800 */
[----:B------:R-:W-:-:S03]  /*95820*/  IMAD.X R58, R58, 0x1, R0, P0 ;  /* 0x000000013a3a7824 */ /* 0x000fc600000e0600 */
        /* <DEDUP_REMOVED lines=8> */
[----:B---3--:R-:W-:-:S05]  /*958b0*/  IADD3 R57, P0, R57, R60, RZ ;  /* 0x0000003c39397210 */ /* 0x008fca0007f1e0ff */
[----:B------:R0:W-:Y:S04]  /*958c0*/  STL [R1+0x1ad8], R57 ;  /* 0x001ad83901007387 */ /* 0x0001e80000100800 */
        /* <DEDUP_REMOVED lines=23> */
[----:B0-----:R-:W3:Y:S01]  /*95a40*/  LDL.LU R57, [R1+0x1a60] ;  /* 0x001a600001397983 */ /* 0x001ee20000300800 */
[----:B--2---:R-:W-:-:S02]  /*95a50*/  IMAD.X R17, R17, 0x1, R0, P4 ;  /* 0x0000000111117824 */ /* 0x004fc400020e0600 */
[----:B----4-:R-:W-:-:S05]  /*95a60*/  IMAD.X R58, R58, 0x1, R0, P3 ;  /* 0x000000013a3a7824 */ /* 0x010fca00018e0600 */
[----:B------:R0:W-:Y:S04]  /*95a70*/  STL [R1+0x1afc], R58 ;  /* 0x001afc3a01007387 */ /* 0x0001e80000100800 */
[----:B------:R1:W-:Y:S04]  /*95a80*/  STL [R1+0x1b04], R17 ;  /* 0x001b041101007387 */ /* 0x0003e80000100800 */
[----:B0-----:R-:W2:Y:S01]  /*95a90*/  LDL.LU R58, [R1+0x1a8c] ;  /* 0x001a8c00013a7983 */ /* 0x001ea20000300800 */
[-C--:B------:R-:W-:Y:S01]  /*95aa0*/  IADD3 R15, P4, R15, R60.reuse, RZ ;  /* 0x0000003c0f0f7210 */ /* 0x080fe20007f9e0ff */
[----:B------:R-:W-:Y:S01]  /*95ab0*/  IMAD.X R4, R4, 0x1, R0, P2 ;  /* 0x0000000104047824 */ /* 0x000fe200010e0600 */
[----:B------:R-:W-:-:S02]  /*95ac0*/  IADD3 R16, P3, R16, R60, RZ ;  /* 0x0000003c10107210 */ /* 0x000fc40007f7e0ff */
[----:B------:R-:W-:Y:S01]  /*95ad0*/  IADD3 R8, P2, R8, R60, RZ ;  /* 0x0000003c08087210 */ /* 0x000fe20007f5e0ff */
[----:B------:R0:W-:Y:S04]  /*95ae0*/  STL [R1+0x1ad0], R15 ;  /* 0x001ad00f01007387 */ /* 0x0001e80000100800 */
[----:B------:R-:W-:Y:S01]  /*95af0*/  STL [R1+0x1ac8], R16 ;  /* 0x001ac81001007387 */ /* 0x000fe20000100800 */
[----:B---3--:R-:W-:-:S03]  /*95b00*/  IMAD.X R5, R5, 0x1, R0, P6 ;  /* 0x0000000105057824 */ /* 0x008fc600030e0600 */
        /* <DEDUP_REMOVED lines=184> */
[----:B------:R-:W-:Y:S04]  /*96690*/  STL [R1+0x19d0], R16 ;  /* 0x0019d01001007387 */ /* 0x000fe80000100800 */
        /* <DEDUP_REMOVED lines=46> */
[----:B-1----:R-:W3:Y:S01]  /*96980*/  LDL.LU R17, [R1+0x1960] ;  /* 0x0019600001117983 */ /* 0x002ee20000300800 */
[----:B------:R-:W-:-:S03]  /*96990*/  IADD3 R57, P6, R57, R60, RZ ;  /* 0x0000003c39397210 */ /* 0x000fc60007fde0ff */
        /* <DEDUP_REMOVED lines=695> */
[----:B------:R4:W-:Y:S04]  /*99510*/  STL [R1+0x371c], R16 ;  /* 0x00371c1001007387 */ /* 0x0009e80000100800 */
[----:B------:R0:W-:Y:S01]  /*99520*/  STL [R1+0x36cc], R4 ;  /* 0x0036cc0401007387 */ /* 0x0001e20000100800 */
[----:B---3--:R-:W-:-:S03]  /*99530*/  IMAD.X R5, R5, 0x1, R0, P5 ;  /* 0x0000000105057824 */ /* 0x008fc600028e0600 */
[----:B------:R3:W-:Y:S01]  /*99540*/  STL [R1+0x3720], R8 ;  /* 0x0037200801007387 */ /* 0x0007e20000100800 */
[----:B------:R-:W-:-:S03]  /*99550*/  IADD3 R9, P5, R9, R60, RZ ;  /* 0x0000003c09097210 */ /* 0x000fc60007fbe0ff */
[----:B------:R-:W-:Y:S01]  /*99560*/  STL [R1+0x36e4], R5 ;  /* 0x0036e40501007387 */ /* 0x000fe20000100800 */
[----:B------:R-:W-:-:S03]  /*99570*/  IMAD.X R6, R6, 0x1, R0, P1 ;  /* 0x0000000106067824 */ /* 0x000fc600008e0600 */
[----:B------:R0:W-:Y:S01]  /*99580*/  STL [R1+0x3728], R9 ;  /* 0x0037280901007387 */ /* 0x0001e20000100800 */
[----:B------:R-:W-:-:S03]  /*99590*/  IADD3 R10, P1, R10, R60, RZ ;  /* 0x0000003c0a0a7210 */ /* 0x000fc60007f3e0ff */
[----:B------:R0:W-:Y:S01]  /*995a0*/  STL [R1+0x36f0], R6 ;  /* 0x0036f00601007387 */ /* 0x0001e20000100800 */
        /* <DEDUP_REMOVED lines=37> */
[----:B-1----:R-:W2:Y:S01]  /*99800*/  LDL.LU R17, [R1+0x379c] ;  /* 0x00379c0001117983 */ /* 0x002ea20000300800 */
[----:B------:R-:W-:-:S03]  /*99810*/  IADD3 R57, P3, R57, R60, RZ ;  /* 0x0000003c39397210 */ /* 0x000fc60007f7e0ff */
[----:B------:R1:W-:Y:S04]  /*99820*/  STL [R1+0x3784], R55 ;  /* 0x0037843701007387 */ /* 0x0003e80000100800 */
[----:B0-----:R-:W2:Y:S04]  /*99830*/  LDL.LU R15, [R1+0x3750] ;  /* 0x00375000010f7983 */ /* 0x001ea80000300800 */
[----:B------:R0:W-:Y:S04]  /*99840*/  STL [R1+0x372c], R56 ;  /* 0x00372c3801007387 */ /* 0x0001e80000100800 */
[----:B----4-:R-:W4:Y:S04]  /*99850*/  LDL.LU R16, [R1+0x37ac] ;  /* 0x0037ac0001107983 */ /* 0x010f280000300800 */
[----:B------:R0:W-:Y:S04]  /*99860*/  STL [R1+0x3794], R57 ;  /* 0x0037943901007387 */ /* 0x0001e80000100800 */
[----:B------:R-:W4:Y:S04]  /*99870*/  LDL.LU R4, [R1+0x3758] ;  /* 0x0037580001047983 */ /* 0x000f280000300800 */
[----:B---3--:R-:W4:Y:S04]  /*99880*/  LDL.LU R8, [R1+0x3b9c] ;  /* 0x003b9c0001087983 */ /* 0x008f280000300800 */
[----:B------:R-:W4:Y:S01]  /*99890*/  LDL.LU R9, [R1+0x374c] ;  /* 0x00374c0001097983 */ /* 0x000f220000300800 */
[----:B--2---:R-:W-:-:S05]  /*998a0*/  IMAD.X R58, R58, 0x1, R0, P2 ;  /* 0x000000013a3a7824 */ /* 0x004fca00010e0600 */
        /* <DEDUP_REMOVED lines=20> */
[----:B-1----:R-:W3:Y:S04]  /*999f0*/  LDL.LU R55, [R1+0x3b7c] ;  /* 0x003b7c0001377983 */ /* 0x002ee80000300800 */
[----:B0-----:R-:W3:Y:S04]  /*99a00*/  LDL.LU R56, [R1+0x3b48] ;  /* 0x003b480001387983 */ /* 0x001ee80000300800 */
[----:B------:R-:W3:Y:S04]  /*99a10*/  LDL.LU R57, [R1+0x3b74] ;  /* 0x003b740001397983 */ /* 0x000ee80000300800 */
[----:B--2---:R-:W2:Y:S01]  /*99a20*/  LDL.LU R58, [R1+0x3b40] ;  /* 0x003b4000013a7983 */ /* 0x004ea20000300800 */
[----:B------:R-:W-:-:S04]  /*99a30*/  IMAD.MOV.U32 R5, RZ, RZ, c[0x0][0x18c] ;  /* 0x00006300ff057624 */ /* 0x000fc800078e00ff */
[----:B------:R-:W-:-:S04]  /*99a40*/  IMAD.SHL.U32 R5, R5, 0x80, RZ ;  /* 0x0000008005057824 */ /* 0x000fc800078e00ff */
[----:B------:R-:W-:Y:S01]  /*99a50*/  IMAD.SHL.U32 R5, R5, 0x2, RZ ;  /* 0x0000000205057824 */ /* 0x000fe200078e00ff */
[----:B------:R-:W-:Y:S01]  /*99a60*/  IADD3 R17, P2, R17, R60, RZ ;  /* 0x0000003c11117210 */ /* 0x000fe20007f5e0ff */
[----:B------:R-:W-:-:S04]  /*99a70*/  IMAD.X R15, R15, 0x1, R0, P6 ;  /* 0x000000010f0f7824 */ /* 0x000fc800030e0600 */
[----:B------:R0:W-:Y:S01]  /*99a80*/  STL [R1+0x379c], R17 ;  /* 0x00379c1101007387 */ /* 0x0001e20000100800 */
[----:B----4-:R-:W-:-:S03]  /*99a90*/  IADD3 R16, P6, R16, R60, RZ ;  /* 0x0000003c10107210 */ /* 0x010fc60007fde0ff */
[----:B------:R1:W-:Y:S01]  /*99aa0*/  STL [R1+0x3750], R15 ;  /* 0x0037500f01007387 */ /* 0x0003e20000100800 */
[----:B------:R-:W-:-:S03]  /*99ab0*/  IMAD.X R4, R4, 0x1, R0, P5 ;  /* 0x0000000104047824 */ /* 0x000fc600028e0600 */
[----:B------:R4:W-:Y:S01]  /*99ac0*/  STL [R1+0x37ac], R16 ;  /* 0x0037ac1001007387 */ /* 0x0009e20000100800 */
[----:B------:R-:W-:-:S03]  /*99ad0*/  IADD3 R8, P5, R8, R60, RZ ;  /* 0x0000003c08087210 */ /* 0x000fc60007fbe0ff */
[----:B------:R0:W-:Y:S01]  /*99ae0*/  STL [R1+0x3758], R4 ;  /* 0x0037580401007387 */ /* 0x0001e20000100800 */
[----:B------:R-:W-:-:S03]  /*99af0*/  IMAD.X R9, R9, 0x1, R0, P1 ;  /* 0x0000000109097824 */ /* 0x000fc600008e0600 */
[----:B------:R0:W-:Y:S04]  /*99b00*/  STL [R1+0x3b9c], R8 ;  /* 0x003b9c0801007387 */ /* 0x0001e80000100800 */
[----:B------:R0:W-:Y:S01]  /*99b10*/  STL [R1+0x374c], R9 ;  /* 0x00374c0901007387 */ /* 0x0001e20000100800 */
[----:B---3--:R-:W-:Y:S01]  /*99b20*/  IADD3 R6, P1, R6, R5, RZ ;  /* 0x0000000506067210 */ /* 0x008fe20007f3e0ff */
[----:B------:R-:W-:-:S04]  /*99b30*/  IMAD.X R10, R10, 0x1, R0, P0 ;  /* 0x000000010a0a7824 */ /* 0x000fc800000e0600 */
        /* <DEDUP_REMOVED lines=40> */
[----:B------:R-:W3:Y:S01]  /*99dc0*/  LDL.LU R60, [R1+0x3b6c] ;  /* 0x003b6c00013c7983 */ /* 0x000ee20000300800 */
[----:B--2---:R-:W-:-:S03]  /*99dd0*/  IADD3 R58, P2, R58, R5, RZ ;  /* 0x000000053a3a7210 */ /* 0x004fc60007f5e0ff */
[----:B------:R2:W-:Y:S04]  /*99de0*/  STL [R1+0x3b48], R56 ;  /* 0x003b483801007387 */ /* 0x0005e80000100800 */
[----:B------:R-:W3:Y:S04]  /*99df0*/  LDL.LU R14, [R1+0x3b38] ;  /* 0x003b3800010e7983 */ /* 0x000ee80000300800 */
[----:B------:R1:W-:Y:S04]  /*99e00*/  STL [R1+0x3b74], R57 ;  /* 0x003b743901007387 */ /* 0x0003e80000100800 */
[----:B0-----:R-:W3:Y:S04]  /*99e10*/  LDL.LU R17, [R1+0x3b64] ;  /* 0x003b640001117983 */ /* 0x001ee80000300800 */
[----:B------:R0:W-:Y:S04]  /*99e20*/  STL [R1+0x3b40], R58 ;  /* 0x003b403a01007387 */ /* 0x0001e80000100800 */
[----:B-1----:R-:W3:Y:S04]  /*99e30*/  LDL.LU R15, [R1+0x3b30] ;  /* 0x003b3000010f7983 */ /* 0x002ee80000300800 */
[----:B----4-:R-:W4:Y:S04]  /*99e40*/  LDL.LU R16, [R1+0x3b5c] ;  /* 0x003b5c0001107983 */ /* 0x010f280000300800 */
        /* <DEDUP_REMOVED lines=23> */
[----:B--2---:R-:W2:Y:S04]  /*99fc0*/  LDL.LU R56, [R1+0x3afc] ;  /* 0x003afc0001387983 */ /* 0x004ea80000300800 */
[----:B------:R-:W2:Y:S04]  /*99fd0*/  LDL.LU R57, [R1+0x3ac8] ;  /* 0x003ac80001397983 */ /* 0x000ea80000300800 */
[----:B0-----:R-:W2:Y:S01]  /*99fe0*/  LDL.LU R58, [R1+0x3af4] ;  /* 0x003af400013a7983 */ /* 0x001ea20000300800 */
[----:B---3--:R-:W-:Y:S01]  /*99ff0*/  IMAD.X R60, R60, 0x1, R2, P6 ;  /* 0x000000013c3c7824 */ /* 0x008fe200030e0602 */
[----:B------:R-:W-:-:S04]  /*9a000*/  IADD3 R14, P6, R14, R5, RZ ;  /* 0x000000050e0e7210 */ /* 0x000fc80007fde0ff */
[----:B------:R0:W-:Y:S01]  /*9a010*/  STL [R1+0x3b6c], R60 ;  /* 0x003b6c3c01007387 */ /* 0x0001e20000100800 */
[----:B------:R-:W-:-:S03]  /*9a020*/  IMAD.X R17, R17, 0x1, R2, P5 ;  /* 0x0000000111117824 */ /* 0x000fc600028e0602 */
[----:B------:R1:W-:Y:S01]  /*9a030*/  STL [R1+0x3b38], R14 ;  /* 0x003b380e01007387 */ /* 0x0003e20000100800 */
[----:B------:R-:W-:-:S03]  /*9a040*/  IADD3 R15, P5, R15, R5, RZ ;  /* 0x000000050f0f7210 */ /* 0x000fc60007fbe0ff */
[----:B------:R3:W-:Y:S01]  /*9a050*/  STL [R1+0x3b64], R17 ;  /* 0x003b641101007387 */ /* 0x0007e20000100800 */
[----:B----4-:R-:W-:-:S03]  /*9a060*/  IMAD.X R16, R16, 0x1, R2, P1 ;  /* 0x0000000110107824 */ /* 0x010fc600008e0602 */
        /* <DEDUP_REMOVED lines=47> */
[----:B--2---:R-:W-:-:S03]  /*9a360*/  IMAD.X R56, R56, 0x1, R2, P6 ;  /* 0x0000000138387824 */ /* 0x004fc600030e0602 */
[----:B------:R3:W-:Y:S01]  /*9a370*/  STL [R1+0x3ad0], R55 ;  /* 0x003ad03701007387 */ /* 0x0007e20000100800 */
[----:B------:R-:W-:-:S03]  /*9a380*/  IADD3 R57, P6, R57, R5, RZ ;  /* 0x0000000539397210 */ /* 0x000fc60007fde0ff */
[----:B0-----:R-:W2:Y:S01]  /*9a390*/  LDL.LU R60, [R1+0x3ac0] ;  /* 0x003ac000013c7983 */ /* 0x001ea20000300800 */
[----:B------:R-:W-:-:S03]  /*9a3a0*/  IMAD.X R58, R58, 0x1, R2, P5 ;  /* 0x000000013a3a7824 */ /* 0x000fc600028e0602 */
[----:B------:R0:W-:Y:S04]  /*9a3b0*/  STL [R1+0x3afc], R56 ;  /* 0x003afc3801007387 */ /* 0x0001e80000100800 */
[----:B-1----:R-:W2:Y:S04]  /*9a3c0*/  LDL.LU R14, [R1+0x3aec] ;  /* 0x003aec00010e7983 */ /* 0x002ea80000300800 */
[----:B------:R1:W-:Y:S04]  /*9a3d0*/  STL [R1+0x3ac8], R57 ;  /* 0x003ac83901007387 */ /* 0x0003e80000100800 */
[----:B---3--:R-:W3:Y:S04]  /*9a3e0*/  LDL.LU R17, [R1+0x3ab8] ;  /* 0x003ab80001117983 */ /* 0x008ee80000300800 */
[----:B------:R0:W-:Y:S04]  /*9a3f0*/  STL [R1+0x3af4], R58 ;  /* 0x003af43a01007387 */ /* 0x0001e80000100800 */
        /* <DEDUP_REMOVED lines=25> */
[----:B0-----:R-:W4:Y:S04]  /*9a590*/  LDL.LU R56, [R1+0x3a50] ;  /* 0x003a500001387983 */ /* 0x001f280000300800 */
[----:B-1----:R-:W4:Y:S04]  /*9a5a0*/  LDL.LU R57, [R1+0x3a7c] ;  /* 0x003a7c0001397983 */ /* 0x002f280000300800 */
[----:B------:R-:W4:Y:S01]  /*9a5b0*/  LDL.LU R58, [R1+0x3a48] ;  /* 0x003a4800013a7983 */ /* 0x000f220000300800 */
[----:B--2---:R-:W-:Y:S01]  /*9a5c0*/  IADD3 R60, P5, R60, R5, RZ ;  /* 0x000000053c3c7210 */ /* 0x004fe20007fbe0ff */
[----:B------:R-:W-:-:S04]  /*9a5d0*/  IMAD.X R14, R14, 0x1, R2, P1 ;  /* 0x000000010e0e7824 */ /* 0x000fc800008e0602 */
[----:B------:R0:W-:Y:S01]  /*9a5e0*/  STL [R1+0x3ac0], R60 ;  /* 0x003ac03c01007387 */ /* 0x0001e20000100800 */
[----:B---3--:R-:W-:-:S03]  /*9a5f0*/  IADD3 R17, P1, R17, R5, RZ ;  /* 0x0000000511117210 */ /* 0x008fc60007f3e0ff */
        /* <DEDUP_REMOVED lines=54> */
[----:B0-----:R-:W4:Y:S01]  /*9a960*/  LDL.LU R60, [R1+0x3a74] ;  /* 0x003a7400013c7983 */ /* 0x001f220000300800 */
[----:B------:R-:W-:-:S03]  /*9a970*/  IADD3 R58, P1, R58, R5, RZ ;  /* 0x000000053a3a7210 */ /* 0x000fc60007f3e0ff */
[----:B------:R0:W-:Y:S04]  /*9a980*/  STL [R1+0x3a50], R56 ;  /* 0x003a503801007387 */ /* 0x0001e80000100800 */
[----:B-1----:R-:W4:Y:S04]  /*9a990*/  LDL.LU R14, [R1+0x3a40] ;  /* 0x003a4000010e7983 */ /* 0x002f280000300800 */
[----:B------:R1:W-:Y:S04]  /*9a9a0*/  STL [R1+0x3a7c], R57 ;  /* 0x003a7c3901007387 */ /* 0x0003e80000100800 */
[----:B--2---:R-:W2:Y:S04]  /*9a9b0*/  LDL.LU R17, [R1+0x3a6c] ;  /* 0x003a6c0001117983 */ /* 0x004ea80000300800 */
[----:B------:R0:W-:Y:S04]  /*9a9c0*/  STL [R1+0x3a48], R58 ;  /* 0x003a483a01007387 */ /* 0x0001e80000100800 */
        /* <DEDUP_REMOVED lines=25> */
[----:B0-----:R-:W3:Y:S04]  /*9ab60*/  LDL.LU R56, [R1+0x3a04] ;  /* 0x003a040001387983 */ /* 0x001ee80000300800 */
[----:B-1----:R-:W3:Y:S04]  /*9ab70*/  LDL.LU R57, [R1+0x39d0] ;  /* 0x0039d00001397983 */ /* 0x002ee80000300800 */
[----:B------:R-:W3:Y:S01]  /*9ab80*/  LDL.LU R58, [R1+0x39fc] ;  /* 0x0039fc00013a7983 */ /* 0x000ee20000300800 */
[----:B----4-:R-:W-:Y:S01]  /*9ab90*/  IMAD.X R60, R60, 0x1, R2, P0 ;  /* 0x000000013c3c7824 */ /* 0x010fe200000e0602 */
[----:B------:R-:W-:-:S04]  /*9aba0*/  IADD3 R14, P0, R14, R5, RZ ;  /* 0x000000050e0e7210 */ /* 0x000fc80007f1e0ff */
[----:B------:R0:W-:Y:S01]  /*9abb0*/  STL [R1+0x3a74], R60 ;  /* 0x003a743c01007387 */ /* 0x0001e20000100800 */
[----:B--2---:R-:W-:-:S03]  /*9abc0*/  IMAD.X R17, R17, 0x1, R2, P4 ;  /* 0x0000000111117824 */ /* 0x004fc600020e0602 */
[----:B------:R1:W-:Y:S01]  /*9abd0*/  STL [R1+0x3a40], R14 ;  /* 0x003a400e01007387 */ /* 0x0003e20000100800 */
[----:B---3--:R-:W-:-:S03]  /*9abe0*/  IADD3 R15, P4, R15, R5, RZ ;  /* 0x000000050f0f7210 */ /* 0x008fc60007f9e0ff */
        /* <DEDUP_REMOVED lines=52> */
[----:B0-----:R-:W4:Y:S01]  /*9af30*/  LDL.LU R60, [R1+0x39c8] ;  /* 0x0039c800013c7983 */ /* 0x001f220000300800 */
[----:B------:R-:W-:-:S03]  /*9af40*/  IMAD.X R58, R58, 0x1, R2, P4 ;  /* 0x000000013a3a7824 */ /* 0x000fc600020e0602 */
        /* <DEDUP_REMOVED lines=33> */
[----:B----4-:R-:W-:Y:S01]  /*9b160*/  IADD3 R60, P4, R60, R5, RZ ;  /* 0x000000053c3c7210 */ /* 0x010fe20007f9e0ff */
[----:B------:R-:W-:-:S04]  /*9b170*/  IMAD.X R14, R14, 0x1, R2, P3 ;  /* 0x000000010e0e7824 */ /* 0x000fc800018e0602 */
[----:B------:R0:W-:Y:S01]  /*9b180*/  STL [R1+0x39c8], R60 ;  /* 0x0039c83c01007387 */ /* 0x0001e20000100800 */
[----:B--2---:R-:W-:-:S03]  /*9b190*/  IADD3 R17, P3, R17, R5, RZ ;  /* 0x0000000511117210 */ /* 0x004fc60007f7e0ff */
[----:B------:R1:W-:Y:S01]  /*9b1a0*/  STL [R1+0x39f4], R14 ;  /* 0x0039f40e01007387 */ /* 0x0003e20000100800 */
[----:B---3--:R-:W-:-:S03]  /*9b1b0*/  IMAD.X R15, R15, 0x1, R2, P2 ;  /* 0x000000010f0f7824 */ /* 0x008fc600010e0602 */
        /* <DEDUP_REMOVED lines=926> */
[----:B------:R-:W-:Y:S01]  /*9eba0*/  STL [R1+0x3e2c], R60 ;  /* 0x003e2c3c01007387 */ /* 0x000fe20000100800 */
[----:B--2---:R-:W-:-:S03]  /*9ebb0*/  IADD3 R17, P2, R17, R5, RZ ;  /* 0x0000000511117210 */ /* 0x004fc60007f5e0ff */
        /* <DEDUP_REMOVED lines=57> */
[----:B------:R-:W4:Y:S04]  /*9ef50*/  LDL.LU R60, [R1+0x3eac] ;  /* 0x003eac00013c7983 */ /* 0x000f280000300800 */
[----:B------:R0:W-:Y:S04]  /*9ef60*/  STL [R1+0x3e60], R57 ;  /* 0x003e603901007387 */ /* 0x0001e80000100800 */
        /* <DEDUP_REMOVED lines=24> */
[----:B-1----:R-:W4:Y:S04]  /*9f0f0*/  LDL.LU R3, [R1+0x3f0c] ;  /* 0x003f0c0001037983 */ /* 0x002f280000300800 */
[----:B--2---:R-:W2:Y:S04]  /*9f100*/  LDL.LU R54, [R1+0x3ed0] ;  /* 0x003ed00001367983 */ /* 0x004ea80000300800 */
[----:B---3--:R-:W3:Y:S04]  /*9f110*/  LDL.LU R55, [R1+0x3f14] ;  /* 0x003f140001377983 */ /* 0x008ee80000300800 */
[----:B0-----:R-:W3:Y:S04]  /*9f120*/  LDL.LU R56, [R1+0x3ed8] ;  /* 0x003ed80001387983 */ /* 0x001ee80000300800 */
[----:B------:R-:W3:Y:S04]  /*9f130*/  LDL.LU R57, [R1+0x3f1c] ;  /* 0x003f1c0001397983 */ /* 0x000ee80000300800 */
[----:B------:R-:W3:Y:S01]  /*9f140*/  LDL.LU R58, [R1+0x3ee0] ;  /* 0x003ee000013a7983 */ /* 0x000ee20000300800 */
[----:B----4-:R-:W-:-:S05]  /*9f150*/  IMAD.X R32, R32, 0x1, R2, P6 ;  /* 0x0000000120207824 */ /* 0x010fca00030e0602 */
[----:B------:R0:W-:Y:S01]  /*9f160*/  STL [R1+0x3e68], R32 ;  /* 0x003e682001007387 */ /* 0x0001e20000100800 */
[----:B------:R-:W-:-:S03]  /*9f170*/  IADD3 R60, P6, R60, R5, RZ ;  /* 0x000000053c3c7210 */ /* 0x000fc60007fde0ff */
[----:B0-----:R0:W5:Y:S01]  /*9f180*/  LDL.LU R32, [R1+0x40b4] ;  /* 0x0040b40001207983 */ /* 0x0011620000300800 */
        /* <DEDUP_REMOVED lines=55> */
[----:B-1----:R-:W4:Y:S01]  /*9f500*/  LDL.LU R31, [R1+0x3f24] ;  /* 0x003f2400011f7983 */ /* 0x002f220000300800 */
[----:B------:R-:W-:-:S03]  /*9f510*/  IMAD.X R58, R58, 0x1, R2, P5 ;  /* 0x000000013a3a7824 */ /* 0x000fc600028e0602 */
        /* <DEDUP_REMOVED lines=26> */
[----:B---3--:R-:W3:Y:S04]  /*9f6c0*/  LDL.LU R54, [R1+0x3f48] ;  /* 0x003f480001367983 */ /* 0x008ee80000300800 */
[----:B------:R-:W3:Y:S01]  /*9f6d0*/  LDL.LU R55, [R1+0x3f50] ;  /* 0x003f500001377983 */ /* 0x000ee20000300800 */
[----:B------:R-:W-:-:S03]  /*9f6e0*/  IMAD.MOV.U32 R11, RZ, RZ, R59 ;  /* 0x000000ffff0b7224 */ /* 0x000fc600078e003b */
[----:B-1----:R-:W3:Y:S04]  /*9f6f0*/  LDL.LU R56, [R1+0x3f58] ;  /* 0x003f580001387983 */ /* 0x002ee80000300800 */
[----:B0-----:R-:W3:Y:S04]  /*9f700*/  LDL.LU R57, [R1+0x3f60] ;  /* 0x003f600001397983 */ /* 0x001ee80000300800 */
[----:B------:R-:W3:Y:S04]  /*9f710*/  LDL.LU R58, [R1+0x3f68] ;  /* 0x003f6800013a7983 */ /* 0x000ee80000300800 */
[----:B------:R-:W3:Y:S01]  /*9f720*/  LDL.LU R59, [R1+0x3f70] ;  /* 0x003f7000013b7983 */ /* 0x000ee20000300800 */
[----:B----4-:R-:W-:-:S05]  /*9f730*/  IADD3 R31, P5, R31, R5, RZ ;  /* 0x000000051f1f7210 */ /* 0x010fca0007fbe0ff */
[----:B------:R0:W-:Y:S01]  /*9f740*/  STL [R1+0x3f24], R31 ;  /* 0x003f241f01007387 */ /* 0x0001e20000100800 */
[----:B------:R-:W-:-:S03]  /*9f750*/  IMAD.X R30, R30, 0x1, R2, P1 ;  /* 0x000000011e1e7824 */ /* 0x000fc600008e0602 */
[----:B0-----:R0:W5:Y:S01]  /*9f760*/  LDL.LU R31, [R1+0x40b0] ;  /* 0x0040b000011f7983 */ /* 0x0011620000300800 */
[----:B------:R-:W-:-:S03]  /*9f770*/  IADD3 R29, P1, R29, R5, RZ ;  /* 0x000000051d1d7210 */ /* 0x000fc60007f3e0ff */
[----:B------:R1:W-:Y:S01]  /*9f780*/  STL [R1+0x3ee8], R30 ;  /* 0x003ee81e01007387 */ /* 0x0003e20000100800 */
[--C-:B------:R-:W-:Y:S01]  /*9f790*/  IMAD.X R28, R28, 0x1, R2.reuse, P0 ;  /* 0x000000011c1c7824 */ /* 0x100fe200000e0602 */
[----:B------:R-:W-:Y:S02]  /*9f7a0*/  IADD3 R27, P0, R27, R5, RZ ;  /* 0x000000051b1b7210 */ /* 0x000fe40007f1e0ff */
[----:B-1----:R0:W5:Y:S01]  /*9f7b0*/  LDL.LU R30, [R1+0x40ac] ;  /* 0x0040ac00011e7983 */ /* 0x0021620000300800 */
[----:B------:R-:W-:-:S03]  /*9f7c0*/  IMAD.X R26, R26, 0x1, R2, P4 ;  /* 0x000000011a1a7824 */ /* 0x000fc600020e0602 */
[----:B------:R1:W-:Y:S01]  /*9f7d0*/  STL [R1+0x3f2c], R29 ;  /* 0x003f2c1d01007387 */ /* 0x0003e20000100800 */
[----:B------:R-:W-:-:S03]  /*9f7e0*/  IADD3 R25, P4, R25, R5, RZ ;  /* 0x0000000519197210 */ /* 0x000fc60007f9e0ff */
[----:B-1----:R0:W5:Y:S01]  /*9f7f0*/  LDL.LU R29, [R1+0x40a8] ;  /* 0x0040a800011d7983 */ /* 0x0021620000300800 */
[----:B------:R-:W-:-:S03]  /*9f800*/  IMAD.X R24, R24, 0x1, R2, P3 ;  /* 0x0000000118187824 */ /* 0x000fc600018e0602 */
[----:B------:R1:W-:Y:S01]  /*9f810*/  STL [R1+0x3ef0], R28 ;  /* 0x003ef01c01007387 */ /* 0x0003e20000100800 */
[-C--:B------:R-:W-:Y:S01]  /*9f820*/  IADD3 R23, P3, R23, R5.reuse, RZ ;  /* 0x0000000517177210 */ /* 0x080fe20007f7e0ff */
[--C-:B------:R-:W-:Y:S02]  /*9f830*/  IMAD.X R22, R22, 0x1, R2.reuse, P2 ;  /* 0x0000000116167824 */ /* 0x100fe400010e0602 */
[----:B-1----:R0:W5:Y:S04]  /*9f840*/  LDL.LU R28, [R1+0x40a4] ;  /* 0x0040a400011c7983 */ /* 0x0021680000300800 */
[----:B------:R1:W-:Y:S01]  /*9f850*/  STL [R1+0x3f34], R27 ;  /* 0x003f341b01007387 */ /* 0x0003e20000100800 */
[----:B------:R-:W-:Y:S01]  /*9f860*/  IADD3 R21, P2, R21, R5, RZ ;  /* 0x0000000515157210 */ /* 0x000fe20007f5e0ff */
[----:B------:R-:W-:-:S02]  /*9f870*/  IMAD.X R20, R20, 0x1, R2, P6 ;  /* 0x0000000114147824 */ /* 0x000fc400030e0602 */
[----:B-1----:R0:W5:Y:S04]  /*9f880*/  LDL.LU R27, [R1+0x40a0] ;  /* 0x0040a000011b7983 */ /* 0x0021680000300800 */
[----:B------:R1:W-:Y:S01]  /*9f890*/  STL [R1+0x3ef8], R26 ;  /* 0x003ef81a01007387 */ /* 0x0003e20000100800 */
[----:B------:R-:W-:-:S03]  /*9f8a0*/  IADD3 R60, P6, R60, R5, RZ ;  /* 0x000000053c3c7210 */ /* 0x000fc60007fde0ff */
[----:B-1----:R0:W5:Y:S04]  /*9f8b0*/  LDL.LU R26, [R1+0x409c] ;  /* 0x00409c00011a7983 */ /* 0x0021680000300800 */
[----:B------:R1:W-:Y:S01]  /*9f8c0*/  STL [R1+0x3f3c], R25 ;  /* 0x003f3c1901007387 */ /* 0x0003e20000100800 */
[--C-:B--2---:R-:W-:Y:S01]  /*9f8d0*/  IMAD.X R3, R3, 0x1, R2.reuse, P5 ;  /* 0x0000000103037824 */ /* 0x104fe200028e0602 */
[----:B------:R-:W-:Y:S02]  /*9f8e0*/  IADD3 R8, P5, R8, R5, RZ ;  /* 0x0000000508087210 */ /* 0x000fe40007fbe0ff */
[----:B-1----:R0:W5:Y:S04]  /*9f8f0*/  LDL.LU R25, [R1+0x4098] ;  /* 0x0040980001197983 */ /* 0x0021680000300800 */
[----:B------:R1:W-:Y:S04]  /*9f900*/  STL [R1+0x3f00], R24 ;  /* 0x003f001801007387 */ /* 0x0003e80000100800 */
[----:B-1----:R0:W5:Y:S04]  /*9f910*/  LDL.LU R24, [R1+0x4094] ;  /* 0x0040940001187983 */ /* 0x0021680000300800 */
[----:B------:R1:W-:Y:S04]  /*9f920*/  STL [R1+0x3f44], R23 ;  /* 0x003f441701007387 */ /* 0x0003e80000100800 */
[----:B-1----:R0:W5:Y:S04]  /*9f930*/  LDL.LU R23, [R1+0x4090] ;  /* 0x0040900001177983 */ /* 0x0021680000300800 */
[----:B------:R1:W-:Y:S04]  /*9f940*/  STL [R1+0x3f08], R22 ;  /* 0x003f081601007387 */ /* 0x0003e80000100800 */
[----:B-1----:R0:W5:Y:S04]  /*9f950*/  LDL.LU R22, [R1+0x408c] ;  /* 0x00408c0001167983 */ /* 0x0021680000300800 */
[----:B------:R1:W-:Y:S01]  /*9f960*/  STL [R1+0x3f4c], R21 ;  /* 0x003f4c1501007387 */ /* 0x0003e20000100800 */
[----:B------:R-:W-:-:S03]  /*9f970*/  IMAD.X R9, R9, 0x1, R2, P0 ;  /* 0x0000000109097824 */ /* 0x000fc600000e0602 */
[----:B-1----:R0:W5:Y:S04]  /*9f980*/  LDL.LU R21, [R1+0x4088] ;  /* 0x0040880001157983 */ /* 0x0021680000300800 */
[----:B------:R1:W-:Y:S01]  /*9f990*/  STL [R1+0x3f10], R20 ;  /* 0x003f101401007387 */ /* 0x0003e20000100800 */
[----:B------:R-:W-:-:S03]  /*9f9a0*/  IMAD.X R14, R14, 0x1, R2, P1 ;  /* 0x000000010e0e7824 */ /* 0x000fc600008e0602 */
[----:B-1----:R0:W5:Y:S04]  /*9f9b0*/  LDL.LU R20, [R1+0x4084] ;  /* 0x0040840001147983 */ /* 0x0021680000300800 */
[----:B------:R-:W-:Y:S04]  /*9f9c0*/  STL [R1+0x3f54], R60 ;  /* 0x003f543c01007387 */ /* 0x000fe80000100800 */
[----:B------:R-:W-:Y:S04]  /*9f9d0*/  STL [R1+0x3f18], R3 ;  /* 0x003f180301007387 */ /* 0x000fe80000100800 */
[----:B------:R1:W-:Y:S01]  /*9f9e0*/  STL [R1+0x3f5c], R8 ;  /* 0x003f5c0801007387 */ /* 0x0003e20000100800 */
[-C--:B------:R-:W-:Y:S01]  /*9f9f0*/  IADD3 R17, P1, R17, R5.reuse, RZ ;  /* 0x0000000511117210 */ /* 0x080fe20007f3e0ff */
[----:B------:R-:W-:Y:S01]  /*9fa00*/  IMAD.X R16, R16, 0x1, R2, P4 ;  /* 0x0000000110107824 */ /* 0x000fe200020e0602 */
[-C--:B------:R-:W-:Y:S01]  /*9fa10*/  IADD3 R4, P4, R4, R5.reuse, RZ ;  /* 0x0000000504047210 */ /* 0x080fe20007f9e0ff */
[----:B-1----:R-:W-:Y:S01]  /*9fa20*/  IMAD.MOV.U32 R8, RZ, RZ, 0x7f ;  /* 0x0000007fff087424 */ /* 0x002fe200078e00ff */
[----:B------:R1:W-:Y:S04]  /*9fa30*/  STL [R1+0x3f28], R9 ;  /* 0x003f280901007387 */ /* 0x0003e80000100800 */
[----:B------:R-:W-:Y:S01]  /*9fa40*/  IADD3 R8, R8, c[0x0][0x180], RZ ;  /* 0x0000600008087a10 */ /* 0x000fe20007ffe0ff */
[----:B------:R-:W-:Y:S01]  /*9fa50*/  STL [R1+0x3f20], R14 ;  /* 0x003f200e01007387 */ /* 0x000fe20000100800 */
[----:B------:R-:W-:-:S02]  /*9fa60*/  IADD3 R15, P0, R15, R5, RZ ;  /* 0x000000050f0f7210 */ /* 0x000fc40007f1e0ff */
[----:B-1----:R-:W-:Y:S01]  /*9fa70*/  SHF.R.S32.HI R9, RZ, 0x1f, R8 ;  /* 0x0000001fff097819 */ /* 0x002fe20000011408 */
[----:B------:R-:W-:Y:S01]  /*9fa80*/  STL [R1+0x3f64], R17 ;  /* 0x003f641101007387 */ /* 0x000fe20000100800 */
[----:B------:R-:W-:-:S03]  /*9fa90*/  IMAD.X R6, R6, 0x1, R2, P3 ;  /* 0x0000000106067824 */ /* 0x000fc600018e0602 */
[----:B------:R1:W-:Y:S01]  /*9faa0*/  STL [R1+0x3f74], R4 ;  /* 0x003f740401007387 */ /* 0x0003e20000100800 */
[----:B------:R-:W-:Y:S01]  /*9fab0*/  IADD3 R10, P3, R10, R5, RZ ;  /* 0x000000050a0a7210 */ /* 0x000fe20007f7e0ff */
[--C-:B------:R-:W-:Y:S02]  /*9fac0*/  IMAD.X R7, R7, 0x1, R2.reuse, P2 ;  /* 0x0000000107077824 */ /* 0x100fe400010e0602 */
[----:B------:R-:W-:Y:S01]  /*9fad0*/  STL [R1+0x3f6c], R15 ;  /* 0x003f6c0f01007387 */ /* 0x000fe20000100800 */
[--C-:B---3--:R-:W-:Y:S01]  /*9fae0*/  IMAD.X R54, R54, 0x1, R2.reuse, P6 ;  /* 0x0000000136367824 */ /* 0x108fe200030e0602 */
[----:B-1----:R-:W-:Y:S02]  /*9faf0*/  LEA.HI R4, R9, R8, RZ, 0x7 ;  /* 0x0000000809047211 */ /* 0x002fe400078f38ff */
[----:B------:R-:W-:Y:S01]  /*9fb00*/  STL [R1+0x3f30], R16 ;  /* 0x003f301001007387 */ /* 0x000fe20000100800 */
[----:B------:R-:W-:Y:S01]  /*9fb10*/  IMAD.X R55, R55, 0x1, R2, P5 ;  /* 0x0000000137377824 */ /* 0x000fe200028e0602 */
[----:B------:R-:W-:-:S02]  /*9fb20*/  SHF.R.S32.HI R4, RZ, 0x7, R4 ;  /* 0x00000007ff047819 */ /* 0x000fc40000011404 */
[----:B------:R1:W-:Y:S01]  /*9fb30*/  STL [R1+0x3f38], R6 ;  /* 0x003f380601007387 */ /* 0x0003e20000100800 */
[--C-:B------:R-:W-:Y:S02]  /*9fb40*/  IMAD.X R56, R56, 0x1, R2.reuse, P1 ;  /* 0x0000000138387824 */ /* 0x100fe400008e0602 */
[--C-:B------:R-:W-:Y:S01]  /*9fb50*/  IMAD.X R57, R57, 0x1, R2.reuse, P0 ;  /* 0x0000000139397824 */ /* 0x100fe200000e0602 */
[----:B------:R-:W2:Y:S01]  /*9fb60*/  S2R R3, SR_TID.X ;  /* 0x0000000000037919 */ /* 0x000ea20000002100 */
[----:B------:R-:W-:Y:S01]  /*9fb70*/  ISETP.NE.U32.AND P2, PT, R11, R4, PT ;  /* 0x000000040b00720c */ /* 0x000fe20003f45070 */
[----:B------:R-:W-:Y:S02]  /*9fb80*/  IMAD.X R58, R58, 0x1, R2, P4 ;  /* 0x000000013a3a7824 */ /* 0x000fe400020e0602 */
[----:B------:R-:W-:Y:S01]  /*9fb90*/  STL [R1+0x3f78], R10 ;  /* 0x003f780a01007387 */ /* 0x000fe20000100800 */
[----:B------:R-:W-:Y:S02]  /*9fba0*/  IMAD.MOV.U32 R4, RZ, RZ, R12 ;  /* 0x000000ffff047224 */ /* 0x000fe400078e000c */
[----:B------:R-:W-:Y:S01]  /*9fbb0*/  IMAD.MOV.U32 R5, RZ, RZ, R19 ;  /* 0x000000ffff057224 */ /* 0x000fe200078e0013 */
[----:B------:R3:W-:Y:S01]  /*9fbc0*/  STL [R1+0x3f40], R7 ;  /* 0x003f400701007387 */ /* 0x0007e20000100800 */
[----:B------:R-:W-:-:S03]  /*9fbd0*/  IMAD.X R59, R59, 0x1, R2, P3 ;  /* 0x000000013b3b7824 */ /* 0x000fc600018e0602 */
[----:B------:R0:W-:Y:S01]  /*9fbe0*/  STL [R1+0x3f48], R54 ;  /* 0x003f483601007387 */ /* 0x0001e20000100800 */
[----:B-1----:R-:W-:-:S03]  /*9fbf0*/  IMAD.MOV.U32 R6, RZ, RZ, R13 ;  /* 0x000000ffff067224 */ /* 0x002fc600078e000d */
[----:B------:R0:W-:Y:S01]  /*9fc00*/  STL [R1+0x3f50], R55 ;  /* 0x003f503701007387 */ /* 0x0001e20000100800 */
[----:B---3--:R-:W-:-:S03]  /*9fc10*/  IMAD.MOV.U32 R7, RZ, RZ, R18 ;  /* 0x000000ffff077224 */ /* 0x008fc600078e0012 */
[----:B------:R0:W-:Y:S04]  /*9fc20*/  STL [R1+0x3f58], R56 ;  /* 0x003f583801007387 */ /* 0x0001e80000100800 */
[----:B------:R0:W-:Y:S04]  /*9fc30*/  STL [R1+0x3f60], R57 ;  /* 0x003f603901007387 */ /* 0x0001e80000100800 */
[----:B------:R0:W-:Y:S04]  /*9fc40*/  STL [R1+0x3f68], R58 ;  /* 0x003f683a01007387 */ /* 0x0001e80000100800 */
[----:B------:R0:W-:Y:S04]  /*9fc50*/  STL.64 [R1+0xd18], R4 ;  /* 0x000d180401007387 */ /* 0x0001e80000100a00 */
[----:B------:R0:W-:Y:S04]  /*9fc60*/  STL [R1+0x3f70], R59 ;  /* 0x003f703b01007387 */ /* 0x0001e80000100800 */
[----:B------:R0:W-:Y:S01]  /*9fc70*/  STL.64 [R1+0xd20], R6 ;  /* 0x000d200601007387 */ /* 0x0001e20000100a00 */
[----:B------:R-:W-:Y:S01]  /*9fc80*/  IMAD.MOV.U32 R60, RZ, RZ, c[0x0][0x188] ;  /* 0x00006200ff3c7624 */ /* 0x000fe200078e00ff */
[----:B--2---:R-:W-:-:S03]  /*9fc90*/  LOP3.LUT R3, R3, 0x1f, RZ, 0xc0, !PT ;  /* 0x0000001f03037812 */ /* 0x004fc600078ec0ff */
[----:B------:R-:W-:Y:S02]  /*9fca0*/  IMAD.SHL.U32 R60, R60, 0x80, RZ ;  /* 0x000000803c3c7824 */ /* 0x000fe400078e00ff */
[----:B------:R-:W-:Y:S02]  /*9fcb0*/  IMAD.SHL.U32 R3, R3, 0x2, RZ ;  /* 0x0000000203037824 */ /* 0x000fe400078e00ff */
[----:B------:R-:W-:Y:S01]  /*9fcc0*/  IMAD.SHL.U32 R60, R60, 0x2, RZ ;  /* 0x000000023c3c7824 */ /* 0x000fe200078e00ff */
[----:B------:R-:W-:Y:S01]  /*9fcd0*/  @!P2 CALL.REL.NOINC `(.L_x_2) ;  /* 0x000000100000a944 */ /* 0x000fe20003c00000 */
[----:B------:R-:W-:Y:S05]  /*9fce0*/  BRA `(.L_x_3) ;  /* 0xfff7c0d000007947 */ /* 0x000fea000383ffff */
.L_x_2:
[----:B0-----:R-:W2:Y:S04]  /*9fcf0*/  LDL.LU R54, [R1+0x7dc] ;  /* 0x0007dc0001367983 */ /* 0x001ea80000300800 */
[----:B------:R-:W2:Y:S04]  /*9fd00*/  LDL.LU R55, [R1+0x7d8] ;  /* 0x0007d80001377983 */ /* 0x000ea80000300800 */
[----:B------:R-:W3:Y:S04]  /*9fd10*/  LDL.LU R56, [R1+0x7cc] ;  /* 0x0007cc0001387983 */ /* 0x000ee80000300800 */
[----:B------:R-:W3:Y:S04]  /*9fd20*/  LDL.LU R57, [R1+0x7c8] ;  /* 0x0007c80001397983 */ /* 0x000ee80000300800 */
[----:B------:R-:W4:Y:S04]  /*9fd30*/  LDL.LU R58, [R1+0x7bc] ;  /* 0x0007bc00013a7983 */ /* 0x000f280000300800 */
[----:B------:R-:W4:Y:S01]  /*9fd40*/  LDL.LU R59, [R1+0x7b8] ;  /* 0x0007b800013b7983 */ /* 0x000f220000300800 */
[----:B-----5:R-:W-:-:S03]  /*9fd50*/  F2FP.BF16.PACK_AB R2, R23, R22 ;  /* 0x000000161702723e */ /* 0x020fc600000010ff */
        /* <DEDUP_REMOVED lines=26> */
[----:B--2---:R-:W-:-:S05]  /*9ff00*/  F2FP.BF16.PACK_AB R0, R54, R55 ;  /* 0x000000373600723e */ /* 0x004fca00000010ff */
[----:B------:R0:W-:Y:S01]  /*9ff10*/  STL [R1+0x318], R0 ;  /* 0x0003180001007387 */ /* 0x0001e20000100800 */
[----:B---3--:R-:W-:-:S05]  /*9ff20*/  F2FP.BF16.PACK_AB R3, R56, R57 ;  /* 0x000000393803723e */ /* 0x008fca00000010ff */
[----:B------:R1:W-:Y:S01]  /*9ff30*/  STL [R1+0x314], R3 ;  /* 0x0003140301007387 */ /* 0x0003e20000100800 */
[----:B0-----:R-:W-:Y:S02]  /*9ff40*/  F2FP.BF16.PACK_AB R0, R21, R20 ;  /* 0x000000141500723e */ /* 0x001fe400000010ff */
[----:B----4-:R-:W-:-:S05]  /*9ff50*/  F2FP.BF16.PACK_AB R2, R58, R59 ;  /* 0x0000003b3a02723e */ /* 0x010fca00000010ff */
[----:B------:R0:W-:Y:S01]  /*9ff60*/  STL [R1+0x310], R2 ;  /* 0x0003100201007387 */ /* 0x0001e20000100800 */
[----:B-1----:R-:W-:-:S03]  /*9ff70*/  F2FP.BF16.PACK_AB R3, R51, R50 ;  /* 0x000000323303723e */ /* 0x002fc600000010ff */
[----:B------:R1:W-:Y:S04]  /*9ff80*/  STL [R1+0x30c], R0 ;  /* 0x00030c0001007387 */ /* 0x0003e80000100800 */
[----:B------:R-:W-:Y:S01]  /*9ff90*/  STL [R1+0x308], R3 ;  /* 0x0003080301007387 */ /* 0x000fe20000100800 */
[----:B0-----:R-:W-:-:S03]  /*9ffa0*/  F2FP.BF16.PACK_AB R2, R47, R46 ;  /* 0x0000002e2f02723e */ /* 0x001fc600000010ff */
[----:B------:R-:W2:Y:S01]  /*9ffb0*/  LDL.LU R61, [R1+0x558] ;  /* 0x00055800013d7983 */ /* 0x000ea20000300800 */
[----:B-1----:R-:W-:-:S03]  /*9ffc0*/  F2FP.BF16.PACK_AB R0, R43, R42 ;  /* 0x0000002a2b00723e */ /* 0x002fc600000010ff */
[----:B------:R-:W-:Y:S04]  /*9ffd0*/  STL [R1+0x304], R2 ;  /* 0x0003040201007387 */ /* 0x000fe80000100800 */
[----:B------:R-:W3:Y:S04]  /*9ffe0*/  LDL.LU R52, [R1+0x56c] ;  /* 0x00056c0001347983 */ /* 0x000ee80000300800 */
[----:B------:R-:W-:Y:S04]  /*9fff0*/  STL [R1+0x300], R0 ;  /* 0x0003000001007387 */ /* 0x000fe80000100800 */
[----:B---3--:R0:W-:Y:S04]  /*a0000*/  STL [R1+0x413c], R52 ;  /* 0x00413c3401007387 */ /* 0x0081e80000100800 */
[----:B0-----:R-:W2:Y:S04]  /*a0010*/  LDL.LU R52, [R1+0x55c] ;  /* 0x00055c0001347983 */ /* 0x001ea80000300800 */
[----:B------:R-:W3:Y:S04]  /*a0020*/  LDL.LU R53, [R1+0x568] ;  /* 0x0005680001357983 */ /* 0x000ee80000300800 */
[----:B------:R-:W4:Y:S04]  /*a0030*/  LDL.LU R48, [R1+0x3fc] ;  /* 0x0003fc0001307983 */ /* 0x000f280000300800 */
[----:B------:R-:W4:Y:S04]  /*a0040*/  LDL.LU R49, [R1+0x3f8] ;  /* 0x0003f80001317983 */ /* 0x000f280000300800 */
        /* <DEDUP_REMOVED lines=56> */
[----:B--2---:R-:W-:-:S03]  /*a03d0*/  F2FP.BF16.PACK_AB R61, R52, R61 ;  /* 0x0000003d343d723e */ /* 0x004fc600000010ff */
[----:B------:R-:W2:Y:S04]  /*a03e0*/  LDL.LU R52, [R1+0x413c] ;  /* 0x00413c0001347983 */ /* 0x000ea80000300800 */
[----:B------:R-:W-:Y:S01]  /*a03f0*/  STL [R1+0x2fc], R61 ;  /* 0x0002fc3d01007387 */ /* 0x000fe20000100800 */
[----:B----4-:R-:W-:Y:S02]  /*a0400*/  F2FP.BF16.PACK_AB R48, R48, R49 ;  /* 0x000000313030723e */ /* 0x010fe400000010ff */
[----:B---3--:R-:W-:Y:S02]  /*a0410*/  F2FP.BF16.PACK_AB R44, R44, R45 ;  /* 0x0000002d2c2c723e */ /* 0x008fe400000010ff */
[----:B------:R-:W-:Y:S02]  /*a0420*/  F2FP.BF16.PACK_AB R40, R40, R41 ;  /* 0x000000292828723e */ /* 0x000fe400000010ff */
[----:B------:R-:W-:-:S02]  /*a0430*/  F2FP.BF16.PACK_AB R36, R36, R37 ;  /* 0x000000252424723e */ /* 0x000fc400000010ff */
[----:B------:R-:W-:Y:S02]  /*a0440*/  F2FP.BF16.PACK_AB R32, R32, R33 ;  /* 0x000000212020723e */ /* 0x000fe400000010ff */
[----:B------:R-:W-:Y:S02]  /*a0450*/  F2FP.BF16.PACK_AB R28, R28, R29 ;  /* 0x0000001d1c1c723e */ /* 0x000fe400000010ff */
[----:B------:R-:W-:Y:S02]  /*a0460*/  F2FP.BF16.PACK_AB R25, R24, R25 ;  /* 0x000000191819723e */ /* 0x000fe400000010ff */
[----:B------:R-:W-:Y:S02]  /*a0470*/  F2FP.BF16.PACK_AB R24, R27, R26 ;  /* 0x0000001a1b18723e */ /* 0x000fe400000010ff */
[----:B------:R-:W-:Y:S02]  /*a0480*/  F2FP.BF16.PACK_AB R26, R31, R30 ;  /* 0x0000001e1f1a723e */ /* 0x000fe400000010ff */
[----:B------:R-:W-:-:S02]  /*a0490*/  F2FP.BF16.PACK_AB R3, R3, R0 ;  /* 0x000000000303723e */ /* 0x000fc400000010ff */
[----:B------:R-:W-:Y:S02]  /*a04a0*/  F2FP.BF16.PACK_AB R2, R60, R2 ;  /* 0x000000023c02723e */ /* 0x000fe400000010ff */
[----:B------:R-:W-:Y:S02]  /*a04b0*/  F2FP.BF16.PACK_AB R0, R12, R19 ;  /* 0x000000130c00723e */ /* 0x000fe400000010ff */
[----:B--2---:R-:W-:-:S05]  /*a04c0*/  F2FP.BF16.PACK_AB R52, R52, R53 ;  /* 0x000000353434723e */ /* 0x004fca00000010ff */
        /* <DEDUP_REMOVED lines=9> */
[----:B0-----:R-:W-:-:S03]  /*a0560*/  F2FP.BF16.PACK_AB R25, R35, R34 ;  /* 0x000000222319723e */ /* 0x001fc600000010ff */
[----:B------:R-:W-:Y:S01]  /*a0570*/  STL [R1+0x2d4], R26 ;  /* 0x0002d41a01007387 */ /* 0x000fe20000100800 */
[----:B-1----:R-:W-:-:S03]  /*a0580*/  F2FP.BF16.PACK_AB R24, R39, R38 ;  /* 0x000000262718723e */ /* 0x002fc600000010ff */
[----:B------:R-:W-:Y:S04]  /*a0590*/  STL [R1+0x2d0], R25 ;  /* 0x0002d01901007387 */ /* 0x000fe80000100800 */
[----:B------:R-:W-:Y:S04]  /*a05a0*/  STL [R1+0x2cc], R24 ;  /* 0x0002cc1801007387 */ /* 0x000fe80000100800 */
[----:B------:R0:W-:Y:S04]  /*a05b0*/  STL [R1+0x2c8], R3 ;  /* 0x0002c80301007387 */ /* 0x0001e80000100800 */
[----:B------:R1:W-:Y:S01]  /*a05c0*/  STL [R1+0x2c4], R2 ;  /* 0x0002c40201007387 */ /* 0x0003e20000100800 */
[----:B0-----:R-:W-:-:S03]  /*a05d0*/  F2FP.BF16.PACK_AB R3, R13, R18 ;  /* 0x000000120d03723e */ /* 0x001fc600000010ff */
[----:B------:R0:W-:Y:S01]  /*a05e0*/  STL [R1+0x2c0], R0 ;  /* 0x0002c00001007387 */ /* 0x0001e20000100800 */
[----:B-1----:R-:W-:-:S03]  /*a05f0*/  F2FP.BF16.PACK_AB R2, R14, R17 ;  /* 0x000000110e02723e */ /* 0x002fc600000010ff */
[----:B------:R1:W-:Y:S04]  /*a0600*/  STL [R1+0x2bc], R3 ;  /* 0x0002bc0301007387 */ /* 0x0003e80000100800 */
[----:B------:R2:W-:Y:S01]  /*a0610*/  STL [R1+0x2b8], R2 ;  /* 0x0002b80201007387 */ /* 0x0005e20000100800 */
[----:B0-----:R-:W-:Y:S02]  /*a0620*/  F2FP.BF16.PACK_AB R0, R15, R16 ;  /* 0x000000100f00723e */ /* 0x001fe400000010ff */
[----:B-1----:R-:W-:-:S03]  /*a0630*/  F2FP.BF16.PACK_AB R3, R4, R8 ;  /* 0x000000080403723e */ /* 0x002fc600000010ff */
[----:B------:R0:W-:Y:S01]  /*a0640*/  STL [R1+0x2b4], R0 ;  /* 0x0002b40001007387 */ /* 0x0001e20000100800 */
[----:B--2---:R-:W-:-:S03]  /*a0650*/  F2FP.BF16.PACK_AB R2, R5, R9 ;  /* 0x000000090502723e */ /* 0x004fc600000010ff */
        /* <DEDUP_REMOVED lines=18> */
[----:B------:R-:W-:Y:S04]  /*a0780*/  STL [R1+0x28c], R3 ;  /* 0x00028c0301007387 */ /* 0x000fe80000100800 */
[----:B------:R-:W2:Y:S04]  /*a0790*/  LDL.LU R61, [R1+0x730] ;  /* 0x00073000013d7983 */ /* 0x000ea80000300800 */
[----:B------:R-:W-:Y:S04]  /*a07a0*/  STL [R1+0x288], R2 ;  /* 0x0002880201007387 */ /* 0x000fe80000100800 */
[----:B------:R-:W3:Y:S01]  /*a07b0*/  LDL.LU R52, [R1+0x5dc] ;  /* 0x0005dc0001347983 */ /* 0x000ee20000300800 */
[----:B0-----:R-:W-:-:S05]  /*a07c0*/  F2FP.BF16.PACK_AB R0, R42, R43 ;  /* 0x0000002b2a00723e */ /* 0x001fca00000010ff */
        /* <DEDUP_REMOVED lines=316> */
[----:B------:R0:W-:Y:S01]  /*a1b90*/  STL [R1+0x188], R38 ;  /* 0x0001882601007387 */ /* 0x0001e20000100800 */
[----:B----4-:R-:W-:-:S03]  /*a1ba0*/  F2FP.BF16.PACK_AB R30, R35, R30 ;  /* 0x0000001e231e723e */ /* 0x010fc600000010ff */
[----:B0-----:R-:W4:Y:S01]  /*a1bb0*/  LDL.LU R38, [R1+0x412c] ;  /* 0x00412c0001267983 */ /* 0x001f220000300800 */
[----:B---3--:R-:W-:Y:S02]  /*a1bc0*/  F2FP.BF16.PACK_AB R26, R31, R26 ;  /* 0x0000001a1f1a723e */ /* 0x008fe400000010ff */
[----:B------:R-:W-:Y:S02]  /*a1bd0*/  F2FP.BF16.PACK_AB R61, R27, R61 ;  /* 0x0000003d1b3d723e */ /* 0x000fe400000010ff */
[----:B------:R-:W-:Y:S02]  /*a1be0*/  F2FP.BF16.PACK_AB R52, R52, R53 ;  /* 0x000000353434723e */ /* 0x000fe400000010ff */
[----:B--2---:R-:W-:Y:S02]  /*a1bf0*/  F2FP.BF16.PACK_AB R34, R39, R34 ;  /* 0x000000222722723e */ /* 0x004fe400000010ff */
[----:B------:R-:W4:Y:S04]  /*a1c00*/  LDL.LU R39, [R1+0x4128] ;  /* 0x0041280001277983 */ /* 0x000f280000300800 */
[----:B------:R0:W-:Y:S04]  /*a1c10*/  STL [R1+0x184], R34 ;  /* 0x0001842201007387 */ /* 0x0001e80000100800 */
[----:B0-----:R-:W2:Y:S04]  /*a1c20*/  LDL.LU R34, [R1+0x4124] ;  /* 0x0041240001227983 */ /* 0x001ea80000300800 */
[----:B------:R-:W2:Y:S01]  /*a1c30*/  LDL.LU R35, [R1+0x4120] ;  /* 0x0041200001237983 */ /* 0x000ea20000300800 */
[----:B------:R-:W-:-:S03]  /*a1c40*/  F2FP.BF16.PACK_AB R48, R48, R49 ;  /* 0x000000313030723e */ /* 0x000fc600000010ff */
[----:B------:R0:W-:Y:S01]  /*a1c50*/  STL [R1+0x180], R30 ;  /* 0x0001801e01007387 */ /* 0x0001e20000100800 */
[----:B------:R-:W-:Y:S02]  /*a1c60*/  F2FP.BF16.PACK_AB R44, R44, R45 ;  /* 0x0000002d2c2c723e */ /* 0x000fe400000010ff */
[----:B------:R-:W-:Y:S02]  /*a1c70*/  F2FP.BF16.PACK_AB R40, R40, R41 ;  /* 0x000000292828723e */ /* 0x000fe400000010ff */
[----:B------:R-:W-:Y:S01]  /*a1c80*/  F2FP.BF16.PACK_AB R36, R36, R37 ;  /* 0x000000252424723e */ /* 0x000fe200000010ff */
[----:B0-----:R-:W3:Y:S04]  /*a1c90*/  LDL.LU R30, [R1+0x411c] ;  /* 0x00411c00011e7983 */ /* 0x001ee80000300800 */
[----:B------:R-:W3:Y:S04]  /*a1ca0*/  LDL.LU R31, [R1+0x4118] ;  /* 0x00411800011f7983 */ /* 0x000ee80000300800 */
[----:B------:R0:W-:Y:S01]  /*a1cb0*/  STL [R1+0x17c], R26 ;  /* 0x00017c1a01007387 */ /* 0x0001e20000100800 */
[----:B------:R-:W-:-:S02]  /*a1cc0*/  F2FP.BF16.PACK_AB R32, R32, R33 ;  /* 0x000000212020723e */ /* 0x000fc400000010ff */
[----:B------:R-:W-:Y:S02]  /*a1cd0*/  F2FP.BF16.PACK_AB R28, R28, R29 ;  /* 0x0000001d1c1c723e */ /* 0x000fe400000010ff */
[----:B------:R-:W-:Y:S01]  /*a1ce0*/  F2FP.BF16.PACK_AB R24, R24, R25 ;  /* 0x000000191818723e */ /* 0x000fe200000010ff */
[----:B0-----:R-:W3:Y:S04]  /*a1cf0*/  LDL.LU R26, [R1+0x4114] ;  /* 0x00411400011a7983 */ /* 0x001ee80000300800 */
[----:B------:R-:W3:Y:S04]  /*a1d00*/  LDL.LU R27, [R1+0x4110] ;  /* 0x00411000011b7983 */ /* 0x000ee80000300800 */
[----:B------:R-:W-:Y:S01]  /*a1d10*/  STL [R1+0x178], R61 ;  /* 0x0001783d01007387 */ /* 0x000fe20000100800 */
[----:B------:R-:W-:-:S03]  /*a1d20*/  F2FP.BF16.PACK_AB R0, R3, R0 ;  /* 0x000000000300723e */ /* 0x000fc600000010ff */
[----:B------:R-:W-:Y:S01]  /*a1d30*/  STL [R1+0x174], R52 ;  /* 0x0001743401007387 */ /* 0x000fe20000100800 */
[----:B------:R-:W-:-:S03]  /*a1d40*/  F2FP.BF16.PACK_AB R3, R60, R2 ;  /* 0x000000023c03723e */ /* 0x000fc600000010ff */
[----:B------:R-:W-:Y:S04]  /*a1d50*/  STL [R1+0x170], R48 ;  /* 0x0001703001007387 */ /* 0x000fe80000100800 */
[----:B------:R-:W-:Y:S04]  /*a1d60*/  STL [R1+0x16c], R44 ;  /* 0x00016c2c01007387 */ /* 0x000fe80000100800 */
[----:B------:R-:W-:Y:S04]  /*a1d70*/  STL [R1+0x168], R40 ;  /* 0x0001682801007387 */ /* 0x000fe80000100800 */
[----:B------:R-:W-:Y:S01]  /*a1d80*/  STL [R1+0x164], R36 ;  /* 0x0001642401007387 */ /* 0x000fe20000100800 */
[----:B------:R-:W-:-:S03]  /*a1d90*/  F2FP.BF16.PACK_AB R2, R12, R19 ;  /* 0x000000130c02723e */ /* 0x000fc600000010ff */
[----:B------:R-:W-:Y:S04]  /*a1da0*/  STL [R1+0x160], R32 ;  /* 0x0001602001007387 */ /* 0x000fe80000100800 */
        /* <DEDUP_REMOVED lines=12> */
[----:B------:R-:W-:-:S03]  /*a1e70*/  F2FP.BF16.PACK_AB R3, R5, R9 ;  /* 0x000000090503723e */ /* 0x000fc600000010ff */
        /* <DEDUP_REMOVED lines=20> */
[----:B0-----:R-:W-:-:S05]  /*a1fc0*/  F2FP.BF16.PACK_AB R2, R42, R43 ;  /* 0x0000002b2a02723e */ /* 0x001fca00000010ff */
[----:B------:R3:W-:Y:S01]  /*a1fd0*/  STL [R1+0x110], R2 ;  /* 0x0001100201007387 */ /* 0x0007e20000100800 */
[----:B----4-:R-:W-:-:S05]  /*a1fe0*/  F2FP.BF16.PACK_AB R0, R39, R38 ;  /* 0x000000262700723e */ /* 0x010fca00000010ff */
[----:B------:R0:W-:Y:S01]  /*a1ff0*/  STL [R1+0x10c], R0 ;  /* 0x00010c0001007387 */ /* 0x0001e20000100800 */
[----:B--2---:R-:W-:-:S05]  /*a2000*/  F2FP.BF16.PACK_AB R3, R35, R34 ;  /* 0x000000222303723e */ /* 0x004fca00000010ff */
[----:B------:R-:W-:Y:S04]  /*a2010*/  STL [R1+0x108], R3 ;  /* 0x0001080301007387 */ /* 0x000fe80000100800 */
[----:B------:R-:W2:Y:S01]  /*a2020*/  LDL.LU R61, [R1+0x978] ;  /* 0x00097800013d7983 */ /* 0x000ea20000300800 */
[----:B---3--:R-:W-:-:S05]  /*a2030*/  F2FP.BF16.PACK_AB R2, R31, R30 ;  /* 0x0000001e1f02723e */ /* 0x008fca00000010ff */
[----:B------:R-:W-:Y:S01]  /*a2040*/  STL [R1+0x104], R2 ;  /* 0x0001040201007387 */ /* 0x000fe20000100800 */
[----:B0-----:R-:W-:-:S03]  /*a2050*/  F2FP.BF16.PACK_AB R0, R27, R26 ;  /* 0x0000001a1b00723e */ /* 0x001fc600000010ff */
[----:B--2---:R0:W-:Y:S04]  /*a2060*/  STL [R1+0x4108], R61 ;  /* 0x0041083d01007387 */ /* 0x0041e80000100800 */
[----:B------:R-:W-:Y:S04]  /*a2070*/  STL [R1+0x100], R0 ;  /* 0x0001000001007387 */ /* 0x000fe80000100800 */
[----:B0-----:R-:W2:Y:S04]  /*a2080*/  LDL.LU R61, [R1+0x968] ;  /* 0x00096800013d7983 */ /* 0x001ea80000300800 */
[----:B------:R-:W3:Y:S04]  /*a2090*/  LDL.LU R52, [R1+0x98c] ;  /* 0x00098c0001347983 */ /* 0x000ee80000300800 */
[----:B---3--:R0:W-:Y:S04]  /*a20a0*/  STL [R1+0x4104], R52 ;  /* 0x0041043401007387 */ /* 0x0081e80000100800 */
[----:B0-----:R-:W3:Y:S04]  /*a20b0*/  LDL.LU R52, [R1+0x97c] ;  /* 0x00097c0001347983 */ /* 0x001ee80000300800 */
        /* <DEDUP_REMOVED lines=63> */
[----:B------:R0:W-:Y:S04]  /*a24b0*/  STL [R1+0xfc], R61 ;  /* 0x0000fc3d01007387 */ /* 0x0001e80000100800 */
[----:B0-----:R-:W2:Y:S02]  /*a24c0*/  LDL.LU R61, [R1+0x4108] ;  /* 0x00410800013d7983 */ /* 0x001ea40000300800 */
[----:B--2---:R-:W-:-:S02]  /*a24d0*/  F2FP.BF16.PACK_AB R61, R52, R61 ;  /* 0x0000003d343d723e */ /* 0x004fc400000010ff */
[----:B------:R-:W2:Y:S01]  /*a24e0*/  LDL.LU R52, [R1+0x4104] ;  /* 0x0041040001347983 */ /* 0x000ea20000300800 */
[----:B----4-:R-:W-:Y:S02]  /*a24f0*/  F2FP.BF16.PACK_AB R48, R48, R49 ;  /* 0x000000313030723e */ /* 0x010fe400000010ff */
[----:B---3--:R-:W-:Y:S01]  /*a2500*/  F2FP.BF16.PACK_AB R44, R44, R45 ;  /* 0x0000002d2c2c723e */ /* 0x008fe200000010ff */
[----:B------:R-:W-:Y:S01]  /*a2510*/  STL [R1+0xf8], R61 ;  /* 0x0000f83d01007387 */ /* 0x000fe20000100800 */
[----:B------:R-:W-:Y:S02]  /*a2520*/  F2FP.BF16.PACK_AB R40, R40, R41 ;  /* 0x000000292828723e */ /* 0x000fe400000010ff */
[----:B------:R-:W-:Y:S02]  /*a2530*/  F2FP.BF16.PACK_AB R36, R36, R37 ;  /* 0x000000252424723e */ /* 0x000fe400000010ff */
[----:B------:R-:W-:Y:S02]  /*a2540*/  F2FP.BF16.PACK_AB R32, R32, R33 ;  /* 0x000000212020723e */ /* 0x000fe400000010ff */
[----:B------:R-:W-:-:S02]  /*a2550*/  F2FP.BF16.PACK_AB R28, R28, R29 ;  /* 0x0000001d1c1c723e */ /* 0x000fc400000010ff */
[----:B------:R-:W-:Y:S02]  /*a2560*/  F2FP.BF16.PACK_AB R24, R24, R25 ;  /* 0x000000191818723e */ /* 0x000fe400000010ff */
[----:B------:R-:W-:Y:S02]  /*a2570*/  F2FP.BF16.PACK_AB R0, R3, R0 ;  /* 0x000000000300723e */ /* 0x000fe400000010ff */
        /* <DEDUP_REMOVED lines=47> */
[----:B------:R-:W-:Y:S04]  /*a2870*/  STL [R1+0x88], R3 ;  /* 0x0000880301007387 */ /* 0x000fe80000100800 */
[----:B------:R-:W2:Y:S01]  /*a2880*/  LDL.LU R25, [R1+0xa78] ;  /* 0x000a780001197983 */ /* 0x000ea20000300800 */
[----:B0-----:R-:W-:Y:S02]  /*a2890*/  F2FP.BF16.PACK_AB R2, R30, R31 ;  /* 0x0000001f1e02723e */ /* 0x001fe400000010ff */
[----:B-1----:R-:W-:-:S03]  /*a28a0*/  F2FP.BF16.PACK_AB R0, R26, R27 ;  /* 0x0000001b1a00723e */ /* 0x002fc600000010ff */
[----:B------:R-:W-:Y:S04]  /*a28b0*/  STL [R1+0x84], R2 ;  /* 0x0000840201007387 */ /* 0x000fe80000100800 */
        /* <DEDUP_REMOVED lines=75> */
[----:B------:R0:W-:Y:S01]  /*a2d70*/  STL [R1+0x78], R25 ;  /* 0x0000781901007387 */ /* 0x0001e20000100800 */
[----:B------:R-:W-:Y:S02]  /*a2d80*/  F2FP.BF16.PACK_AB R44, R44, R45 ;  /* 0x0000002d2c2c723e */ /* 0x000fe400000010ff */
[----:B------:R-:W-:Y:S02]  /*a2d90*/  F2FP.BF16.PACK_AB R40, R40, R41 ;  /* 0x000000292828723e */ /* 0x000fe400000010ff */
[----:B------:R-:W-:Y:S02]  /*a2da0*/  F2FP.BF16.PACK_AB R36, R36, R37 ;  /* 0x000000252424723e */ /* 0x000fe400000010ff */
[----:B------:R-:W-:Y:S01]  /*a2db0*/  F2FP.BF16.PACK_AB R32, R32, R33 ;  /* 0x000000212020723e */ /* 0x000fe200000010ff */
[----:B0-----:R-:W3:Y:S01]  /*a2dc0*/  LDL.LU R25, [R1+0x40f4] ;  /* 0x0040f40001197983 */ /* 0x001ee20000300800 */
[----:B------:R-:W-:-:S02]  /*a2dd0*/  F2FP.BF16.PACK_AB R28, R28, R29 ;  /* 0x0000001d1c1c723e */ /* 0x000fc400000010ff */
[----:B------:R-:W-:Y:S02]  /*a2de0*/  F2FP.BF16.PACK_AB R0, R3, R0 ;  /* 0x000000000300723e */ /* 0x000fe400000010ff */
[----:B------:R-:W-:Y:S02]  /*a2df0*/  F2FP.BF16.PACK_AB R3, R60, R2 ;  /* 0x000000023c03723e */ /* 0x000fe400000010ff */
[----:B------:R-:W-:Y:S02]  /*a2e00*/  F2FP.BF16.PACK_AB R2, R12, R19 ;  /* 0x000000130c02723e */ /* 0x000fe400000010ff */
[----:B--2---:R-:W-:Y:S02]  /*a2e10*/  F2FP.BF16.PACK_AB R61, R24, R61 ;  /* 0x0000003d183d723e */ /* 0x004fe400000010ff */
[----:B------:R-:W2:Y:S04]  /*a2e20*/  LDL.LU R24, [R1+0x40f0] ;  /* 0x0040f00001187983 */ /* 0x000ea80000300800 */
        /* <DEDUP_REMOVED lines=45> */
[----:B------:R1:W-:Y:S04]  /*a3100*/  STL [R1+0x8], R3 ;  /* 0x0000080301007387 */ /* 0x0003e80000100800 */
[----:B------:R-:W4:Y:S01]  /*a3110*/  LDL.LU R28, [R1+0xb6c] ;  /* 0x000b6c00011c7983 */ /* 0x000f220000300800 */
[----:B0-----:R-:W-:-:S03]  /*a3120*/  F2FP.BF16.PACK_AB R0, R26, R27 ;  /* 0x0000001b1a00723e */ /* 0x001fc600000010ff */
[----:B------:R-:W-:Y:S04]  /*a3130*/  STL [R1+0x4], R2 ;  /* 0x0000040201007387 */ /* 0x000fe80000100800 */
[----:B------:R-:W4:Y:S04]  /*a3140*/  LDL.LU R7, [R1+0xb68] ;  /* 0x000b680001077983 */ /* 0x000f280000300800 */
[----:B------:R0:W-:Y:S04]  /*a3150*/  STL [R1], R0 ;  /* 0x0000000001007387 */ /* 0x0001e80000100800 */
[----:B------:R-:W2:Y:S04]  /*a3160*/  LDL.LU R29, [R1+0xb7c] ;  /* 0x000b7c00011d7983 */ /* 0x000ea80000300800 */
[----:B------:R-:W2:Y:S04]  /*a3170*/  LDL.LU R6, [R1+0xb78] ;  /* 0x000b780001067983 */ /* 0x000ea80000300800 */
[----:B-1----:R-:W3:Y:S04]  /*a3180*/  LDL.LU R3, [R1+0xb8c] ;  /* 0x000b8c0001037983 */ /* 0x002ee80000300800 */
[----:B------:R-:W3:Y:S04]  /*a3190*/  LDL.LU R5, [R1+0xb88] ;  /* 0x000b880001057983 */ /* 0x000ee80000300800 */
[----:B0-----:R-:W3:Y:S04]  /*a31a0*/  LDL.LU R0, [R1+0xb9c] ;  /* 0x000b9c0001007983 */ /* 0x001ee80000300800 */
        /* <DEDUP_REMOVED lines=39> */
[----:B----4-:R-:W-:-:S05]  /*a3420*/  F2FP.BF16.PACK_AB R7, R28, R7 ;  /* 0x000000071c07723e */ /* 0x010fca00000010ff */
[----:B------:R-:W-:Y:S01]  /*a3430*/  STL [R1+0x4090], R7 ;  /* 0x0040900701007387 */ /* 0x000fe20000100800 */
[----:B--2---:R-:W-:Y:S02]  /*a3440*/  F2FP.BF16.PACK_AB R6, R29, R6 ;  /* 0x000000061d06723e */ /* 0x004fe400000010ff */
[----:B---3--:R-:W-:-:S03]  /*a3450*/  F2FP.BF16.PACK_AB R5, R3, R5 ;  /* 0x000000050305723e */ /* 0x008fc600000010ff */
[----:B------:R-:W-:Y:S01]  /*a3460*/  STL [R1+0x409c], R6 ;  /* 0x00409c0601007387 */ /* 0x000fe20000100800 */
[----:B------:R-:W-:-:S03]  /*a3470*/  F2FP.BF16.PACK_AB R4, R0, R4 ;  /* 0x000000040004723e */ /* 0x000fc600000010ff */
        /* <DEDUP_REMOVED lines=16> */
[----:B------:R-:W-:Y:S04]  /*a3580*/  STL [R1+0x40e0], R13 ;  /* 0x0040e00d01007387 */ /* 0x000fe80000100800 */
[----:B------:R0:W-:Y:S04]  /*a3590*/  STL [R1+0x40ec], R12 ;  /* 0x0040ec0c01007387 */ /* 0x0001e80000100800 */
[----:B0-----:R-:W2:Y:S01]  /*a35a0*/  LDL.LU R12, [R1+0xc2c] ;  /* 0x000c2c00010c7983 */ /* 0x001ea20000300800 */
[----:B------:R-:W-:Y:S02]  /*a35b0*/  F2FP.BF16.PACK_AB R25, R30, R25 ;  /* 0x000000191e19723e */ /* 0x000fe400000010ff */
[----:B------:R-:W-:-:S02]  /*a35c0*/  F2FP.BF16.PACK_AB R24, R31, R24 ;  /* 0x000000181f18723e */ /* 0x000fc400000010ff */
[----:B------:R-:W2:Y:S04]  /*a35d0*/  LDL.LU R31, [R1+0xc28] ;  /* 0x000c2800011f7983 */ /* 0x000ea80000300800 */
[----:B------:R-:W3:Y:S04]  /*a35e0*/  LDL.LU R29, [R1+0xc3c] ;  /* 0x000c3c00011d7983 */ /* 0x000ee80000300800 */
[----:B------:R-:W3:Y:S01]  /*a35f0*/  LDL.LU R30, [R1+0xc38] ;  /* 0x000c3800011e7983 */ /* 0x000ee20000300800 */
[----:B------:R-:W-:-:S03]  /*a3600*/  F2FP.BF16.PACK_AB R26, R35, R26 ;  /* 0x0000001a231a723e */ /* 0x000fc600000010ff */
[----:B------:R-:W4:Y:S01]  /*a3610*/  LDL.LU R28, [R1+0xc4c] ;  /* 0x000c4c00011c7983 */ /* 0x000f220000300800 */
[----:B------:R-:W-:-:S03]  /*a3620*/  F2FP.BF16.PACK_AB R27, R34, R27 ;  /* 0x0000001b221b723e */ /* 0x000fc600000010ff */
[----:B------:R-:W4:Y:S04]  /*a3630*/  LDL.LU R13, [R1+0xc5c] ;  /* 0x000c5c00010d7983 */ /* 0x000f280000300800 */
[----:B------:R-:W4:Y:S04]  /*a3640*/  LDL.LU R14, [R1+0xc24] ;  /* 0x000c2400010e7983 */ /* 0x000f280000300800 */
[----:B------:R-:W4:Y:S04]  /*a3650*/  LDL.LU R35, [R1+0xc20] ;  /* 0x000c200001237983 */ /* 0x000f280000300800 */
[----:B------:R-:W4:Y:S01]  /*a3660*/  LDL.LU R33, [R1+0xc34] ;  /* 0x000c340001217983 */ /* 0x000f220000300800 */
[----:B------:R-:W-:-:S03]  /*a3670*/  F2FP.BF16.PACK_AB R20, R38, R39 ;  /* 0x000000272614723e */ /* 0x000fc600000010ff */
[----:B------:R-:W4:Y:S04]  /*a3680*/  LDL.LU R34, [R1+0xc30] ;  /* 0x000c300001227983 */ /* 0x000f280000300800 */
[----:B------:R-:W4:Y:S04]  /*a3690*/  LDL.LU R32, [R1+0xc44] ;  /* 0x000c440001207983 */ /* 0x000f280000300800 */
        /* <DEDUP_REMOVED lines=9> */
[----:B------:R-:W4:Y:S01]  /*a3730*/  LDL.LU R43, [R1+0xc60] ;  /* 0x000c6000012b7983 */ /* 0x000f220000300800 */
[----:B------:R-:W-:-:S03]  /*a3740*/  F2FP.BF16.PACK_AB R19, R22, R23 ;  /* 0x000000171613723e */ /* 0x000fc600000010ff */
        /* <DEDUP_REMOVED lines=34> */
[----:B--2---:R-:W-:-:S03]  /*a3970*/  F2FP.BF16.PACK_AB R31, R12, R31 ;  /* 0x0000001f0c1f723e */ /* 0x004fc600000010ff */
[----:B------:R0:W5:Y:S01]  /*a3980*/  LDL.LU R12, [R1+0x40ec] ;  /* 0x0040ec00010c7983 */ /* 0x0001620000300800 */
[----:B---3--:R-:W-:-:S03]  /*a3990*/  F2FP.BF16.PACK_AB R30, R29, R30 ;  /* 0x0000001e1d1e723e */ /* 0x008fc600000010ff */
[----:B------:R-:W4:Y:S02]  /*a39a0*/  LDL.LU R29, [R1+0x40e8] ;  /* 0x0040e800011d7983 */ /* 0x000f240000300800 */
[----:B----4-:R-:W-:Y:S02]  /*a39b0*/  F2FP.BF16.PACK_AB R29, R28, R29 ;  /* 0x0000001d1c1d723e */ /* 0x010fe400000010ff */
[----:B------:R-:W2:Y:S01]  /*a39c0*/  LDL.LU R28, [R1+0x40e4] ;  /* 0x0040e400011c7983 */ /* 0x000ea20000300800 */
[----:B------:R-:W-:Y:S02]  /*a39d0*/  F2FP.BF16.PACK_AB R35, R14, R35 ;  /* 0x000000230e23723e */ /* 0x000fe400000010ff */
[----:B------:R-:W-:Y:S02]  /*a39e0*/  F2FP.BF16.PACK_AB R34, R33, R34 ;  /* 0x000000222122723e */ /* 0x000fe400000010ff */
[----:B--2---:R-:W-:Y:S02]  /*a39f0*/  F2FP.BF16.PACK_AB R28, R13, R28 ;  /* 0x0000001c0d1c723e */ /* 0x004fe400000010ff */
[----:B------:R0:W5:Y:S04]  /*a3a00*/  LDL.LU R13, [R1+0x40e0] ;  /* 0x0040e000010d7983 */ /* 0x0001680000300800 */
[----:B------:R0:W5:Y:S04]  /*a3a10*/  LDL.LU R14, [R1+0x40dc] ;  /* 0x0040dc00010e7983 */ /* 0x0001680000300800 */
[----:B------:R-:W2:Y:S02]  /*a3a20*/  LDL.LU R33, [R1+0x40d8] ;  /* 0x0040d80001217983 */ /* 0x000ea40000300800 */
[----:B--2---:R-:W-:-:S02]  /*a3a30*/  F2FP.BF16.PACK_AB R33, R32, R33 ;  /* 0x000000212021723e */ /* 0x004fc400000010ff */
        /* <DEDUP_REMOVED lines=34> */
[----:B--2---:R-:W-:Y:S02]  /*a3c60*/  F2FP.BF16.PACK_AB R48, R7, R48 ;  /* 0x000000300730723e */ /* 0x004fe400000010ff */
[----:B------:R0:W5:Y:S04]  /*a3c70*/  LDL.LU R7, [R1+0x4090] ;  /* 0x0040900001077983 */ /* 0x0001680000300800 */
[----:B------:R-:W2:Y:S01]  /*a3c80*/  LDL.LU R53, [R1+0x408c] ;  /* 0x00408c0001357983 */ /* 0x000ea20000300800 */
[----:B------:R-:W-:-:S03]  /*a3c90*/  F2FP.BF16.PACK_AB R54, R52, R54 ;  /* 0x000000363436723e */ /* 0x000fc600000010ff */
[----:B------:R-:W3:Y:S01]  /*a3ca0*/  LDL.LU R52, [R1+0x4088] ;  /* 0x0040880001347983 */ /* 0x000ee20000300800 */
[----:B--2---:R-:W-:-:S03]  /*a3cb0*/  F2FP.BF16.PACK_AB R53, R61, R53 ;  /* 0x000000353d35723e */ /* 0x004fc600000010ff */
[----:B------:R-:W2:Y:S01]  /*a3cc0*/  LDL.LU R61, [R1+0x4084] ;  /* 0x00408400013d7983 */ /* 0x000ea20000300800 */
[----:B------:R-:W-:Y:S02]  /*a3cd0*/  F2FP.BF16.PACK_AB R59, R0, R59 ;  /* 0x0000003b003b723e */ /* 0x000fe400000010ff */
[----:B---3--:R-:W-:Y:S02]  /*a3ce0*/  F2FP.BF16.PACK_AB R52, R3, R52 ;  /* 0x000000340334723e */ /* 0x008fe400000010ff */
[----:B------:R-:W-:Y:S02]  /*a3cf0*/  F2FP.BF16.PACK_AB R58, R60, R58 ;  /* 0x0000003a3c3a723e */ /* 0x000fe400000010ff */
[----:B------:R-:W-:Y:S02]  /*a3d00*/  F2FP.BF16.PACK_AB R57, R2, R57 ;  /* 0x000000390239723e */ /* 0x000fe400000010ff */
[----:B--2---:R-:W-:Y:S02]  /*a3d10*/  F2FP.BF16.PACK_AB R56, R56, R61 ;  /* 0x0000003d3838723e */ /* 0x004fe400000010ff */
.L_x_1:
[----:B0-----:R-:W2:Y:S04]  /*a3d20*/  LDL.LU R61, [R1+0x3f98] ;  /* 0x003f9800013d7983 */ /* 0x001ea80000300800 */
[----:B------:R-:W3:Y:S04]  /*a3d30*/  LDL.LU R3, [R1+0x3f94] ;  /* 0x003f940001037983 */ /* 0x000ee80000300800 */
[----:B------:R-:W4:Y:S04]  /*a3d40*/  LDL.LU R60, [R1+0x3f90] ;  /* 0x003f9000013c7983 */ /* 0x000f280000300800 */
[----:B------:R-:W4:Y:S04]  /*a3d50*/  LDL.LU R2, [R1+0x3f8c] ;  /* 0x003f8c0001027983 */ /* 0x000f280000300800 */
[----:B------:R-:W4:Y:S04]  /*a3d60*/  LDL.LU R0, [R1+0x3f88] ;  /* 0x003f880001007983 */ /* 0x000f280000300800 */
[----:B-----5:R-:W-:Y:S04]  /*a3d70*/  STL.64 [R1+0x4128], R6 ;  /* 0x0041280601007387 */ /* 0x020fe80000100a00 */
[----:B------:R0:W-:Y:S04]  /*a3d80*/  STL.64 [R1+0x4120], R4 ;  /* 0x0041200401007387 */ /* 0x0001e80000100a00 */
[----:B0-----:R-:W4:Y:S04]  /*a3d90*/  LDL.LU R4, [R1+0x3f84] ;  /* 0x003f840001047983 */ /* 0x001f280000300800 */
[----:B------:R-:W-:Y:S01]  /*a3da0*/  BAR.SYNC.DEFER_BLOCKING 0x0 ;  /* 0x0000000000007b1d */ /* 0x000fe20000010000 */
[----:B--2---:R-:W-:-:S02]  /*a3db0*/  ISETP.GE.AND P5, PT, R61, c[0x0][0x17c], PT ;  /* 0x00005f003d007a0c */ /* 0x004fc40003fa6270 */
[----:B---3--:R-:W-:-:S03]  /*a3dc0*/  ISETP.GE.AND P4, PT, R3, c[0x0][0x17c], PT ;  /* 0x00005f0003007a0c */ /* 0x008fc60003f86270 */
[----:B------:R-:W0:Y:S01]  /*a3dd0*/  S2R R3, SR_TID.X ;  /* 0x0000000000037919 */ /* 0x000e220000002100 */
[----:B----4-:R-:W-:Y:S02]  /*a3de0*/  ISETP.GE.AND P2, PT, R2, c[0x0][0x17c], PT ;  /* 0x00005f0002007a0c */ /* 0x010fe40003f46270 */
[----:B------:R-:W-:Y:S01]  /*a3df0*/  ISETP.GE.AND P1, PT, R0, c[0x0][0x17c], PT ;  /* 0x00005f0000007a0c */ /* 0x000fe20003f26270 */
[C---:B0-----:R-:W-:Y:S02]  /*a3e00*/  IMAD.SHL.U32 R0, R3.reuse, 0x40, RZ ;  /* 0x0000004003007824 */ /* 0x041fe400078e00ff */
[----:B------:R-:W-:-:S03]  /*a3e10*/  IMAD.SHL.U32 R2, R3, 0x20, RZ ;  /* 0x0000002003027824 */ /* 0x000fc600078e00ff */
[----:B------:R-:W-:-:S04]  /*a3e20*/  LOP3.LUT R0, R0, 0x600, RZ, 0xc0, !PT ;  /* 0x0000060000007812 */ /* 0x000fc800078ec0ff */
[----:B------:R-:W-:Y:S01]  /*a3e30*/  LOP3.LUT R0, R0, 0x60, R2, 0xf8, !PT ;  /* 0x0000006000007812 */ /* 0x000fe200078ef802 */
[C---:B------:R-:W-:Y:S01]  /*a3e40*/  IMAD.SHL.U32 R2, R3.reuse, 0x4, RZ ;  /* 0x0000000403027824 */ /* 0x040fe200078e00ff */
[----:B------:R-:W-:-:S04]  /*a3e50*/  LOP3.LUT R3, R3, 0x1f, RZ, 0xc0, !PT ;  /* 0x0000001f03037812 */ /* 0x000fc800078ec0ff */
[----:B------:R-:W-:Y:S02]  /*a3e60*/  LOP3.LUT R0, R0, 0x70, R2, 0x78, !PT ;  /* 0x0000007000007812 */ /* 0x000fe400078e7802 */
[----:B------:R-:W-:-:S03]  /*a3e70*/  LOP3.LUT R2, R4, 0x600, RZ, 0xc0, !PT ;  /* 0x0000060004027812 */ /* 0x000fc600078ec0ff */
[----:B------:R0:W-:Y:S04]  /*a3e80*/  STS.128 [R0+0x100], R48 ;  /* 0x0001003000007388 */ /* 0x0001e80000000c00 */
[----:B------:R-:W-:Y:S04]  /*a3e90*/  STS.128 [R0], R56 ;  /* 0x0000003800007388 */ /* 0x000fe80000000c00 */
[----:B------:R-:W-:Y:S04]  /*a3ea0*/  STS.128 [R0+0x80], R52 ;  /* 0x0000803400007388 */ /* 0x000fe80000000c00 */
[----:B------:R1:W-:Y:S01]  /*a3eb0*/  STS.128 [R0+0x180], R44 ;  /* 0x0001802c00007388 */ /* 0x0003e20000000c00 */
[----:B0-----:R-:W-:Y:S01]  /*a3ec0*/  IMAD R48, R3, 0x10, R2 ;  /* 0x0000001003307824 */ /* 0x001fe200078e0202 */
[----:B------:R-:W-:-:S06]  /*a3ed0*/  NOP ;  /* 0x0000000000007918 */ /* 0x000fcc0000000000 */
[----:B------:R-:W0:Y:S01]  /*a3ee0*/  LDS.128 R4, [R48] ;  /* 0x0000000030047984 */ /* 0x000e220000000c00 */
[C---:B------:R-:W-:Y:S02]  /*a3ef0*/  LOP3.LUT R3, R48.reuse, 0x20, RZ, 0x3c, !PT ;  /* 0x0000002030037812 */ /* 0x040fe400078e3cff */
[C---:B-1----:R-:W-:Y:S01]  /*a3f00*/  LOP3.LUT R45, R48.reuse, 0x40, RZ, 0x3c, !PT ;  /* 0x00000040302d7812 */ /* 0x042fe200078e3cff */
[----:B------:R-:W-:Y:S04]  /*a3f10*/  STL [R1+0x4b4], R48 ;  /* 0x0004b43001007387 */ /* 0x000fe80000100800 */
[----:B------:R-:W-:Y:S04]  /*a3f20*/  STL [R1+0x4b0], R3 ;  /* 0x0004b00301007387 */ /* 0x000fe80000100800 */
[----:B------:R-:W-:Y:S01]  /*a3f30*/  STL [R1+0x4b8], R45 ;  /* 0x0004b82d01007387 */ /* 0x000fe20000100800 */
[----:B------:R-:W-:-:S03]  /*a3f40*/  LOP3.LUT R44, R48, 0x60, RZ, 0x3c, !PT ;  /* 0x00000060302c7812 */ /* 0x000fc600078e3cff */
[----:B------:R-:W-:Y:S04]  /*a3f50*/  LDS.128 R52, [R45] ;  /* 0x000000002d347984 */ /* 0x000fe80000000c00 */
[----:B0-----:R-:W-:Y:S04]  /*a3f60*/  STL.64 [R1+0x350], R4 ;  /* 0x0003500401007387 */ /* 0x001fe80000100a00 */
[----:B------:R-:W-:Y:S04]  /*a3f70*/  STL.64 [R1+0x358], R6 ;  /* 0x0003580601007387 */ /* 0x000fe80000100a00 */
[----:B------:R-:W0:Y:S04]  /*a3f80*/  LDS.128 R4, [R3] ;  /* 0x0000000003047984 */ /* 0x000e280000000c00 */
[----:B------:R-:W-:Y:S04]  /*a3f90*/  STL [R1+0x4bc], R44 ;  /* 0x0004bc2c01007387 */ /* 0x000fe80000100800 */
[----:B0-----:R-:W-:Y:S04]  /*a3fa0*/  STL.64 [R1+0x3a0], R4 ;  /* 0x0003a00401007387 */ /* 0x001fe80000100a00 */
[----:B------:R-:W-:Y:S04]  /*a3fb0*/  STL.64 [R1+0x3a8], R6 ;  /* 0x0003a80601007387 */ /* 0x000fe80000100a00 */
[----:B------:R-:W0:Y:S01]  /*a3fc0*/  LDS.128 R4, [R44] ;  /* 0x000000002c047984 */ /* 0x000e220000000c00 */
[----:B------:R-:W-:-:S06]  /*a3fd0*/  NOP ;  /* 0x0000000000007918 */ /* 0x000fcc0000000000 */
[----:B------:R-:W2:Y:S04]  /*a3fe0*/  LDL.LU R56, [R1+0x50] ;  /* 0x0000500001387983 */ /* 0x000ea80000300800 */
[----:B------:R1:W-:Y:S04]  /*a3ff0*/  STL.64 [R1+0x410], R52 ;  /* 0x0004103401007387 */ /* 0x0003e80000100a00 */
[----:B------:R3:W-:Y:S04]  /*a4000*/  STL.64 [R1+0x418], R54 ;  /* 0x0004183601007387 */ /* 0x0007e80000100a00 */
[----:B------:R4:W-:Y:S04]  /*a4010*/  STS.128 [R0], R40 ;  /* 0x0000002800007388 */ /* 0x0009e80000000c00 */
[----:B------:R0:W-:Y:S04]  /*a4020*/  STS.128 [R0+0x80], R36 ;  /* 0x0000802400007388 */ /* 0x0001e80000000c00 */
[----:B------:R1:W-:Y:S04]  /*a4030*/  STS.128 [R0+0x100], R32 ;  /* 0x0001002000007388 */ /* 0x0003e80000000c00 */
[----:B------:R1:W-:Y:S04]  /*a4040*/  STS.128 [R0+0x180], R28 ;  /* 0x0001801c00007388 */ /* 0x0003e80000000c00 */
[----:B0-----:R-:W-:Y:S04]  /*a4050*/  STL.64 [R1+0x440], R4 ;  /* 0x0004400401007387 */ /* 0x001fe80000100a00 */
[----:B------:R-:W-:Y:S01]  /*a4060*/  STL.64 [R1+0x448], R6 ;  /* 0x0004480601007387 */ /* 0x000fe20000100a00 */
[----:B------:R-:W-:-:S06]  /*a4070*/  NOP ;  /* 0x0000000000007918 */ /* 0x000fcc0000000000 */
[----:B------:R-:W0:Y:S04]  /*a4080*/  LDS.128 R4, [R48] ;  /* 0x0000000030047984 */ /* 0x000e280000000c00 */
[----:B------:R-:W2:Y:S04]  /*a4090*/  LDL.LU R57, [R1+0x54] ;  /* 0x0000540001397983 */ /* 0x000ea80000300800 */
[----:B------:R-:W2:Y:S04]  /*a40a0*/  LDL.LU R58, [R1+0x58] ;  /* 0x00005800013a7983 */ /* 0x000ea80000300800 */
[----:B------:R-:W2:Y:S04]  /*a40b0*/  LDL.LU R59, [R1+0x5c] ;  /* 0x00005c00013b7983 */ /* 0x000ea80000300800 */
[----:B-1----:R-:W2:Y:S04]  /*a40c0*/  LDL.LU R52, [R1+0x40] ;  /* 0x0000400001347983 */ /* 0x002ea80000300800 */
[----:B------:R-:W2:Y:S04]  /*a40d0*/  LDL.LU R53, [R1+0x44] ;  /* 0x0000440001357983 */ /* 0x000ea80000300800 */
[----:B---3--:R-:W2:Y:S04]  /*a40e0*/  LDL.LU R54, [R1+0x48] ;  /* 0x0000480001367983 */ /* 0x008ea80000300800 */
[----:B------:R-:W2:Y:S04]  /*a40f0*/  LDL.LU R55, [R1+0x4c] ;  /* 0x00004c0001377983 */ /* 0x000ea80000300800 */
[----:B----4-:R-:W3:Y:S04]  /*a4100*/  LDL.LU R40, [R1+0x30] ;  /* 0x0000300001287983 */ /* 0x010ee80000300800 */
[----:B------:R-:W3:Y:S04]  /*a4110*/  LDL.LU R41, [R1+0x34] ;  /* 0x0000340001297983 */ /* 0x000ee80000300800 */
[----:B------:R-:W3:Y:S04]  /*a4120*/  LDL.LU R42, [R1+0x38] ;  /* 0x00003800012a7983 */ /* 0x000ee80000300800 */
[----:B------:R-:W3:Y:S04]  /*a4130*/  LDL.LU R43, [R1+0x3c] ;  /* 0x00003c00012b7983 */ /* 0x000ee80000300800 */
        /* <DEDUP_REMOVED lines=8> */
[----:B------:R-:W3:Y:S04]  /*a41c0*/  LDL.LU R28, [R1] ;  /* 0x00000000011c7983 */ /* 0x000ee80000300800 */
[----:B------:R-:W3:Y:S04]  /*a41d0*/  LDL.LU R29, [R1+0x4] ;  /* 0x00000400011d7983 */ /* 0x000ee80000300800 */
[----:B------:R-:W3:Y:S04]  /*a41e0*/  LDL.LU R30, [R1+0x8] ;  /* 0x00000800011e7983 */ /* 0x000ee80000300800 */
[----:B------:R-:W3:Y:S04]  /*a41f0*/  LDL.LU R31, [R1+0xc] ;  /* 0x00000c00011f7983 */ /* 0x000ee80000300800 */
[----:B0-----:R-:W-:Y:S04]  /*a4200*/  STL.64 [R1+0x340], R4 ;  /* 0x0003400401007387 */ /* 0x001fe80000100a00 */
[----:B------:R-:W-:Y:S04]  /*a4210*/  STL.64 [R1+0x348], R6 ;  /* 0x0003480601007387 */ /* 0x000fe80000100a00 */
[----:B------:R-:W0:Y:S04]  /*a4220*/  LDS.128 R4, [R3] ;  /* 0x0000000003047984 */ /* 0x000e280000000c00 */
[----:B0-----:R-:W-:Y:S04]  /*a4230*/  STL.64 [R1+0x390], R4 ;  /* 0x0003900401007387 */ /* 0x001fe80000100a00 */
[----:B------:R-:W-:Y:S04]  /*a4240*/  STL.64 [R1+0x398], R6 ;  /* 0x0003980601007387 */ /* 0x000fe80000100a00 */
[----:B------:R-:W0:Y:S04]  /*a4250*/  LDS.128 R4, [R45] ;  /* 0x000000002d047984 */ /* 0x000e280000000c00 */
[----:B0-----:R-:W-:Y:S04]  /*a4260*/  STL.64 [R1+0x400], R4 ;  /* 0x0004000401007387 */ /* 0x001fe80000100a00 */
[----:B------:R-:W-:Y:S04]  /*a4270*/  STL.64 [R1+0x408], R6 ;  /* 0x0004080601007387 */ /* 0x000fe80000100a00 */
[----:B------:R-:W0:Y:S01]  /*a4280*/  LDS.128 R4, [R44] ;  /* 0x000000002c047984 */ /* 0x000e220000000c00 */
[----:B------:R-:W-:-:S06]  /*a4290*/  NOP ;  /* 0x0000000000007918 */ /* 0x000fcc0000000000 */
[----:B0-----:R-:W-:Y:S04]  /*a42a0*/  STL.64 [R1+0x430], R4 ;  /* 0x0004300401007387 */ /* 0x001fe80000100a00 */
[----:B------:R0:W-:Y:S04]  /*a42b0*/  STL.64 [R1+0x438], R6 ;  /* 0x0004380601007387 */ /* 0x0001e80000100a00 */
[----:B0-----:R-:W4:Y:S04]  /*a42c0*/  LDL.LU.64 R6, [R1+0x4128] ;  /* 0x0041280001067983 */ /* 0x001f280000300a00 */
[----:B------:R-:W4:Y:S04]  /*a42d0*/  LDL.LU.64 R4, [R1+0x4120] ;  /* 0x0041200001047983 */ /* 0x000f280000300a00 */
[----:B------:R-:W-:Y:S04]  /*a42e0*/  STS.128 [R0], R24 ;  /* 0x0000001800007388 */ /* 0x000fe80000000c00 */
[----:B------:R-:W-:Y:S04]  /*a42f0*/  STS.128 [R0+0x80], R20 ;  /* 0x0000801400007388 */ /* 0x000fe80000000c00 */
[----:B------:R-:W-:Y:S04]  /*a4300*/  STS.128 [R0+0x100], R16 ;  /* 0x0001001000007388 */ /* 0x000fe80000000c00 */
[----:B------:R-:W-:Y:S01]  /*a4310*/  STS.128 [R0+0x180], R12 ;  /* 0x0001800c00007388 */ /* 0x000fe20000000c00 */
[----:B------:R-:W-:-:S06]  /*a4320*/  NOP ;  /* 0x0000000000007918 */ /* 0x000fcc0000000000 */
[----:B------:R-:W0:Y:S04]  /*a4330*/  LDS.128 R12, [R48] ;  /* 0x00000000300c7984 */ /* 0x000e280000000c00 */
[----:B------:R-:W1:Y:S04]  /*a4340*/  LDS.128 R20, [R3] ;  /* 0x0000000003147984 */ /* 0x000e680000000c00 */
[----:B------:R-:W1:Y:S04]  /*a4350*/  LDS.128 R16, [R45] ;  /* 0x000000002d107984 */ /* 0x000e680000000c00 */
[----:B0-----:R-:W-:Y:S04]  /*a4360*/  STL.64 [R1+0x330], R12 ;  /* 0x0003300c01007387 */ /* 0x001fe80000100a00 */
[----:B------:R-:W-:Y:S04]  /*a4370*/  STL.64 [R1+0x338], R14 ;  /* 0x0003380e01007387 */ /* 0x000fe80000100a00 */
[----:B------:R-:W0:Y:S01]  /*a4380*/  LDS.128 R12, [R44] ;  /* 0x000000002c0c7984 */ /* 0x000e220000000c00 */
[----:B------:R-:W-:-:S06]  /*a4390*/  NOP ;  /* 0x0000000000007918 */ /* 0x000fcc0000000000 */
[----:B------:R-:W-:Y:S04]  /*a43a0*/  STS.128 [R0], R8 ;  /* 0x0000000800007388 */ /* 0x000fe80000000c00 */
[----:B--2---:R-:W-:Y:S04]  /*a43b0*/  STS.128 [R0+0x180], R32 ;  /* 0x0001802000007388 */ /* 0x004fe80000000c00 */
[----:B---3--:R-:W-:Y:S04]  /*a43c0*/  STS.128 [R0+0x100], R28 ;  /* 0x0001001c00007388 */ /* 0x008fe80000000c00 */
[----:B-1----:R-:W-:Y:S04]  /*a43d0*/  STL.64 [R1+0x380], R20 ;  /* 0x0003801401007387 */ /* 0x002fe80000100a00 */
[----:B------:R-:W-:Y:S04]  /*a43e0*/  STL.64 [R1+0x388], R22 ;  /* 0x0003881601007387 */ /* 0x000fe80000100a00 */
[----:B------:R-:W-:Y:S04]  /*a43f0*/  STL.64 [R1+0x3f0], R16 ;  /* 0x0003f01001007387 */ /* 0x000fe80000100a00 */
[----:B------:R-:W-:Y:S04]  /*a4400*/  STL.64 [R1+0x3f8], R18 ;  /* 0x0003f81201007387 */ /* 0x000fe80000100a00 */
[----:B0-----:R-:W-:Y:S04]  /*a4410*/  STL.64 [R1+0x420], R12 ;  /* 0x0004200c01007387 */ /* 0x001fe80000100a00 */
[----:B------:R-:W-:Y:S04]  /*a4420*/  STL.64 [R1+0x428], R14 ;  /* 0x0004280e01007387 */ /* 0x000fe80000100a00 */
[----:B----4-:R-:W-:Y:S01]  /*a4430*/  STS.128 [R0+0x80], R4 ;  /* 0x0000800400007388 */ /* 0x010fe20000000c00 */
[----:B------:R-:W-:-:S06]  /*a4440*/  NOP ;  /* 0x0000000000007918 */ /* 0x000fcc0000000000 */
[----:B------:R-:W0:Y:S04]  /*a4450*/  LDS.128 R4, [R48] ;  /* 0x0000000030047984 */ /* 0x000e280000000c00 */
[----:B------:R-:W1:Y:S04]  /*a4460*/  LDS.128 R12, [R3] ;  /* 0x00000000030c7984 */ /* 0x000e680000000c00 */
[----:B------:R-:W-:Y:S04]  /*a4470*/  LDS.128 R8, [R45] ;  /* 0x000000002d087984 */ /* 0x000fe80000000c00 */
[----:B0-----:R-:W-:Y:S04]  /*a4480*/  STL.64 [R1+0x320], R4 ;  /* 0x0003200401007387 */ /* 0x001fe80000100a00 */
[----:B------:R-:W-:Y:S04]  /*a4490*/  STL.64 [R1+0x328], R6 ;  /* 0x0003280601007387 */ /* 0x000fe80000100a00 */
[----:B------:R-:W0:Y:S01]  /*a44a0*/  LDS.128 R4, [R44] ;  /* 0x000000002c047984 */ /* 0x000e220000000c00 */
[----:B------:R-:W-:-:S06]  /*a44b0*/  NOP ;  /* 0x0000000000007918 */ /* 0x000fcc0000000000 */
[----:B-1----:R-:W-:Y:S04]  /*a44c0*/  STL.64 [R1+0x370], R12 ;  /* 0x0003700c01007387 */ /* 0x002fe80000100a00 */
[----:B------:R-:W-:Y:S04]  /*a44d0*/  STL.64 [R1+0x378], R14 ;  /* 0x0003780e01007387 */ /* 0x000fe80000100a00 */
[----:B------:R-:W-:Y:S04]  /*a44e0*/  STS.128 [R0], R36 ;  /* 0x0000002400007388 */ /* 0x000fe80000000c00 */
[----:B------:R-:W-:Y:S04]  /*a44f0*/  STS.128 [R0+0x80], R40 ;  /* 0x0000802800007388 */ /* 0x000fe80000000c00 */
[----:B------:R-:W-:Y:S04]  /*a4500*/  STS.128 [R0+0x100], R52 ;  /* 0x0001003400007388 */ /* 0x000fe80000000c00 */
[----:B------:R-:W-:Y:S01]  /*a4510*/  STS.128 [R0+0x180], R56 ;  /* 0x0001803800007388 */ /* 0x000fe20000000c00 */
[----:B------:R-:W-:-:S06]  /*a4520*/  NOP ;  /* 0x0000000000007918 */ /* 0x000fcc0000000000 */
[----:B------:R-:W1:Y:S04]  /*a4530*/  LDS.128 R12, [R48] ;  /* 0x00000000300c7984 */ /* 0x000e680000000c00 */
[----:B0-----:R-:W-:Y:S01]  /*a4540*/  STL [R1+0x3d4], R5 ;  /* 0x0003d40501007387 */ /* 0x001fe20000100800 */
[----:B------:R-:W-:-:S03]  /*a4550*/  IMAD.MOV.U32 R61, RZ, RZ, R4 ;  /* 0x000000ffff3d7224 */ /* 0x000fc600078e0004 */
[----:B------:R-:W-:Y:S04]  /*a4560*/  STL.64 [R1+0x3e0], R8 ;  /* 0x0003e00801007387 */ /* 0x000fe80000100a00 */
[----:B------:R-:W-:Y:S04]  /*a4570*/  STL.64 [R1+0x3e8], R10 ;  /* 0x0003e80a01007387 */ /* 0x000fe80000100a00 */
[----:B------:R-:W-:Y:S04]  /*a4580*/  STL.64 [R1+0x3d8], R6 ;  /* 0x0003d80601007387 */ /* 0x000fe80000100a00 */
[----:B------:R-:W0:Y:S04]  /*a4590*/  LDS.128 R4, [R45] ;  /* 0x000000002d047984 */ /* 0x000e280000000c00 */
[----:B------:R-:W2:Y:S04]  /*a45a0*/  LDS.128 R8, [R3] ;  /* 0x0000000003087984 */ /* 0x000ea80000000c00 */
[----:B------:R-:W-:Y:S04]  /*a45b0*/  STL [R1+0x40cc], R61 ;  /* 0x0040cc3d01007387 */ /* 0x000fe80000100800 */
[----:B-1----:R-:W-:Y:S04]  /*a45c0*/  STL.64 [R1+0x40], R12 ;  /* 0x0000400c01007387 */ /* 0x002fe80000100a00 */
[----:B------:R-:W-:Y:S04]  /*a45d0*/  STL.64 [R1+0x48], R14 ;  /* 0x0000480e01007387 */ /* 0x000fe80000100a00 */
[----:B0-----:R-:W-:Y:S01]  /*a45e0*/  STL [R1+0x3c4], R5 ;  /* 0x0003c40501007387 */ /* 0x001fe20000100800 */
[----:B------:R-:W-:-:S03]  /*a45f0*/  IMAD.MOV.U32 R59, RZ, RZ, R4 ;  /* 0x000000ffff3b7224 */ /* 0x000fc600078e0004 */
[----:B--2---:R-:W-:Y:S04]  /*a4600*/  STL.64 [R1+0x360], R8 ;  /* 0x0003600801007387 */ /* 0x004fe80000100a00 */
[----:B------:R-:W-:Y:S04]  /*a4610*/  STL.64 [R1+0x368], R10 ;  /* 0x0003680a01007387 */ /* 0x000fe80000100a00 */
[----:B------:R-:W-:Y:S04]  /*a4620*/  STL.64 [R1+0x3c8], R6 ;  /* 0x0003c80601007387 */ /* 0x000fe80000100a00 */
[----:B------:R-:W0:Y:S04]  /*a4630*/  LDS.128 R4, [R44] ;  /* 0x000000002c047984 */ /* 0x000e280000000c00 */
[----:B------:R-:W-:Y:S01]  /*a4640*/  STL [R1+0x40d0], R59 ;  /* 0x0040d03b01007387 */ /* 0x000fe20000100800 */
[----:B------:R-:W-:-:S03]  /*a4650*/  ISETP.GE.AND P3, PT, R60, c[0x0][0x17c], PT ;  /* 0x00005f003c007a0c */ /* 0x000fc60003f66270 */
[----:B0-----:R0:W-:Y:S04]  /*a4660*/  STL [R1+0x3b4], R5 ;  /* 0x0003b40501007387 */ /* 0x0011e80000100800 */
[----:B------:R1:W-:Y:S04]  /*a4670*/  STL.64 [R1+0x3b8], R6 ;  /* 0x0003b80601007387 */ /* 0x0003e80000100a00 */
[----:B------:R-:W2:Y:S04]  /*a4680*/  LDL.LU R28, [R1+0xd0] ;  /* 0x0000d000011c7983 */ /* 0x000ea80000300800 */
[----:B------:R-:W2:Y:S04]  /*a4690*/  LDL.LU R29, [R1+0xd4] ;  /* 0x0000d400011d7983 */ /* 0x000ea80000300800 */
[----:B------:R-:W2:Y:S04]  /*a46a0*/  LDL.LU R30, [R1+0xd8] ;  /* 0x0000d800011e7983 */ /* 0x000ea80000300800 */
[----:B------:R-:W2:Y:S01]  /*a46b0*/  LDL.LU R31, [R1+0xdc] ;  /* 0x0000dc00011f7983 */ /* 0x000ea20000300800 */
[----:B------:R-:W-:-:S06]  /*a46c0*/  NOP ;  /* 0x0000000000007918 */ /* 0x000fcc0000000000 */
[----:B------:R-:W3:Y:S04]  /*a46d0*/  LDL.LU R12, [R1+0x90] ;  /* 0x00009000010c7983 */ /* 0x000ee80000300800 */
[----:B------:R-:W3:Y:S04]  /*a46e0*/  LDL.LU R13, [R1+0x94] ;  /* 0x00009400010d7983 */ /* 0x000ee80000300800 */
[----:B------:R-:W3:Y:S04]  /*a46f0*/  LDL.LU R14, [R1+0x98] ;  /* 0x00009800010e7983 */ /* 0x000ee80000300800 */
[----:B------:R-:W3:Y:S01]  /*a4700*/  LDL.LU R15, [R1+0x9c] ;  /* 0x00009c00010f7983 */ /* 0x000ee20000300800 */
[----:B------:R-:W-:-:S03]  /*a4710*/  IMAD.MOV.U32 R60, RZ, RZ, R4 ;  /* 0x000000ffff3c7224 */ /* 0x000fc600078e0004 */
[----:B------:R-:W4:Y:S04]  /*a4720*/  LDL.LU R8, [R1+0x80] ;  /* 0x0000800001087983 */ /* 0x000f280000300800 */
[----:B------:R-:W4:Y:S04]  /*a4730*/  LDL.LU R9, [R1+0x84] ;  /* 0x0000840001097983 */ /* 0x000f280000300800 */
[----:B------:R-:W4:Y:S04]  /*a4740*/  LDL.LU R10, [R1+0x88] ;  /* 0x00008800010a7983 */ /* 0x000f280000300800 */
[----:B------:R-:W4:Y:S04]  /*a4750*/  LDL.LU R11, [R1+0x8c] ;  /* 0x00008c00010b7983 */ /* 0x000f280000300800 */
[----:B------:R-:W2:Y:S04]  /*a4760*/  LDL.LU R4, [R1+0x70] ;  /* 0x0000700001047983 */ /* 0x000ea80000300800 */
[----:B0-----:R-:W2:Y:S04]  /*a4770*/  LDL.LU R5, [R1+0x74] ;  /* 0x0000740001057983 */ /* 0x001ea80000300800 */
        /* <DEDUP_REMOVED lines=34> */
[----:B------:R-:W-:Y:S04]  /*a49a0*/  STL [R1+0x40d4], R60 ;  /* 0x0040d43c01007387 */ /* 0x000fe80000100800 */
[----:B---3--:R-:W-:Y:S04]  /*a49b0*/  STS.128 [R0+0x180], R12 ;  /* 0x0001800c00007388 */ /* 0x008fe80000000c00 */
[----:B----4-:R-:W-:Y:S04]  /*a49c0*/  STS.128 [R0+0x100], R8 ;  /* 0x0001000800007388 */ /* 0x010fe80000000c00 */
[----:B--2---:R-:W-:Y:S04]  /*a49d0*/  STS.128 [R0+0x80], R4 ;  /* 0x0000800400007388 */ /* 0x004fe80000000c00 */
[----:B------:R-:W-:Y:S01]  /*a49e0*/  STS.128 [R0], R56 ;  /* 0x0000003800007388 */ /* 0x000fe20000000c00 */
[----:B------:R-:W-:-:S06]  /*a49f0*/  NOP ;  /* 0x0000000000007918 */ /* 0x000fcc0000000000 */
[----:B------:R-:W0:Y:S04]  /*a4a00*/  LDS.128 R4, [R3] ;  /* 0x0000000003047984 */ /* 0x000e280000000c00 */
[----:B------:R-:W1:Y:S04]  /*a4a10*/  LDS.128 R8, [R48] ;  /* 0x0000000030087984 */ /* 0x000e680000000c00 */
[----:B0-----:R-:W-:Y:S01]  /*a4a20*/  STL [R1+0x54], R5 ;  /* 0x0000540501007387 */ /* 0x001fe20000100800 */
[----:B------:R-:W-:-:S03]  /*a4a30*/  IMAD.MOV.U32 R59, RZ, RZ, R4 ;  /* 0x000000ffff3b7224 */ /* 0x000fc600078e0004 */
[----:B-1----:R-:W-:Y:S04]  /*a4a40*/  STL.64 [R1+0x30], R8 ;  /* 0x0000300801007387 */ /* 0x002fe80000100a00 */
[----:B------:R-:W-:Y:S04]  /*a4a50*/  STL.64 [R1+0x38], R10 ;  /* 0x0000380a01007387 */ /* 0x000fe80000100a00 */
[----:B------:R-:W-:Y:S04]  /*a4a60*/  STL.64 [R1+0x58], R6 ;  /* 0x0000580601007387 */ /* 0x000fe80000100a00 */
[----:B------:R-:W0:Y:S04]  /*a4a70*/  LDS.128 R4, [R45] ;  /* 0x000000002d047984 */ /* 0x000e280000000c00 */
[----:B0-----:R-:W-:Y:S01]  /*a4a80*/  STL [R1+0x84], R5 ;  /* 0x0000840501007387 */ /* 0x001fe20000100800 */
[----:B------:R-:W-:-:S03]  /*a4a90*/  IMAD.MOV.U32 R58, RZ, RZ, R4 ;  /* 0x000000ffff3a7224 */ /* 0x000fc600078e0004 */
[----:B------:R-:W-:Y:S04]  /*a4aa0*/  STL.64 [R1+0x88], R6 ;  /* 0x0000880601007387 */ /* 0x000fe80000100a00 */
[----:B------:R-:W0:Y:S01]  /*a4ab0*/  LDS.128 R4, [R44] ;  /* 0x000000002c047984 */ /* 0x000e220000000c00 */
[----:B------:R-:W-:-:S06]  /*a4ac0*/  NOP ;  /* 0x0000000000007918 */ /* 0x000fcc0000000000 */
[----:B------:R-:W-:Y:S04]  /*a4ad0*/  STS.128 [R0], R16 ;  /* 0x0000001000007388 */ /* 0x000fe80000000c00 */
[----:B------:R-:W-:Y:S04]  /*a4ae0*/  STS.128 [R0+0x80], R20 ;  /* 0x0000801400007388 */ /* 0x000fe80000000c00 */
[----:B------:R-:W-:Y:S04]  /*a4af0*/  STS.128 [R0+0x100], R24 ;  /* 0x0001001800007388 */ /* 0x000fe80000000c00 */
[----:B------:R-:W-:Y:S01]  /*a4b00*/  STS.128 [R0+0x180], R28 ;  /* 0x0001801c00007388 */ /* 0x000fe20000000c00 */
[----:B------:R-:W-:-:S06]  /*a4b10*/  NOP ;  /* 0x0000000000007918 */ /* 0x000fcc0000000000 */
[----:B0-----:R-:W-:Y:S04]  /*a4b20*/  STL.64 [R1+0x70], R4 ;  /* 0x0000700401007387 */ /* 0x001fe80000100a00 */
[----:B------:R-:W-:Y:S04]  /*a4b30*/  STL.64 [R1+0x78], R6 ;  /* 0x0000780601007387 */ /* 0x000fe80000100a00 */
[----:B------:R-:W0:Y:S04]  /*a4b40*/  LDS.128 R4, [R48] ;  /* 0x0000000030047984 */ /* 0x000e280000000c00 */
[----:B0-----:R-:W-:Y:S01]  /*a4b50*/  STL [R1+0x24], R5 ;  /* 0x0000240501007387 */ /* 0x001fe20000100800 */
[----:B------:R-:W-:-:S03]  /*a4b60*/  IMAD.MOV.U32 R60, RZ, RZ, R4 ;  /* 0x000000ffff3c7224 */ /* 0x000fc600078e0004 */
        /* <DEDUP_REMOVED lines=14> */
[----:B------:R1:W-:Y:S01]  /*a4c50*/  STS.128 [R0+0x180], R52 ;  /* 0x0001803400007388 */ /* 0x0003e20000000c00 */
[----:B------:R-:W-:-:S06]  /*a4c60*/  NOP ;  /* 0x0000000000007918 */ /* 0x000fcc0000000000 */
[----:B------:R-:W2:Y:S04]  /*a4c70*/  LDS.128 R40, [R48] ;  /* 0x0000000030287984 */ /* 0x000ea80000000c00 */
[----:B------:R-:W-:Y:S04]  /*a4c80*/  STL.64 [R1+0x40e0], R58 ;  /* 0x0040e03a01007387 */ /* 0x000fe80000100a00 */
[----:B------:R3:W-:Y:S04]  /*a4c90*/  STL [R1+0x40d8], R57 ;  /* 0x0040d83901007387 */ /* 0x0007e80000100800 */
[----:B------:R-:W2:Y:S04]  /*a4ca0*/  LDS.128 R36, [R3] ;  /* 0x0000000003247984 */ /* 0x000ea80000000c00 */
[----:B0-----:R0:W-:Y:S04]  /*a4cb0*/  STL.64 [R1], R4 ;  /* 0x0000000401007387 */ /* 0x0011e80000100a00 */
[----:B------:R0:W-:Y:S04]  /*a4cc0*/  STL.64 [R1+0x8], R6 ;  /* 0x0000080601007387 */ /* 0x0001e80000100a00 */
[----:B-1----:R-:W4:Y:S04]  /*a4cd0*/  LDL.LU R52, [R1+0x1c0] ;  /* 0x0001c00001347983 */ /* 0x002f280000300800 */
[----:B------:R-:W4:Y:S04]  /*a4ce0*/  LDL.LU R53, [R1+0x1c4] ;  /* 0x0001c40001357983 */ /* 0x000f280000300800 */
[----:B------:R-:W4:Y:S04]  /*a4cf0*/  LDL.LU R54, [R1+0x1c8] ;  /* 0x0001c80001367983 */ /* 0x000f280000300800 */
[----:B------:R-:W4:Y:S04]  /*a4d00*/  LDL.LU R55, [R1+0x1cc] ;  /* 0x0001cc0001377983 */ /* 0x000f280000300800 */
[----:B------:R-:W4:Y:S04]  /*a4d10*/  LDL.LU R24, [R1+0x1b0] ;  /* 0x0001b00001187983 */ /* 0x000f280000300800 */
[----:B------:R-:W4:Y:S04]  /*a4d20*/  LDL.LU R25, [R1+0x1b4] ;  /* 0x0001b40001197983 */ /* 0x000f280000300800 */
[----:B------:R-:W4:Y:S04]  /*a4d30*/  LDL.LU R26, [R1+0x1b8] ;  /* 0x0001b800011a7983 */ /* 0x000f280000300800 */
[----:B------:R-:W4:Y:S04]  /*a4d40*/  LDL.LU R27, [R1+0x1bc] ;  /* 0x0001bc00011b7983 */ /* 0x000f280000300800 */
[----:B------:R-:W1:Y:S04]  /*a4d50*/  LDS.128 R32, [R45] ;  /* 0x000000002d207984 */ /* 0x000e680000000c00 */
        /* <DEDUP_REMOVED lines=9> */
[----:B---3--:R-:W4:Y:S04]  /*a4df0*/  LDL.LU R57, [R1+0x154] ;  /* 0x0001540001397983 */ /* 0x008f280000300800 */
[----:B------:R-:W4:Y:S04]  /*a4e00*/  LDL.LU R58, [R1+0x158] ;  /* 0x00015800013a7983 */ /* 0x000f280000300800 */
[----:B------:R-:W4:Y:S04]  /*a4e10*/  LDL.LU R59, [R1+0x15c] ;  /* 0x00015c00013b7983 */ /* 0x000f280000300800 */
[----:B------:R-:W3:Y:S04]  /*a4e20*/  LDL.LU R8, [R1+0x170] ;  /* 0x0001700001087983 */ /* 0x000ee80000300800 */
[----:B------:R-:W3:Y:S04]  /*a4e30*/  LDL.LU R9, [R1+0x174] ;  /* 0x0001740001097983 */ /* 0x000ee80000300800 */
[----:B------:R-:W3:Y:S04]  /*a4e40*/  LDL.LU R10, [R1+0x178] ;  /* 0x00017800010a7983 */ /* 0x000ee80000300800 */
        /* <DEDUP_REMOVED lines=9> */
[----:B--2---:R-:W-:Y:S04]  /*a4ee0*/  STL [R1+0x40b8], R42 ;  /* 0x0040b82a01007387 */ /* 0x004fe80000100800 */
[----:B------:R-:W-:Y:S04]  /*a4ef0*/  STL [R1+0x40b0], R43 ;  /* 0x0040b02b01007387 */ /* 0x000fe80000100800 */
[----:B------:R0:W-:Y:S04]  /*a4f00*/  STL.64 [R1+0x40e8], R40 ;  /* 0x0040e82801007387 */ /* 0x0001e80000100a00 */
[----:B------:R-:W2:Y:S01]  /*a4f10*/  LDS.128 R28, [R44] ;  /* 0x000000002c1c7984 */ /* 0x000ea20000000c00 */
[----:B------:R-:W-:-:S06]  /*a4f20*/  NOP ;  /* 0x0000000000007918 */ /* 0x000fcc0000000000 */
[----:B0-----:R-:W3:Y:S04]  /*a4f30*/  LDL.LU R40, [R1+0x140] ;  /* 0x0001400001287983 */ /* 0x001ee80000300800 */
[----:B------:R-:W3:Y:S04]  /*a4f40*/  LDL.LU R41, [R1+0x144] ;  /* 0x0001440001297983 */ /* 0x000ee80000300800 */
[----:B------:R-:W3:Y:S04]  /*a4f50*/  LDL.LU R42, [R1+0x148] ;  /* 0x00014800012a7983 */ /* 0x000ee80000300800 */
[----:B------:R-:W3:Y:S04]  /*a4f60*/  LDL.LU R43, [R1+0x14c] ;  /* 0x00014c00012b7983 */ /* 0x000ee80000300800 */
[----:B------:R-:W-:Y:S04]  /*a4f70*/  STL [R1+0x40c4], R37 ;  /* 0x0040c42501007387 */ /* 0x000fe80000100800 */
[----:B------:R-:W-:Y:S04]  /*a4f80*/  STL [R1+0x40bc], R38 ;  /* 0x0040bc2601007387 */ /* 0x000fe80000100800 */
[----:B------:R-:W-:Y:S04]  /*a4f90*/  STL [R1+0x40b4], R39 ;  /* 0x0040b42701007387 */ /* 0x000fe80000100800 */
[----:B------:R0:W-:Y:S04]  /*a4fa0*/  STL [R1+0x40f0], R36 ;  /* 0x0040f02401007387 */ /* 0x0001e80000100800 */
[----:B0-----:R-:W3:Y:S04]  /*a4fb0*/  LDL.LU R36, [R1+0x130] ;  /* 0x0001300001247983 */ /* 0x001ee80000300800 */
[----:B------:R-:W3:Y:S04]  /*a4fc0*/  LDL.LU R37, [R1+0x134] ;  /* 0x0001340001257983 */ /* 0x000ee80000300800 */
[----:B------:R-:W3:Y:S04]  /*a4fd0*/  LDL.LU R38, [R1+0x138] ;  /* 0x0001380001267983 */ /* 0x000ee80000300800 */
[----:B------:R-:W3:Y:S04]  /*a4fe0*/  LDL.LU R39, [R1+0x13c] ;  /* 0x00013c0001277983 */ /* 0x000ee80000300800 */
[----:B-1----:R-:W-:Y:S04]  /*a4ff0*/  STL [R1+0x40c8], R34 ;  /* 0x0040c82201007387 */ /* 0x002fe80000100800 */
[----:B------:R-:W-:Y:S04]  /*a5000*/  STL [R1+0x40c0], R35 ;  /* 0x0040c02301007387 */ /* 0x000fe80000100800 */
[----:B------:R0:W-:Y:S04]  /*a5010*/  STL.64 [R1+0x40f8], R32 ;  /* 0x0040f82001007387 */ /* 0x0001e80000100a00 */
[----:B0-----:R-:W3:Y:S04]  /*a5020*/  LDL.LU R32, [R1+0x120] ;  /* 0x0001200001207983 */ /* 0x001ee80000300800 */
[----:B------:R-:W3:Y:S04]  /*a5030*/  LDL.LU R33, [R1+0x124] ;  /* 0x0001240001217983 */ /* 0x000ee80000300800 */
[----:B------:R-:W3:Y:S04]  /*a5040*/  LDL.LU R34, [R1+0x128] ;  /* 0x0001280001227983 */ /* 0x000ee80000300800 */
[----:B------:R-:W3:Y:S04]  /*a5050*/  LDL.LU R35, [R1+0x12c] ;  /* 0x00012c0001237983 */ /* 0x000ee80000300800 */
[----:B--2---:R-:W-:Y:S04]  /*a5060*/  STL.64 [R1+0x4108], R30 ;  /* 0x0041081e01007387 */ /* 0x004fe80000100a00 */
[----:B------:R-:W-:Y:S04]  /*a5070*/  STL.64 [R1+0x4100], R28 ;  /* 0x0041001c01007387 */ /* 0x000fe80000100a00 */
[----:B----4-:R-:W-:Y:S04]  /*a5080*/  STS.128 [R0+0x180], R56 ;  /* 0x0001803800007388 */ /* 0x010fe80000000c00 */
[----:B---3--:R-:W-:Y:S04]  /*a5090*/  STS.128 [R0+0x100], R40 ;  /* 0x0001002800007388 */ /* 0x008fe80000000c00 */
[----:B------:R-:W-:Y:S04]  /*a50a0*/  STS.128 [R0+0x80], R36 ;  /* 0x0000802400007388 */ /* 0x000fe80000000c00 */
[----:B------:R-:W-:Y:S01]  /*a50b0*/  STS.128 [R0], R32 ;  /* 0x0000002000007388 */ /* 0x000fe20000000c00 */
[----:B------:R-:W-:-:S06]  /*a50c0*/  NOP ;  /* 0x0000000000007918 */ /* 0x000fcc0000000000 */
[----:B------:R-:W0:Y:S04]  /*a50d0*/  LDS.128 R28, [R48] ;  /* 0x00000000301c7984 */ /* 0x000e280000000c00 */
[----:B------:R-:W1:Y:S04]  /*a50e0*/  LDS.128 R36, [R3] ;  /* 0x0000000003247984 */ /* 0x000e680000000c00 */
[----:B------:R-:W2:Y:S04]  /*a50f0*/  LDS.128 R32, [R45] ;  /* 0x000000002d207984 */ /* 0x000ea80000000c00 */
[----:B0-----:R-:W-:Y:S04]  /*a5100*/  STL.64 [R1+0x450], R28 ;  /* 0x0004501c01007387 */ /* 0x001fe80000100a00 */
        /* <DEDUP_REMOVED lines=8> */
[----:B------:R-:W3:Y:S04]  /*a5190*/  LDS.128 R4, [R48] ;  /* 0x0000000030047984 */ /* 0x000ee80000000c00 */
[----:B-1----:R-:W-:Y:S04]  /*a51a0*/  STL.64 [R1+0x480], R36 ;  /* 0x0004802401007387 */ /* 0x002fe80000100a00 */
[----:B------:R-:W-:Y:S04]  /*a51b0*/  STL.64 [R1+0x488], R38 ;  /* 0x0004882601007387 */ /* 0x000fe80000100a00 */
[----:B--2---:R-:W-:Y:S04]  /*a51c0*/  STL.64 [R1+0x4a0], R32 ;  /* 0x0004a02001007387 */ /* 0x004fe80000100a00 */
[----:B------:R-:W-:Y:S04]  /*a51d0*/  STL.64 [R1+0x4a8], R34 ;  /* 0x0004a82201007387 */ /* 0x000fe80000100a00 */
[----:B0-----:R-:W-:Y:S04]  /*a51e0*/  STL.64 [R1+0x490], R28 ;  /* 0x0004901c01007387 */ /* 0x001fe80000100a00 */
[----:B------:R-:W0:Y:S04]  /*a51f0*/  LDS.128 R12, [R3] ;  /* 0x00000000030c7984 */ /* 0x000e280000000c00 */
[----:B------:R-:W-:Y:S04]  /*a5200*/  STL.64 [R1+0x498], R30 ;  /* 0x0004981e01007387 */ /* 0x000fe80000100a00 */
[----:B------:R-:W1:Y:S04]  /*a5210*/  LDS.128 R8, [R45] ;  /* 0x000000002d087984 */ /* 0x000e680000000c00 */
[----:B---3--:R-:W-:Y:S04]  /*a5220*/  STL.64 [R1+0x160], R4 ;  /* 0x0001600401007387 */ /* 0x008fe80000100a00 */
[----:B------:R-:W-:Y:S04]  /*a5230*/  STL.64 [R1+0x168], R6 ;  /* 0x0001680601007387 */ /* 0x000fe80000100a00 */
[----:B------:R-:W2:Y:S01]  /*a5240*/  LDS.128 R4, [R44] ;  /* 0x000000002c047984 */ /* 0x000ea20000000c00 */
[----:B------:R-:W-:-:S06]  /*a5250*/  NOP ;  /* 0x0000000000007918 */ /* 0x000fcc0000000000 */
[----:B------:R3:W-:Y:S04]  /*a5260*/  STS.128 [R0+0x80], R24 ;  /* 0x0000801800007388 */ /* 0x0007e80000000c00 */
[----:B0-----:R0:W-:Y:S04]  /*a5270*/  STL.64 [R1+0x460], R12 ;  /* 0x0004600c01007387 */ /* 0x0011e80000100a00 */
[----:B------:R4:W-:Y:S04]  /*a5280*/  STL.64 [R1+0x468], R14 ;  /* 0x0004680e01007387 */ /* 0x0009e80000100a00 */
[----:B-1----:R1:W-:Y:S04]  /*a5290*/  STL.64 [R1+0x470], R8 ;  /* 0x0004700801007387 */ /* 0x0023e80000100a00 */
[----:B------:R0:W-:Y:S04]  /*a52a0*/  STL.64 [R1+0x478], R10 ;  /* 0x0004780a01007387 */ /* 0x0001e80000100a00 */
[----:B--2---:R-:W-:Y:S04]  /*a52b0*/  STL.64 [R1+0x190], R4 ;  /* 0x0001900401007387 */ /* 0x004fe80000100a00 */
[----:B------:R-:W-:Y:S04]  /*a52c0*/  STL.64 [R1+0x198], R6 ;  /* 0x0001980601007387 */ /* 0x000fe80000100a00 */
[----:B---3--:R-:W2:Y:S04]  /*a52d0*/  LDL.LU R24, [R1+0x280] ;  /* 0x0002800001187983 */ /* 0x008ea80000300800 */
[----:B------:R-:W2:Y:S04]  /*a52e0*/  LDL.LU R25, [R1+0x284] ;  /* 0x0002840001197983 */ /* 0x000ea80000300800 */
[----:B------:R-:W3:Y:S04]  /*a52f0*/  LDL.LU R26, [R1+0x288] ;  /* 0x00028800011a7983 */ /* 0x000ee80000300800 */
[----:B------:R-:W3:Y:S04]  /*a5300*/  LDL.LU R27, [R1+0x28c] ;  /* 0x00028c00011b7983 */ /* 0x000ee80000300800 */
[----:B---3--:R-:W-:Y:S04]  /*a5310*/  STL.64 [R1+0x4118], R26 ;  /* 0x0041181a01007387 */ /* 0x008fe80000100a00 */
[----:B--2---:R2:W-:Y:S04]  /*a5320*/  STL.64 [R1+0x4110], R24 ;  /* 0x0041101801007387 */ /* 0x0045e80000100a00 */
[----:B0-----:R-:W3:Y:S04]  /*a5330*/  LDL.LU R12, [R1+0x250] ;  /* 0x00025000010c7983 */ /* 0x001ee80000300800 */
[----:B------:R-:W3:Y:S04]  /*a5340*/  LDL.LU R13, [R1+0x254] ;  /* 0x00025400010d7983 */ /* 0x000ee80000300800 */
[----:B----4-:R-:W3:Y:S04]  /*a5350*/  LDL.LU R14, [R1+0x258] ;  /* 0x00025800010e7983 */ /* 0x010ee80000300800 */
[----:B------:R-:W3:Y:S04]  /*a5360*/  LDL.LU R15, [R1+0x25c] ;  /* 0x00025c00010f7983 */ /* 0x000ee80000300800 */
[----:B-1----:R-:W4:Y:S04]  /*a5370*/  LDL.LU R8, [R1+0x240] ;  /* 0x0002400001087983 */ /* 0x002f280000300800 */
[----:B------:R-:W4:Y:S04]  /*a5380*/  LDL.LU R9, [R1+0x244] ;  /* 0x0002440001097983 */ /* 0x000f280000300800 */
[----:B------:R-:W4:Y:S04]  /*a5390*/  LDL.LU R10, [R1+0x248] ;  /* 0x00024800010a7983 */ /* 0x000f280000300800 */
[----:B------:R-:W4:Y:S04]  /*a53a0*/  LDL.LU R11, [R1+0x24c] ;  /* 0x00024c00010b7983 */ /* 0x000f280000300800 */
[----:B------:R-:W3:Y:S04]  /*a53b0*/  LDL.LU R36, [R1+0x200] ;  /* 0x0002000001247983 */ /* 0x000ee80000300800 */
[----:B------:R-:W3:Y:S04]  /*a53c0*/  LDL.LU R37, [R1+0x204] ;  /* 0x0002040001257983 */ /* 0x000ee80000300800 */
[----:B------:R-:W3:Y:S04]  /*a53d0*/  LDL.LU R38, [R1+0x208] ;  /* 0x0002080001267983 */ /* 0x000ee80000300800 */
[----:B------:R-:W3:Y:S04]  /*a53e0*/  LDL.LU R39, [R1+0x20c] ;  /* 0x00020c0001277983 */ /* 0x000ee80000300800 */
[----:B--2---:R-:W2:Y:S04]  /*a53f0*/  LDL.LU R24, [R1+0x1d0] ;  /* 0x0001d00001187983 */ /* 0x004ea80000300800 */
        /* <DEDUP_REMOVED lines=15> */
[----:B------:R0:W-:Y:S04]  /*a54f0*/  STS.128 [R0], R20 ;  /* 0x0000001400007388 */ /* 0x0001e80000000c00 */
[----:B------:R1:W-:Y:S04]  /*a5500*/  STS.128 [R0+0x100], R52 ;  /* 0x0001003400007388 */ /* 0x0003e80000000c00 */
        /* <DEDUP_REMOVED lines=17> */
[----:B------:R-:W3:Y:S04]  /*a5620*/  LDL.LU R53, [R1+0x294] ;  /* 0x0002940001357983 */ /* 0x000ee80000300800 */
[----:B------:R-:W3:Y:S04]  /*a5630*/  LDL.LU R54, [R1+0x298] ;  /* 0x0002980001367983 */ /* 0x000ee80000300800 */
[----:B------:R-:W3:Y:S04]  /*a5640*/  LDL.LU R55, [R1+0x29c] ;  /* 0x00029c0001377983 */ /* 0x000ee80000300800 */
[----:B--2---:R-:W-:Y:S01]  /*a5650*/  STS.128 [R0+0x180], R24 ;  /* 0x0001801800007388 */ /* 0x004fe20000000c00 */
[----:B------:R-:W-:-:S06]  /*a5660*/  NOP ;  /* 0x0000000000007918 */ /* 0x000fcc0000000000 */
[----:B------:R-:W0:Y:S04]  /*a5670*/  LDS.128 R24, [R48] ;  /* 0x0000000030187984 */ /* 0x000e280000000c00 */
        /* <DEDUP_REMOVED lines=12> */
[----:B0-----:R-:W2:Y:S04]  /*a5740*/  LDL.LU.64 R26, [R1+0x4118] ;  /* 0x00411800011a7983 */ /* 0x001ea80000300a00 */
[----:B------:R-:W2:Y:S04]  /*a5750*/  LDL.LU.64 R24, [R1+0x4110] ;  /* 0x0041100001187983 */ /* 0x000ea80000300a00 */
[----:B---3--:R0:W-:Y:S04]  /*a5760*/  STS.128 [R0], R28 ;  /* 0x0000001c00007388 */ /* 0x0081e80000000c00 */
[----:B------:R1:W-:Y:S04]  /*a5770*/  STS.128 [R0+0x80], R32 ;  /* 0x0000802000007388 */ /* 0x0003e80000000c00 */
[----:B------:R3:W-:Y:S04]  /*a5780*/  STS.128 [R0+0x100], R36 ;  /* 0x0001002400007388 */ /* 0x0007e80000000c00 */
[----:B------:R-:W-:Y:S01]  /*a5790*/  STS.128 [R0+0x180], R40 ;  /* 0x0001802800007388 */ /* 0x000fe20000000c00 */
[----:B------:R-:W-:-:S06]  /*a57a0*/  NOP ;  /* 0x0000000000007918 */ /* 0x000fcc0000000000 */
[----:B------:R-:W4:Y:S04]  /*a57b0*/  LDS.128 R40, [R48] ;  /* 0x0000000030287984 */ /* 0x000f280000000c00 */
[----:B0-----:R-:W2:Y:S04]  /*a57c0*/  LDL.LU.64 R30, [R1+0x4108] ;  /* 0x00410800011e7983 */ /* 0x001ea80000300a00 */
[----:B------:R-:W2:Y:S04]  /*a57d0*/  LDL.LU.64 R28, [R1+0x4100] ;  /* 0x00410000011c7983 */ /* 0x000ea80000300a00 */
[----:B-1----:R-:W2:Y:S04]  /*a57e0*/  LDL.LU.64 R32, [R1+0x40f8] ;  /* 0x0040f80001207983 */ /* 0x002ea80000300a00 */
[----:B---3--:R-:W3:Y:S04]  /*a57f0*/  LDL.LU R36, [R1+0x40f0] ;  /* 0x0040f00001247983 */ /* 0x008ee80000300800 */
[----:B----4-:R-:W-:Y:S04]  /*a5800*/  STL.64 [R1+0x130], R40 ;  /* 0x0001302801007387 */ /* 0x010fe80000100a00 */
        /* <DEDUP_REMOVED lines=14> */
[----:B------:R-:W1:Y:S04]  /*a58f0*/  LDS.128 R4, [R48] ;  /* 0x0000000030047984 */ /* 0x000e680000000c00 */
[----:B------:R-:W4:Y:S04]  /*a5900*/  LDS.128 R12, [R3] ;  /* 0x00000000030c7984 */ /* 0x000f280000000c00 */
[----:B------:R-:W4:Y:S04]  /*a5910*/  LDS.128 R8, [R45] ;  /* 0x000000002d087984 */ /* 0x000f280000000c00 */
[----:B0-----:R0:W-:Y:S04]  /*a5920*/  STL.64 [R1+0x100], R40 ;  /* 0x0001002801007387 */ /* 0x0011e80000100a00 */
[----:B------:R-:W-:Y:S04]  /*a5930*/  STL.64 [R1+0x108], R42 ;  /* 0x0001082a01007387 */ /* 0x000fe80000100a00 */
[----:B0-----:R-:W3:Y:S04]  /*a5940*/  LDL.LU.64 R40, [R1+0x40e8] ;  /* 0x0040e80001287983 */ /* 0x001ee80000300a00 */
[----:B-1----:R-:W-:Y:S04]  /*a5950*/  STL.64 [R1+0xf0], R4 ;  /* 0x0000f00401007387 */ /* 0x002fe80000100a00 */
[----:B------:R-:W-:Y:S04]  /*a5960*/  STL.64 [R1+0xf8], R6 ;  /* 0x0000f80601007387 */ /* 0x000fe80000100a00 */
[----:B------:R-:W0:Y:S01]  /*a5970*/  LDS.128 R4, [R44] ;  /* 0x000000002c047984 */ /* 0x000e220000000c00 */
[----:B------:R-:W-:-:S06]  /*a5980*/  NOP ;  /* 0x0000000000007918 */ /* 0x000fcc0000000000 */
[----:B----4-:R-:W-:Y:S04]  /*a5990*/  STL.64 [R1+0xe0], R12 ;  /* 0x0000e00c01007387 */ /* 0x010fe80000100a00 */
[----:B------:R-:W-:Y:S04]  /*a59a0*/  STL.64 [R1+0xe8], R14 ;  /* 0x0000e80e01007387 */ /* 0x000fe80000100a00 */
[----:B------:R-:W-:Y:S04]  /*a59b0*/  STL.64 [R1+0xd0], R8 ;  /* 0x0000d00801007387 */ /* 0x000fe80000100a00 */
[----:B------:R-:W-:Y:S04]  /*a59c0*/  STL.64 [R1+0xd8], R10 ;  /* 0x0000d80a01007387 */ /* 0x000fe80000100a00 */
[----:B------:R-:W-:Y:S04]  /*a59d0*/  STS.128 [R0+0x80], R20 ;  /* 0x0000801400007388 */ /* 0x000fe80000000c00 */
[----:B0-----:R-:W-:Y:S04]  /*a59e0*/  STL.64 [R1+0xc0], R4 ;  /* 0x0000c00401007387 */ /* 0x001fe80000100a00 */
[----:B------:R-:W-:Y:S04]  /*a59f0*/  STL.64 [R1+0xc8], R6 ;  /* 0x0000c80601007387 */ /* 0x000fe80000100a00 */
[----:B--2---:R0:W-:Y:S04]  /*a5a00*/  STS.128 [R0+0x100], R24 ;  /* 0x0001001800007388 */ /* 0x0041e80000000c00 */
        /* <DEDUP_REMOVED lines=16> */
[----:B------:R-:W-:Y:S04]  /*a5b10*/  STS.128 [R0], R16 ;  /* 0x0000001000007388 */ /* 0x000fe80000000c00 */
[----:B------:R-:W-:Y:S01]  /*a5b20*/  STS.128 [R0+0x180], R52 ;  /* 0x0001803400007388 */ /* 0x000fe20000000c00 */
[----:B------:R-:W-:-:S06]  /*a5b30*/  NOP ;  /* 0x0000000000007918 */ /* 0x000fcc0000000000 */
[----:B------:R-:W0:Y:S04]  /*a5b40*/  LDS.128 R16, [R48] ;  /* 0x0000000030107984 */ /* 0x000e280000000c00 */
[----:B------:R-:W1:Y:S04]  /*a5b50*/  LDS.128 R12, [R3] ;  /* 0x00000000030c7984 */ /* 0x000e680000000c00 */
[----:B------:R-:W1:Y:S04]  /*a5b60*/  LDS.128 R8, [R45] ;  /* 0x000000002d087984 */ /* 0x000e680000000c00 */
[----:B------:R0:W1:Y:S01]  /*a5b70*/  LDS.128 R52, [R44] ;  /* 0x000000002c347984 */ /* 0x0000620000000c00 */
[----:B------:R-:W-:-:S06]  /*a5b80*/  NOP ;  /* 0x0000000000007918 */ /* 0x000fcc0000000000 */
[----:B0-----:R-:W-:Y:S04]  /*a5b90*/  STL.64 [R1+0xb0], R16 ;  /* 0x0000b01001007387 */ /* 0x001fe80000100a00 */
[----:B------:R-:W-:Y:S04]  /*a5ba0*/  STL.64 [R1+0xb8], R18 ;  /* 0x0000b81201007387 */ /* 0x000fe80000100a00 */
[----:B-1----:R0:W-:Y:S04]  /*a5bb0*/  STL.64 [R1+0xa0], R12 ;  /* 0x0000a00c01007387 */ /* 0x0021e80000100a00 */
[----:B------:R1:W-:Y:S04]  /*a5bc0*/  STL.64 [R1+0xa8], R14 ;  /* 0x0000a80e01007387 */ /* 0x0003e80000100a00 */
[----:B------:R-:W3:Y:S04]  /*a5bd0*/  LDL.LU R44, [R1+0x310] ;  /* 0x00031000012c7983 */ /* 0x000ee80000300800 */
[----:B------:R0:W-:Y:S04]  /*a5be0*/  STL.64 [R1+0x90], R8 ;  /* 0x0000900801007387 */ /* 0x0001e80000100a00 */
[----:B------:R0:W-:Y:S04]  /*a5bf0*/  STL.64 [R1+0x98], R10 ;  /* 0x0000980a01007387 */ /* 0x0001e80000100a00 */
[----:B------:R-:W3:Y:S04]  /*a5c00*/  LDL.LU R45, [R1+0x314] ;  /* 0x00031400012d7983 */ /* 0x000ee80000300800 */
[----:B------:R-:W3:Y:S04]  /*a5c10*/  LDL.LU R46, [R1+0x318] ;  /* 0x00031800012e7983 */ /* 0x000ee80000300800 */
[----:B------:R-:W3:Y:S04]  /*a5c20*/  LDL.LU R47, [R1+0x31c] ;  /* 0x00031c00012f7983 */ /* 0x000ee80000300800 */
[----:B0-----:R-:W3:Y:S04]  /*a5c30*/  LDL.LU R12, [R1+0x2f0] ;  /* 0x0002f000010c7983 */ /* 0x001ee80000300800 */
[----:B------:R-:W3:Y:S04]  /*a5c40*/  LDL.LU R13, [R1+0x2f4] ;  /* 0x0002f400010d7983 */ /* 0x000ee80000300800 */
[----:B-1----:R-:W3:Y:S04]  /*a5c50*/  LDL.LU R14, [R1+0x2f8] ;  /* 0x0002f800010e7983 */ /* 0x002ee80000300800 */
        /* <DEDUP_REMOVED lines=9> */
[----:B------:R-:W-:Y:S04]  /*a5cf0*/  STL [R1+0x40ac], R52 ;  /* 0x0040ac3401007387 */ /* 0x000fe80000100800 */
[----:B------:R-:W-:Y:S04]  /*a5d00*/  STL [R1+0x4090], R53 ;  /* 0x0040903501007387 */ /* 0x000fe80000100800 */
[----:B------:R0:W-:Y:S04]  /*a5d10*/  STL [R1+0x408c], R54 ;  /* 0x00408c3601007387 */ /* 0x0001e80000100800 */
[----:B0-----:R-:W3:Y:S04]  /*a5d20*/  LDL.LU R54, [R1+0x4bc] ;  /* 0x0004bc0001367983 */ /* 0x001ee80000300800 */
[----:B------:R0:W-:Y:S04]  /*a5d30*/  STL [R1+0x4088], R55 ;  /* 0x0040883701007387 */ /* 0x0001e80000100800 */
[----:B0-----:R-:W3:Y:S04]  /*a5d40*/  LDL.LU R55, [R1+0x179c] ;  /* 0x00179c0001377983 */ /* 0x001ee80000300800 */
[----:B--2---:R-:W-:Y:S04]  /*a5d50*/  STS.128 [R0+0x180], R24 ;  /* 0x0001801800007388 */ /* 0x004fe80000000c00 */
[----:B----4-:R-:W-:Y:S04]  /*a5d60*/  STS.128 [R0+0x80], R4 ;  /* 0x0000800400007388 */ /* 0x010fe80000000c00 */
[----:B---3--:R0:W-:Y:S04]  /*a5d70*/  STS.128 [R0], R56 ;  /* 0x0000003800007388 */ /* 0x0081e80000000c00 */
[----:B------:R-:W-:Y:S01]  /*a5d80*/  STS.128 [R0+0x100], R20 ;  /* 0x0001001400007388 */ /* 0x000fe20000000c00 */
[----:B------:R-:W-:-:S06]  /*a5d90*/  NOP ;  /* 0x0000000000007918 */ /* 0x000fcc0000000000 */
[----:B------:R-:W1:Y:S04]  /*a5da0*/  LDS.128 R48, [R48] ;  /* 0x0000000030307984 */ /* 0x000e680000000c00 */
[----:B------:R-:W2:Y:S04]  /*a5db0*/  LDS.128 R4, [R3] ;  /* 0x0000000003047984 */ /* 0x000ea80000000c00 */
[----:B0-----:R-:W3:Y:S04]  /*a5dc0*/  LDL.LU.64 R58, [R1+0x40e0] ;  /* 0x0040e000013a7983 */ /* 0x001ee80000300a00 */
[----:B------:R-:W4:Y:S04]  /*a5dd0*/  LDL.LU R57, [R1+0x40d8] ;  /* 0x0040d80001397983 */ /* 0x000f280000300800 */
[----:B------:R-:W3:Y:S04]  /*a5de0*/  LDL.LU R38, [R1+0x350] ;  /* 0x0003500001267983 */ /* 0x000ee80000300800 */
[----:B-1----:R-:W-:Y:S04]  /*a5df0*/  STL [R1+0x40a4], R49 ;  /* 0x0040a43101007387 */ /* 0x002fe80000100800 */
[----:B------:R-:W-:Y:S04]  /*a5e00*/  STL [R1+0x4098], R50 ;  /* 0x0040983201007387 */ /* 0x000fe80000100800 */
[----:B------:R-:W-:Y:S04]  /*a5e10*/  STL [R1+0x4094], R51 ;  /* 0x0040943301007387 */ /* 0x000fe80000100800 */
[----:B------:R-:W3:Y:S04]  /*a5e20*/  LDL.LU R37, [R1+0x340] ;  /* 0x0003400001257983 */ /* 0x000ee80000300800 */
[----:B--2---:R-:W-:Y:S04]  /*a5e30*/  STL [R1+0x40a8], R5 ;  /* 0x0040a80501007387 */ /* 0x004fe80000100800 */
[----:B------:R0:W-:Y:S04]  /*a5e40*/  STL [R1+0x40a0], R6 ;  /* 0x0040a00601007387 */ /* 0x0001e80000100800 */
[----:B0-----:R-:W2:Y:S04]  /*a5e50*/  LDL.LU R6, [R1+0x4b8] ;  /* 0x0004b80001067983 */ /* 0x001ea80000300800 */
[----:B------:R0:W-:Y:S04]  /*a5e60*/  STL [R1+0x409c], R7 ;  /* 0x00409c0701007387 */ /* 0x0001e80000100800 */
[----:B------:R-:W3:Y:S04]  /*a5e70*/  LDL.LU R5, [R1+0x1798] ;  /* 0x0017980001057983 */ /* 0x000ee80000300800 */
[----:B------:R-:W3:Y:S04]  /*a5e80*/  LDL R52, [R1+0x17a0] ;  /* 0x0017a00001347983 */ /* 0x000ee80000100800 */
[----:B------:R-:W3:Y:S04]  /*a5e90*/  LDL.LU R43, [R1+0x330] ;  /* 0x00033000012b7983 */ /* 0x000ee80000300800 */
[----:B------:R-:W3:Y:S04]  /*a5ea0*/  LDL.LU R35, [R1+0x3f9c] ;  /* 0x003f9c0001237983 */ /* 0x000ee80000300800 */
[----:B------:R-:W4:Y:S04]  /*a5eb0*/  LDL.LU R42, [R1+0x320] ;  /* 0x00032000012a7983 */ /* 0x000f280000300800 */
[----:B------:R-:W4:Y:S04]  /*a5ec0*/  LDL.LU R39, [R1+0x40] ;  /* 0x0000400001277983 */ /* 0x000f280000300800 */
[----:B------:R-:W4:Y:S04]  /*a5ed0*/  LDL.LU R34, [R1+0x30] ;  /* 0x0000300001227983 */ /* 0x000f280000300800 */
[----:B------:R-:W4:Y:S04]  /*a5ee0*/  LDL R53, [R1+0x17a4] ;  /* 0x0017a40001357983 */ /* 0x000f280000100800 */
[----:B0-----:R-:W4:Y:S04]  /*a5ef0*/  LDL R7, [R1+0x17a8] ;  /* 0x0017a80001077983 */ /* 0x001f280000100800 */
[----:B------:R-:W4:Y:S04]  /*a5f00*/  LDL R50, [R1+0x17ac] ;  /* 0x0017ac0001327983 */ /* 0x000f280000100800 */
[----:B------:R-:W4:Y:S04]  /*a5f10*/  LDL R51, [R1+0x17b0] ;  /* 0x0017b00001337983 */ /* 0x000f280000100800 */
[----:B------:R-:W4:Y:S04]  /*a5f20*/  LDL R49, [R1+0x17b8] ;  /* 0x0017b80001317983 */ /* 0x000f280000100800 */
[----:B------:R-:W-:Y:S01]  /*a5f30*/  LDS.128 R20, [R54] ;  /* 0x0000000036147984 */ /* 0x000fe20000000c00 */
[----:B------:R-:W-:-:S03]  /*a5f40*/  ISETP.GE.AND P0, PT, R55, c[0x0][0x178], PT ;  /* 0x00005e0037007a0c */ /* 0x000fc60003f06270 */
[----:B--2---:R-:W-:Y:S01]  /*a5f50*/  LDS.128 R24, [R6] ;  /* 0x0000000006187984 */ /* 0x004fe20000000c00 */
[----:B------:R-:W-:-:S06]  /*a5f60*/  NOP ;  /* 0x0000000000007918 */ /* 0x000fcc0000000000 */
[----:B------:R-:W-:Y:S04]  /*a5f70*/  STS.128 [R0], R8 ;  /* 0x0000000800007388 */ /* 0x000fe80000000c00 */
[----:B------:R-:W-:Y:S04]  /*a5f80*/  STS.128 [R0+0x80], R12 ;  /* 0x0000800c00007388 */ /* 0x000fe80000000c00 */
[----:B------:R-:W-:Y:S04]  /*a5f90*/  STS.128 [R0+0x100], R16 ;  /* 0x0001001000007388 */ /* 0x000fe80000000c00 */
[----:B------:R0:W-:Y:S01]  /*a5fa0*/  STS.128 [R0+0x180], R44 ;  /* 0x0001802c00007388 */ /* 0x0001e20000000c00 */
[C---:B---3--:R-:W-:Y:S01]  /*a5fb0*/  ISETP.LT.AND P0, PT, R5.reuse, c[0x0][0x17c], !P0 ;  /* 0x00005f0005007a0c */ /* 0x048fe20004701270 */
[----:B------:R-:W-:-:S02]  /*a5fc0*/  IMAD R56, R5, c[0x0][0x198], RZ ;  /* 0x0000660005387a24 */ /* 0x000fc400078e02ff */
[----:B0-----:R-:W-:-:S05]  /*a5fd0*/  IMAD R0, R55, c[0x0][0x194], RZ ;  /* 0x0000650037007a24 */ /* 0x001fca00078e02ff */
[----:B------:R-:W-:-:S04]  /*a5fe0*/  LEA R2, P6, R0, c[0x0][0x170], 0x1 ;  /* 0x00005c0000027a11 */ /* 0x000fc800078c08ff */
[----:B------:R-:W-:-:S05]  /*a5ff0*/  LEA.HI.X.SX32 R3, R0, c[0x0][0x174], 0x1, P6 ;  /* 0x00005d0000037a11 */ /* 0x000fca00030f0eff */
[----:B------:R-:W-:Y:S01]  /*a6000*/  IMAD.WIDE R8, R56, 0x2, R2 ;  /* 0x0000000238087825 */ /* 0x000fe200078e0202 */
[----:B------:R-:W-:-:S06]  /*a6010*/  NOP ;  /* 0x0000000000007918 */ /* 0x000fcc0000000000 */
[----:B------:R0:W-:Y:S01]  /*a6020*/  @P0 STG.E.U16 [R8.64], R38 ;  /* 0x0000002608000986 */ /* 0x0001e2000c101504 */
[----:B------:R-:W-:-:S04]  /*a6030*/  ISETP.GE.AND P0, PT, R52, c[0x0][0x178], PT ;  /* 0x00005e0034007a0c */ /* 0x000fc80003f06270 */
[----:B------:R-:W-:Y:S01]  /*a6040*/  ISETP.LT.AND P0, PT, R5, c[0x0][0x17c], !P0 ;  /* 0x00005f0005007a0c */ /* 0x000fe20004701270 */
[----:B0-----:R-:W-:-:S05]  /*a6050*/  IMAD R9, R52, c[0x0][0x194], RZ ;  /* 0x0000650034097a24 */ /* 0x001fca00078e02ff */
[----:B------:R-:W-:-:S04]  /*a6060*/  LEA R8, P6, R9, c[0x0][0x170], 0x1 ;  /* 0x00005c0009087a11 */ /* 0x000fc800078c08ff */
[----:B------:R-:W-:-:S05]  /*a6070*/  LEA.HI.X.SX32 R9, R9, c[0x0][0x174], 0x1, P6 ;  /* 0x00005d0009097a11 */ /* 0x000fca00030f0eff */
[----:B------:R-:W-:-:S05]  /*a6080*/  IMAD.WIDE R10, R56, 0x2, R8 ;  /* 0x00000002380a7825 */ /* 0x000fca00078e0208 */
[----:B------:R0:W-:Y:S01]  /*a6090*/  @P0 STG.E.U16 [R10.64], R37 ;  /* 0x000000250a000986 */ /* 0x0001e2000c101504 */
[----:B----4-:R-:W-:-:S04]  /*a60a0*/  ISETP.GE.AND P0, PT, R53, c[0x0][0x178], PT ;  /* 0x00005e0035007a0c */ /* 0x010fc80003f06270 */
[----:B------:R-:W-:Y:S01]  /*a60b0*/  ISETP.LT.AND P0, PT, R5, c[0x0][0x17c], !P0 ;  /* 0x00005f0005007a0c */ /* 0x000fe20004701270 */
[----:B0-----:R-:W-:-:S05]  /*a60c0*/  IMAD R11, R53, c[0x0][0x194], RZ ;  /* 0x00006500350b7a24 */ /* 0x001fca00078e02ff */
[----:B------:R-:W-:-:S04]  /*a60d0*/  LEA R10, P6, R11, c[0x0][0x170], 0x1 ;  /* 0x00005c000b0a7a11 */ /* 0x000fc800078c08ff */
[----:B------:R-:W-:-:S05]  /*a60e0*/  LEA.HI.X.SX32 R11, R11, c[0x0][0x174], 0x1, P6 ;  /* 0x00005d000b0b7a11 */ /* 0x000fca00030f0eff */
[----:B------:R-:W-:-:S05]  /*a60f0*/  IMAD.WIDE R12, R56, 0x2, R10 ;  /* 0x00000002380c7825 */ /* 0x000fca00078e020a */
[----:B------:R0:W-:Y:S01]  /*a6100*/  @P0 STG.E.U16 [R12.64], R43 ;  /* 0x0000002b0c000986 */ /* 0x0001e2000c101504 */
[C---:B------:R-:W-:Y:S01]  /*a6110*/  ISETP.GE.AND P0, PT, R7.reuse, c[0x0][0x178], PT ;  /* 0x00005e0007007a0c */ /* 0x040fe20003f06270 */
[----:B0-----:R-:W-:-:S05]  /*a6120*/  IMAD R13, R7, c[0x0][0x194], RZ ;  /* 0x00006500070d7a24 */ /* 0x001fca00078e02ff */
[----:B------:R-:W-:Y:S02]  /*a6130*/  LEA R12, P6, R13, c[0x0][0x170], 0x1 ;  /* 0x00005c000d0c7a11 */ /* 0x000fe400078c08ff */
[----:B------:R-:W-:Y:S02]  /*a6140*/  ISETP.LT.AND P0, PT, R5, c[0x0][0x17c], !P0 ;  /* 0x00005f0005007a0c */ /* 0x000fe40004701270 */
[----:B------:R-:W-:Y:S02]  /*a6150*/  LEA.HI.X.SX32 R13, R13, c[0x0][0x174], 0x1, P6 ;  /* 0x00005d000d0d7a11 */ /* 0x000fe400030f0eff */
[----:B------:R-:W-:Y:S02]  /*a6160*/  ISETP.GE.AND P6, PT, R5, c[0x0][0x17c], PT ;  /* 0x00005f0005007a0c */ /* 0x000fe40003fc6270 */
[----:B------:R-:W2:Y:S01]  /*a6170*/  LDL R5, [R1+0x17b4] ;  /* 0x0017b40001057983 */ /* 0x000ea20000100800 */
[----:B------:R-:W-:Y:S02]  /*a6180*/  IMAD.MOV.U32 R44, RZ, RZ, c[0x0][0x194] ;  /* 0x00006500ff2c7624 */ /* 0x000fe400078e00ff */
[----:B------:R-:W-:-:S04]  /*a6190*/  IMAD.WIDE R14, R56, 0x2, R12 ;  /* 0x00000002380e7825 */ /* 0x000fc800078e020c */
[----:B------:R-:W-:Y:S01]  /*a61a0*/  IMAD R0, R44, 0x80, R0 ;  /* 0x000000802c007824 */ /* 0x000fe200078e0200 */
[----:B------:R0:W-:Y:S04]  /*a61b0*/  @P0 STG.E.U16 [R14.64], R42 ;  /* 0x0000002a0e000986 */ /* 0x0001e8000c101504 */
[----:B0-----:R-:W-:-:S04]  /*a61c0*/  LEA R14, P0, R0, c[0x0][0x170], 0x1 ;  /* 0x00005c00000e7a11 */ /* 0x001fc800078008ff */
[----:B------:R-:W-:Y:S02]  /*a61d0*/  LEA.HI.X.SX32 R15, R0, c[0x0][0x174], 0x1, P0 ;  /* 0x00005d00000f7a11 */ /* 0x000fe400000f0eff */
[----:B------:R-:W-:Y:S01]  /*a61e0*/  ISETP.LT.AND P0, PT, R50, c[0x0][0x178], !P6 ;  /* 0x00005e0032007a0c */ /* 0x000fe20007701270 */
[----:B------:R-:W-:Y:S02]  /*a61f0*/  IMAD R0, R44, 0x20, R0 ;  /* 0x000000202c007824 */ /* 0x000fe400078e0200 */
[----:B------:R-:W-:-:S10]  /*a6200*/  IMAD.WIDE R16, R56, 0x2, R14 ;  /* 0x0000000238107825 */ /* 0x000fd400078e020e */
[----:B------:R0:W-:Y:S02]  /*a6210*/  @P0 STG.E.U16 [R16.64], R39 ;  /* 0x0000002710000986 */ /* 0x0001e4000c101504 */
[----:B0-----:R-:W-:-:S04]  /*a6220*/  LEA R16, P0, R0, c[0x0][0x170], 0x1 ;  /* 0x00005c0000107a11 */ /* 0x001fc800078008ff */
[----:B------:R-:W-:Y:S02]  /*a6230*/  LEA.HI.X.SX32 R17, R0, c[0x0][0x174], 0x1, P0 ;  /* 0x00005d0000117a11 */ /* 0x000fe400000f0eff */
[----:B------:R-:W-:Y:S01]  /*a6240*/  ISETP.LT.AND P0, PT, R51, c[0x0][0x178], !P6 ;  /* 0x00005e0033007a0c */ /* 0x000fe20007701270 */
[----:B------:R-:W-:Y:S02]  /*a6250*/  IMAD R0, R44, 0x20, R0 ;  /* 0x000000202c007824 */ /* 0x000fe400078e0200 */
[----:B------:R-:W-:-:S10]  /*a6260*/  IMAD.WIDE R18, R56, 0x2, R16 ;  /* 0x0000000238127825 */ /* 0x000fd400078e0210 */
[----:B------:R0:W-:Y:S02]  /*a6270*/  @P0 STG.E.U16 [R18.64], R34 ;  /* 0x0000002212000986 */ /* 0x0001e4000c101504 */
[----:B0-----:R-:W-:-:S04]  /*a6280*/  LEA R18, P0, R0, c[0x0][0x170], 0x1 ;  /* 0x00005c0000127a11 */ /* 0x001fc800078008ff */
[----:B------:R-:W-:Y:S01]  /*a6290*/  LEA.HI.X.SX32 R19, R0, c[0x0][0x174], 0x1, P0 ;  /* 0x00005d0000137a11 */ /* 0x000fe200000f0eff */
[----:B------:R-:W-:-:S04]  /*a62a0*/  IMAD R0, R44, 0x20, R0 ;  /* 0x000000202c007824 */ /* 0x000fc800078e0200 */
[----:B------:R-:W-:Y:S01]  /*a62b0*/  IMAD.WIDE R44, R56, 0x2, R18 ;  /* 0x00000002382c7825 */ /* 0x000fe200078e0212 */
[----:B--2---:R-:W-:Y:S02]  /*a62c0*/  ISETP.LT.AND P0, PT, R5, c[0x0][0x178], !P6 ;  /* 0x00005e0005007a0c */ /* 0x004fe40007701270 */
[----:B------:R-:W-:-:S11]  /*a62d0*/  ISETP.LT.AND P6, PT, R49, c[0x0][0x178], !P6 ;  /* 0x00005e0031007a0c */ /* 0x000fd600077c1270 */
[----:B------:R0:W-:Y:S02]  /*a62e0*/  @P0 STG.E.U16 [R44.64], R60 ;  /* 0x0000003c2c000986 */ /* 0x0001e4000c101504 */
[----:B0-----:R-:W-:-:S04]  /*a62f0*/  LEA R44, P0, R0, c[0x0][0x170], 0x1 ;  /* 0x00005c00002c7a11 */ /* 0x001fc800078008ff */
[----:B------:R-:W-:-:S05]  /*a6300*/  LEA.HI.X.SX32 R45, R0, c[0x0][0x174], 0x1, P0 ;  /* 0x00005d00002d7a11 */ /* 0x000fca00000f0eff */
[C---:B------:R-:W-:Y:S01]  /*a6310*/  IMAD.WIDE R46, R56.reuse, 0x2, R44 ;  /* 0x00000002382e7825 */ /* 0x040fe200078e022c */
[----:B------:R-:W-:-:S04]  /*a6320*/  IADD3 R0, R56, c[0x0][0x198], RZ ;  /* 0x0000660038007a10 */ /* 0x000fc80007ffe0ff */
[----:B------:R0:W-:Y:S01]  /*a6330*/  @P6 STG.E.U16 [R46.64], R40 ;  /* 0x000000282e006986 */ /* 0x0001e2000c101504 */
[----:B------:R-:W-:Y:S02]  /*a6340*/  ISETP.LT.AND P6, PT, R55, c[0x0][0x178], !P5 ;  /* 0x00005e0037007a0c */ /* 0x000fe40006fc1270 */
[----:B0-----:R-:W-:Y:S01]  /*a6350*/  PRMT R40, R38, 0x7632, R40 ;  /* 0x0000763226287816 */ /* 0x001fe20000000028 */
[----:B------:R-:W-:Y:S01]  /*a6360*/  IMAD.WIDE R46, R0, 0x2, R2 ;  /* 0x00000002002e7825 */ /* 0x000fe200078e0202 */
[----:B------:R-:W2:Y:S09]  /*a6370*/  LDL.LU R38, [R1+0x3a0] ;  /* 0x0003a00001267983 */ /* 0x000eb20000300800 */
[----:B------:R0:W-:Y:S01]  /*a6380*/  @P6 STG.E.U16 [R46.64], R40 ;  /* 0x000000282e006986 */ /* 0x0001e2000c101504 */
[----:B------:R-:W-:-:S02]  /*a6390*/  ISETP.LT.AND P6, PT, R52, c[0x0][0x178], !P5 ;  /* 0x00005e0034007a0c */ /* 0x000fc40006fc1270 */
[----:B0-----:R-:W-:Y:S01]  /*a63a0*/  PRMT R40, R37, 0x7632, R40 ;  /* 0x0000763225287816 */ /* 0x001fe20000000028 */
[----:B------:R-:W-:Y:S01]  /*a63b0*/  IMAD.WIDE R46, R0, 0x2, R8 ;  /* 0x00000002002e7825 */ /* 0x000fe200078e0208 */
[----:B------:R-:W3:Y:S09]  /*a63c0*/  LDL.LU R37, [R1+0x390] ;  /* 0x0003900001257983 */ /* 0x000ef20000300800 */
[----:B------:R0:W-:Y:S01]  /*a63d0*/  @P6 STG.E.U16 [R46.64], R40 ;  /* 0x000000282e006986 */ /* 0x0001e2000c101504 */
[----:B------:R-:W-:-:S02]  /*a63e0*/  ISETP.LT.AND P6, PT, R53, c[0x0][0x178], !P5 ;  /* 0x00005e0035007a0c */ /* 0x000fc40006fc1270 */
[----:B0-----:R-:W-:Y:S01]  /*a63f0*/  PRMT R40, R43, 0x7632, R40 ;  /* 0x000076322b287816 */ /* 0x001fe20000000028 */
[----:B------:R-:W-:Y:S01]  /*a6400*/  IMAD.WIDE R46, R0, 0x2, R10 ;  /* 0x00000002002e7825 */ /* 0x000fe200078e020a */
[----:B------:R-:W4:Y:S09]  /*a6410*/  LDL.LU R43, [R1+0x380] ;  /* 0x00038000012b7983 */ /* 0x000f320000300800 */
[----:B------:R0:W-:Y:S01]  /*a6420*/  @P6 STG.E.U16 [R46.64], R40 ;  /* 0x000000282e006986 */ /* 0x0001e2000c101504 */
[----:B------:R-:W-:-:S02]  /*a6430*/  ISETP.LT.AND P6, PT, R7, c[0x0][0x178], !P5 ;  /* 0x00005e0007007a0c */ /* 0x000fc40006fc1270 */
[----:B0-----:R-:W-:Y:S01]  /*a6440*/  PRMT R40, R42, 0x7632, R40 ;  /* 0x000076322a287816 */ /* 0x001fe20000000028 */
[----:B------:R-:W-:Y:S01]  /*a6450*/  IMAD.WIDE R46, R0, 0x2, R12 ;  /* 0x00000002002e7825 */ /* 0x000fe200078e020c */
[----:B------:R-:W4:Y:S09]  /*a6460*/  LDL.LU R42, [R1+0x370] ;  /* 0x00037000012a7983 */ /* 0x000f320000300800 */
[----:B------:R0:W-:Y:S02]  /*a6470*/  @P6 STG.E.U16 [R46.64], R40 ;  /* 0x000000282e006986 */ /* 0x0001e4000c101504 */
[----:B0-----:R-:W-:-:S02]  /*a6480*/  PRMT R40, R39, 0x7632, R40 ;  /* 0x0000763227287816 */ /* 0x001fc40000000028 */
[----:B------:R-:W4:Y:S01]  /*a6490*/  LDL.LU R39, [R1+0x360] ;  /* 0x0003600001277983 */ /* 0x000f220000300800 */
[----:B------:R-:W-:Y:S01]  /*a64a0*/  ISETP.LT.AND P6, PT, R50, c[0x0][0x178], !P5 ;  /* 0x00005e0032007a0c */ /* 0x000fe20006fc1270 */
[----:B------:R-:W-:-:S12]  /*a64b0*/  IMAD.WIDE R46, R0, 0x2, R14 ;  /* 0x00000002002e7825 */ /* 0x000fd800078e020e */
[----:B------:R0:W-:Y:S01]  /*a64c0*/  @P6 STG.E.U16 [R46.64], R40 ;  /* 0x000000282e006986 */ /* 0x0001e2000c101504 */
[----:B------:R-:W-:Y:S02]  /*a64d0*/  ISETP.LT.AND P6, PT, R51, c[0x0][0x178], !P5 ;  /* 0x00005e0033007a0c */ /* 0x000fe40006fc1270 */
[----:B0-----:R-:W-:Y:S01]  /*a64e0*/  PRMT R40, R34, 0x7632, R40 ;  /* 0x0000763222287816 */ /* 0x001fe20000000028 */
[----:B------:R-:W-:-:S10]  /*a64f0*/  IMAD.WIDE R46, R0, 0x2, R16 ;  /* 0x00000002002e7825 */ /* 0x000fd400078e0210 */
[----:B------:R0:W-:Y:S01]  /*a6500*/  @P6 STG.E.U16 [R46.64], R40 ;  /* 0x000000282e006986 */ /* 0x0001e2000c101504 */
[----:B------:R-:W-:Y:S02]  /*a6510*/  ISETP.LT.AND P6, PT, R5, c[0x0][0x178], !P5 ;  /* 0x00005e0005007a0c */ /* 0x000fe40006fc1270 */
[----:B------:R-:W-:Y:S02]  /*a6520*/  ISETP.LT.AND P5, PT, R49, c[0x0][0x178], !P5 ;  /* 0x00005e0031007a0c */ /* 0x000fe40006fa1270 */
[----:B0-----:R-:W-:Y:S01]  /*a6530*/  PRMT R40, R60, 0x7632, R40 ;  /* 0x000076323c287816 */ /* 0x001fe20000000028 */
[----:B------:R-:W-:Y:S01]  /*a6540*/  IMAD.WIDE R46, R0, 0x2, R18 ;  /* 0x00000002002e7825 */ /* 0x000fe200078e0212 */
[----:B------:R-:W4:Y:S07]  /*a6550*/  LDL.LU R60, [R1+0x40d4] ;  /* 0x0040d400013c7983 */ /* 0x000f2e0000300800 */
[----:B------:R0:W-:Y:S02]  /*a6560*/  @P6 STG.E.U16 [R46.64], R40 ;  /* 0x000000282e006986 */ /* 0x0001e4000c101504 */
[----:B0-----:R-:W-:Y:S01]  /*a6570*/  PRMT R40, R40, 0x7632, R40 ;  /* 0x0000763228287816 */ /* 0x001fe20000000028 */
[C---:B------:R-:W-:Y:S01]  /*a6580*/  IMAD.WIDE R46, R0.reuse, 0x2, R44 ;  /* 0x00000002002e7825 */ /* 0x040fe200078e022c */
[----:B------:R-:W-:-:S04]  /*a6590*/  IADD3 R0, R0, c[0x0][0x198], RZ ;  /* 0x0000660000007a10 */ /* 0x000fc80007ffe0ff */
[----:B------:R0:W-:Y:S01]  /*a65a0*/  @P5 STG.E.U16 [R46.64], R40 ;  /* 0x000000282e005986 */ /* 0x0001e2000c101504 */
[----:B------:R-:W-:Y:S02]  /*a65b0*/  ISETP.LT.AND P5, PT, R55, c[0x0][0x178], !P4 ;  /* 0x00005e0037007a0c */ /* 0x000fe400067a1270 */
[----:B------:R-:W-:Y:S01]  /*a65c0*/  ISETP.LT.AND P6, PT, R52, c[0x0][0x178], !P4 ;  /* 0x00005e0034007a0c */ /* 0x000fe200067c1270 */
[----:B0-----:R-:W-:-:S10]  /*a65d0*/  IMAD.WIDE R46, R0, 0x2, R2 ;  /* 0x00000002002e7825 */ /* 0x001fd400078e0202 */
[----:B--2---:R0:W-:Y:S01]  /*a65e0*/  @P5 STG.E.U16 [R46.64], R38 ;  /* 0x000000262e005986 */ /* 0x0041e2000c101504 */
[----:B------:R-:W-:Y:S01]  /*a65f0*/  ISETP.LT.AND P5, PT, R53, c[0x0][0x178], !P4 ;  /* 0x00005e0035007a0c */ /* 0x000fe200067a1270 */
[----:B0-----:R-:W-:-:S05]  /*a6600*/  IMAD.WIDE R46, R0, 0x2, R8 ;  /* 0x00000002002e7825 */ /* 0x001fca00078e0208 */
[----:B---3--:R0:W-:Y:S01]  /*a6610*/  @P6 STG.E.U16 [R46.64], R37 ;  /* 0x000000252e006986 */ /* 0x0081e2000c101504 */
[----:B------:R-:W-:Y:S01]  /*a6620*/  ISETP.LT.AND P6, PT, R7, c[0x0][0x178], !P4 ;  /* 0x00005e0007007a0c */ /* 0x000fe200067c1270 */
[----:B0-----:R-:W-:-:S05]  /*a6630*/  IMAD.WIDE R46, R0, 0x2, R10 ;  /* 0x00000002002e7825 */ /* 0x001fca00078e020a */
[----:B----4-:R0:W-:Y:S01]  /*a6640*/  @P5 STG.E.U16 [R46.64], R43 ;  /* 0x0000002b2e005986 */ /* 0x0101e2000c101504 */
[----:B------:R-:W-:Y:S01]  /*a6650*/  ISETP.LT.AND P5, PT, R50, c[0x0][0x178], !P4 ;  /* 0x00005e0032007a0c */ /* 0x000fe200067a1270 */
[----:B0-----:R-:W-:-:S05]  /*a6660*/  IMAD.WIDE R46, R0, 0x2, R12 ;  /* 0x00000002002e7825 */ /* 0x001fca00078e020c */
[----:B------:R0:W-:Y:S01]  /*a6670*/  @P6 STG.E.U16 [R46.64], R42 ;  /* 0x0000002a2e006986 */ /* 0x0001e2000c101504 */
[----:B------:R-:W-:Y:S01]  /*a6680*/  ISETP.LT.AND P6, PT, R51, c[0x0][0x178], !P4 ;  /* 0x00005e0033007a0c */ /* 0x000fe200067c1270 */
[----:B0-----:R-:W-:-:S05]  /*a6690*/  IMAD.WIDE R46, R0, 0x2, R14 ;  /* 0x00000002002e7825 */ /* 0x001fca00078e020e */
[----:B------:R0:W-:Y:S01]  /*a66a0*/  @P5 STG.E.U16 [R46.64], R39 ;  /* 0x000000272e005986 */ /* 0x0001e2000c101504 */
[----:B------:R-:W-:Y:S02]  /*a66b0*/  ISETP.LT.AND P5, PT, R5, c[0x0][0x178], !P4 ;  /* 0x00005e0005007a0c */ /* 0x000fe400067a1270 */
[----:B------:R-:W-:Y:S01]  /*a66c0*/  ISETP.LT.AND P4, PT, R49, c[0x0][0x178], !P4 ;  /* 0x00005e0031007a0c */ /* 0x000fe20006781270 */
[----:B0-----:R-:W-:-:S05]  /*a66d0*/  IMAD.WIDE R46, R0, 0x2, R16 ;  /* 0x00000002002e7825 */ /* 0x001fca00078e0210 */
[----:B------:R0:W-:Y:S02]  /*a66e0*/  @P6 STG.E.U16 [R46.64], R59 ;  /* 0x0000003b2e006986 */ /* 0x0001e4000c101504 */
[----:B0-----:R-:W-:-:S05]  /*a66f0*/  IMAD.WIDE R46, R0, 0x2, R18 ;  /* 0x00000002002e7825 */ /* 0x001fca00078e0212 */
[----:B------:R0:W-:Y:S02]  /*a6700*/  @P5 STG.E.U16 [R46.64], R61 ;  /* 0x0000003d2e005986 */ /* 0x0001e4000c101504 */
[C---:B0-----:R-:W-:Y:S01]  /*a6710*/  IMAD.WIDE R46, R0.reuse, 0x2, R44 ;  /* 0x00000002002e7825 */ /* 0x041fe200078e022c */
        /* <DEDUP_REMOVED lines=24> */
[----:B------:R-:W-:-:S10]  /*a68a0*/  IMAD.WIDE R46, R0, 0x2, R14 ;  /* 0x00000002002e7825 */ /* 0x000fd400078e020e */
[----:B------:R0:W-:Y:S02]  /*a68b0*/  @P4 STG.E.U16 [R46.64], R36 ;  /* 0x000000242e004986 */ /* 0x0001e4000c101504 */
[----:B0-----:R-:W-:Y:S02]  /*a68c0*/  PRMT R36, R59, 0x7632, R36 ;  /* 0x000076323b247816 */ /* 0x001fe40000000024 */
[----:B------:R-:W4:Y:S01]  /*a68d0*/  LDL.LU R59, [R1+0x40d0] ;  /* 0x0040d000013b7983 */ /* 0x000f220000300800 */
[----:B------:R-:W-:Y:S01]  /*a68e0*/  ISETP.LT.AND P4, PT, R51, c[0x0][0x178], !P3 ;  /* 0x00005e0033007a0c */ /* 0x000fe20005f81270 */
[----:B------:R-:W-:-:S12]  /*a68f0*/  IMAD.WIDE R46, R0, 0x2, R16 ;  /* 0x00000002002e7825 */ /* 0x000fd800078e0210 */
[----:B------:R0:W-:Y:S01]  /*a6900*/  @P4 STG.E.U16 [R46.64], R36 ;  /* 0x000000242e004986 */ /* 0x0001e2000c101504 */
[----:B------:R-:W-:Y:S02]  /*a6910*/  ISETP.LT.AND P4, PT, R5, c[0x0][0x178], !P3 ;  /* 0x00005e0005007a0c */ /* 0x000fe40005f81270 */
[----:B------:R-:W-:Y:S02]  /*a6920*/  ISETP.LT.AND P3, PT, R49, c[0x0][0x178], !P3 ;  /* 0x00005e0031007a0c */ /* 0x000fe40005f61270 */
[----:B0-----:R-:W-:Y:S01]  /*a6930*/  PRMT R36, R61, 0x7632, R36 ;  /* 0x000076323d247816 */ /* 0x001fe20000000024 */
[----:B------:R-:W-:Y:S01]  /*a6940*/  IMAD.WIDE R46, R0, 0x2, R18 ;  /* 0x00000002002e7825 */ /* 0x000fe200078e0212 */
[----:B------:R-:W4:Y:S07]  /*a6950*/  LDL.LU R61, [R1+0x40cc] ;  /* 0x0040cc00013d7983 */ /* 0x000f2e0000300800 */
[----:B------:R0:W-:Y:S04]  /*a6960*/  @P4 STG.E.U16 [R46.64], R36 ;  /* 0x000000242e004986 */ /* 0x0001e8000c101504 */
[----:B------:R-:W4:Y:S01]  /*a6970*/  LDL.LU R39, [R1+0x440] ;  /* 0x0004400001277983 */ /* 0x000f220000300800 */
[----:B0-----:R-:W-:Y:S01]  /*a6980*/  PRMT R36, R36, 0x7632, R36 ;  /* 0x0000763224247816 */ /* 0x001fe20000000024 */
[C---:B------:R-:W-:Y:S01]  /*a6990*/  IMAD.WIDE R46, R0.reuse, 0x2, R44 ;  /* 0x00000002002e7825 */ /* 0x040fe200078e022c */
[----:B------:R-:W-:-:S04]  /*a69a0*/  IADD3 R0, R0, c[0x0][0x198], RZ ;  /* 0x0000660000007a10 */ /* 0x000fc80007ffe0ff */
[----:B------:R0:W-:Y:S01]  /*a69b0*/  @P3 STG.E.U16 [R46.64], R36 ;  /* 0x000000242e003986 */ /* 0x0001e2000c101504 */
[----:B------:R-:W-:Y:S02]  /*a69c0*/  ISETP.LT.AND P3, PT, R55, c[0x0][0x178], !P2 ;  /* 0x00005e0037007a0c */ /* 0x000fe40005761270 */
[----:B------:R-:W-:Y:S01]  /*a69d0*/  ISETP.LT.AND P4, PT, R52, c[0x0][0x178], !P2 ;  /* 0x00005e0034007a0c */ /* 0x000fe20005781270 */
[----:B0-----:R-:W-:Y:S01]  /*a69e0*/  IMAD.WIDE R46, R0, 0x2, R2 ;  /* 0x00000002002e7825 */ /* 0x001fe200078e0202 */
[----:B------:R-:W-:-:S09]  /*a69f0*/  ISETP.GE.AND P0, PT, R35, c[0x0][0x17c], PT ;  /* 0x00005f0023007a0c */ /* 0x000fd20003f06270 */
        /* <DEDUP_REMOVED lines=27> */
[----:B------:R-:W-:-:S03]  /*a6bb0*/  ISETP.LT.AND P2, PT, R52, c[0x0][0x178], !P1 ;  /* 0x00005e0034007a0c */ /* 0x000fc60004f41270 */
[----:B------:R-:W3:Y:S04]  /*a6bc0*/  LDL.LU R35, [R1+0x3fa0] ;  /* 0x003fa00001237983 */ /* 0x000ee80000300800 */
[----:B------:R-:W4:Y:S01]  /*a6bd0*/  LDL.LU R34, [R1+0x3fa4] ;  /* 0x003fa40001227983 */ /* 0x000f220000300800 */
[----:B0-----:R-:W-:Y:S01]  /*a6be0*/  PRMT R32, R37, 0x7632, R32 ;  /* 0x0000763225207816 */ /* 0x001fe20000000020 */
[----:B------:R-:W-:Y:S02]  /*a6bf0*/  IMAD.WIDE R46, R0, 0x2, R8 ;  /* 0x00000002002e7825 */ /* 0x000fe400078e0208 */
[----:B------:R-:W4:Y:S04]  /*a6c00*/  LDL.LU R37, [R1+0x420] ;  /* 0x0004200001257983 */ /* 0x000f280000300800 */
[----:B------:R0:W-:Y:S01]  /*a6c10*/  @P2 STG.E.U16 [R46.64], R32 ;  /* 0x000000202e002986 */ /* 0x0001e2000c101504 */
[----:B------:R-:W-:-:S02]  /*a6c20*/  ISETP.LT.AND P2, PT, R53, c[0x0][0x178], !P1 ;  /* 0x00005e0035007a0c */ /* 0x000fc40004f41270 */
[----:B0-----:R-:W-:Y:S01]  /*a6c30*/  PRMT R32, R43, 0x7632, R32 ;  /* 0x000076322b207816 */ /* 0x001fe20000000020 */
[----:B------:R-:W-:Y:S01]  /*a6c40*/  IMAD.WIDE R46, R0, 0x2, R10 ;  /* 0x00000002002e7825 */ /* 0x000fe200078e020a */
[----:B------:R-:W4:Y:S09]  /*a6c50*/  LDL.LU R43, [R1+0x70] ;  /* 0x00007000012b7983 */ /* 0x000f320000300800 */
[----:B------:R0:W-:Y:S02]  /*a6c60*/  @P2 STG.E.U16 [R46.64], R32 ;  /* 0x000000202e002986 */ /* 0x0001e4000c101504 */
[----:B0-----:R-:W-:-:S02]  /*a6c70*/  PRMT R32, R42, 0x7632, R32 ;  /* 0x000076322a207816 */ /* 0x001fc40000000020 */
[----:B------:R-:W4:Y:S01]  /*a6c80*/  LDL.LU R42, [R1] ;  /* 0x00000000012a7983 */ /* 0x000f220000300800 */
[----:B------:R-:W-:Y:S02]  /*a6c90*/  ISETP.LT.AND P2, PT, R7, c[0x0][0x178], !P1 ;  /* 0x00005e0007007a0c */ /* 0x000fe40004f41270 */
[----:B------:R-:W-:Y:S01]  /*a6ca0*/  ISETP.LT.AND P3, PT, R50, c[0x0][0x178], !P1 ;  /* 0x00005e0032007a0c */ /* 0x000fe20004f61270 */
[----:B------:R-:W-:Y:S01]  /*a6cb0*/  IMAD.WIDE R46, R0, 0x2, R12 ;  /* 0x00000002002e7825 */ /* 0x000fe200078e020c */
[----:B------:R-:W-:Y:S02]  /*a6cc0*/  ISETP.LT.AND P4, PT, R51, c[0x0][0x178], !P1 ;  /* 0x00005e0033007a0c */ /* 0x000fe40004f81270 */
[----:B------:R-:W-:-:S07]  /*a6cd0*/  ISETP.LT.AND P5, PT, R5, c[0x0][0x178], !P1 ;  /* 0x00005e0005007a0c */ /* 0x000fce0004fa1270 */
[----:B------:R0:W-:Y:S01]  /*a6ce0*/  @P2 STG.E.U16 [R46.64], R32 ;  /* 0x000000202e002986 */ /* 0x0001e2000c101504 */
[----:B------:R-:W-:Y:S02]  /*a6cf0*/  ISETP.LT.AND P2, PT, R49, c[0x0][0x178], !P1 ;  /* 0x00005e0031007a0c */ /* 0x000fe40004f41270 */
[----:B0-----:R-:W-:Y:S01]  /*a6d00*/  PRMT R32, R59, 0x7632, R32 ;  /* 0x000076323b207816 */ /* 0x001fe20000000020 */
[----:B------:R-:W-:-:S05]  /*a6d10*/  IMAD.WIDE R46, R0, 0x2, R14 ;  /* 0x00000002002e7825 */ /* 0x000fca00078e020e */
[----:B------:R0:W-:Y:S01]  /*a6d20*/  @P3 STG.E.U16 [R46.64], R32 ;  /* 0x000000202e003986 */ /* 0x0001e2000c101504 */
[----:B------:R-:W-:Y:S02]  /*a6d30*/  ISETP.LT.AND P3, PT, R55, c[0x0][0x178], !P0 ;  /* 0x00005e0037007a0c */ /* 0x000fe40004761270 */
[----:B------:R-:W-:Y:S01]  /*a6d40*/  PRMT R36, R57, 0x7632, R36 ;  /* 0x0000763239247816 */ /* 0x000fe20000000024 */
[----:B------:R-:W-:Y:S01]  /*a6d50*/  IMAD.WIDE R56, R0, 0x2, R18 ;  /* 0x0000000200387825 */ /* 0x000fe200078e0212 */
[----:B0-----:R-:W-:-:S03]  /*a6d60*/  PRMT R32, R58, 0x7632, R32 ;  /* 0x000076323a207816 */ /* 0x001fc60000000020 */
[----:B------:R-:W-:Y:S01]  /*a6d70*/  IMAD.WIDE R46, R0, 0x2, R16 ;  /* 0x00000002002e7825 */ /* 0x000fe200078e0210 */
[----:B------:R-:W-:-:S04]  /*a6d80*/  PRMT R40, R32, 0x7632, R40 ;  /* 0x0000763220287816 */ /* 0x000fc80000000028 */
[----:B------:R0:W-:Y:S01]  /*a6d90*/  @P4 STG.E.U16 [R46.64], R32 ;  /* 0x000000202e004986 */ /* 0x0001e2000c101504 */
[----:B------:R-:W-:Y:S02]  /*a6da0*/  ISETP.LT.AND P4, PT, R52, c[0x0][0x178], !P0 ;  /* 0x00005e0034007a0c */ /* 0x000fe40004781270 */
[----:B------:R-:W-:Y:S01]  /*a6db0*/  ISETP.LT.AND P1, PT, R53, c[0x0][0x178], !P0 ;  /* 0x00005e0035007a0c */ /* 0x000fe20004721270 */
[----:B------:R1:W-:Y:S01]  /*a6dc0*/  @P5 STG.E.U16 [R56.64], R36 ;  /* 0x0000002438005986 */ /* 0x0003e2000c101504 */
[C---:B0-----:R-:W-:Y:S01]  /*a6dd0*/  IADD3 R32, R0.reuse, c[0x0][0x198], RZ ;  /* 0x0000660000207a10 */ /* 0x041fe20007ffe0ff */
[----:B------:R-:W-:-:S04]  /*a6de0*/  IMAD.WIDE R46, R0, 0x2, R44 ;  /* 0x00000002002e7825 */ /* 0x000fc800078e022c */
[----:B-1----:R-:W-:Y:S01]  /*a6df0*/  IMAD.WIDE R56, R32, 0x2, R2 ;  /* 0x0000000220387825 */ /* 0x002fe200078e0202 */
[----:B------:R0:W-:Y:S01]  /*a6e00*/  @P2 STG.E.U16 [R46.64], R40 ;  /* 0x000000282e002986 */ /* 0x0001e2000c101504 */
[----:B------:R-:W-:-:S03]  /*a6e10*/  ISETP.LT.AND P6, PT, R7, c[0x0][0x178], !P0 ;  /* 0x00005e0007007a0c */ /* 0x000fc600047c1270 */
[----:B------:R1:W-:Y:S01]  /*a6e20*/  @P3 STG.E.U16 [R56.64], R39 ;  /* 0x0000002738003986 */ /* 0x0003e2000c101504 */
[----:B------:R-:W-:Y:S02]  /*a6e30*/  ISETP.LT.AND P3, PT, R50, c[0x0][0x178], !P0 ;  /* 0x00005e0032007a0c */ /* 0x000fe40004761270 */
[----:B------:R-:W-:Y:S01]  /*a6e40*/  ISETP.LT.AND P5, PT, R51, c[0x0][0x178], !P0 ;  /* 0x00005e0033007a0c */ /* 0x000fe200047a1270 */
[----:B0-----:R-:W-:-:S04]  /*a6e50*/  IMAD.WIDE R46, R32, 0x2, R8 ;  /* 0x00000002202e7825 */ /* 0x001fc800078e0208 */
[----:B-1----:R-:W-:-:S04]  /*a6e60*/  IMAD.WIDE R56, R32, 0x2, R10 ;  /* 0x0000000220387825 */ /* 0x002fc800078e020a */
[C---:B------:R-:W-:Y:S01]  /*a6e70*/  IMAD.WIDE R58, R32.reuse, 0x2, R16 ;  /* 0x00000002203a7825 */ /* 0x040fe200078e0210 */
[C---:B------:R-:W-:Y:S01]  /*a6e80*/  IADD3 R0, R32.reuse, c[0x0][0x198], RZ ;  /* 0x0000660020007a10 */ /* 0x040fe20007ffe0ff */
[----:B--2---:R0:W-:Y:S01]  /*a6e90*/  @P4 STG.E.U16 [R46.64], R38 ;  /* 0x000000262e004986 */ /* 0x0041e2000c101504 */
[----:B------:R-:W-:Y:S02]  /*a6ea0*/  ISETP.LT.AND P4, PT, R5, c[0x0][0x178], !P0 ;  /* 0x00005e0005007a0c */ /* 0x000fe40004781270 */
[----:B------:R-:W-:Y:S02]  /*a6eb0*/  ISETP.LT.AND P0, PT, R49, c[0x0][0x178], !P0 ;  /* 0x00005e0031007a0c */ /* 0x000fe40004701270 */
[----:B---3--:R-:W-:Y:S01]  /*a6ec0*/  ISETP.GE.AND P2, PT, R35, c[0x0][0x17c], PT ;  /* 0x00005f0023007a0c */ /* 0x008fe20003f46270 */
[C---:B0-----:R-:W-:Y:S01]  /*a6ed0*/  IMAD.WIDE R46, R32.reuse, 0x2, R12 ;  /* 0x00000002202e7825 */ /* 0x041fe200078e020c */
[----:B----4-:R0:W-:Y:S04]  /*a6ee0*/  @P1 STG.E.U16 [R56.64], R37 ;  /* 0x0000002538001986 */ /* 0x0101e8000c101504 */
[----:B------:R1:W-:Y:S01]  /*a6ef0*/  @P6 STG.E.U16 [R46.64], R61 ;  /* 0x0000003d2e006986 */ /* 0x0003e2000c101504 */
[----:B------:R-:W-:Y:S01]  /*a6f00*/  ISETP.LT.AND P6, PT, R55, c[0x0][0x178], !P2 ;  /* 0x00005e0037007a0c */ /* 0x000fe200057c1270 */
[----:B0-----:R-:W-:-:S04]  /*a6f10*/  IMAD.WIDE R56, R32, 0x2, R14 ;  /* 0x0000000220387825 */ /* 0x001fc800078e020e */
[C---:B-1----:R-:W-:Y:S01]  /*a6f20*/  IMAD.WIDE R46, R32.reuse, 0x2, R18 ;  /* 0x00000002202e7825 */ /* 0x042fe200078e0212 */
[----:B------:R0:W-:Y:S04]  /*a6f30*/  @P3 STG.E.U16 [R56.64], R60 ;  /* 0x0000003c38003986 */ /* 0x0001e8000c101504 */
[----:B------:R-:W-:Y:S01]  /*a6f40*/  @P5 STG.E.U16 [R58.64], R43 ;  /* 0x0000002b3a005986 */ /* 0x000fe2000c101504 */
[----:B------:R-:W-:Y:S01]  /*a6f50*/  ISETP.LT.AND P3, PT, R53, c[0x0][0x178], !P2 ;  /* 0x00005e0035007a0c */ /* 0x000fe20005761270 */
[----:B0-----:R-:W-:Y:S01]  /*a6f60*/  IMAD.WIDE R56, R32, 0x2, R44 ;  /* 0x0000000220387825 */ /* 0x001fe200078e022c */
[----:B------:R-:W-:Y:S01]  /*a6f70*/  PRMT R32, R39, 0x7632, R32 ;  /* 0x0000763227207816 */ /* 0x000fe20000000020 */
[----:B------:R0:W-:Y:S01]  /*a6f80*/  @P4 STG.E.U16 [R46.64], R42 ;  /* 0x0000002a2e004986 */ /* 0x0001e2000c101504 */
[----:B------:R-:W-:-:S03]  /*a6f90*/  ISETP.LT.AND P4, PT, R7, c[0x0][0x178], !P2 ;  /* 0x00005e0007007a0c */ /* 0x000fc60005781270 */
[----:B------:R1:W-:Y:S01]  /*a6fa0*/  @P0 STG.E.U16 [R56.64], R28 ;  /* 0x0000001c38000986 */ /* 0x0003e2000c101504 */
[----:B------:R-:W-:Y:S02]  /*a6fb0*/  ISETP.LT.AND P0, PT, R52, c[0x0][0x178], !P2 ;  /* 0x00005e0034007a0c */ /* 0x000fe40005701270 */
[----:B------:R-:W-:Y:S01]  /*a6fc0*/  ISETP.LT.AND P5, PT, R50, c[0x0][0x178], !P2 ;  /* 0x00005e0032007a0c */ /* 0x000fe200057a1270 */
[----:B0-----:R-:W-:Y:S01]  /*a6fd0*/  IMAD.WIDE R46, R0, 0x2, R2 ;  /* 0x00000002002e7825 */ /* 0x001fe200078e0202 */
[----:B------:R-:W-:Y:S02]  /*a6fe0*/  PRMT R40, R38, 0x7632, R40 ;  /* 0x0000763226287816 */ /* 0x000fe40000000028 */
[----:B------:R-:W-:Y:S02]  /*a6ff0*/  PRMT R36, R37, 0x7632, R36 ;  /* 0x0000763225247816 */ /* 0x000fe40000000024 */
[----:B------:R0:W-:Y:S01]  /*a7000*/  @P6 STG.E.U16 [R46.64], R32 ;  /* 0x000000202e006986 */ /* 0x0001e2000c101504 */
[----:B-1----:R-:W-:Y:S01]  /*a7010*/  IMAD.WIDE R56, R0, 0x2, R10 ;  /* 0x0000000200387825 */ /* 0x002fe200078e020a */
[----:B------:R-:W-:-:S02]  /*a7020*/  PRMT R28, R60, 0x7632, R28 ;  /* 0x000076323c1c7816 */ /* 0x000fc4000000001c */
[----:B------:R-:W-:Y:S01]  /*a7030*/  ISETP.GE.AND P1, PT, R34, c[0x0][0x17c], PT ;  /* 0x00005f0022007a0c */ /* 0x000fe20003f26270 */
[C---:B------:R-:W-:Y:S01]  /*a7040*/  IMAD.WIDE R58, R0.reuse, 0x2, R12 ;  /* 0x00000002003a7825 */ /* 0x040fe200078e020c */
[----:B------:R-:W2:Y:S04]  /*a7050*/  LDL.LU R34, [R1+0x354] ;  /* 0x0003540001227983 */ /* 0x000ea80000300800 */
[----:B------:R-:W3:Y:S01]  /*a7060*/  LDL.LU R35, [R1+0x344] ;  /* 0x0003440001237983 */ /* 0x000ee20000300800 */
[C---:B0-----:R-:W-:Y:S01]  /*a7070*/  IMAD.WIDE R46, R0.reuse, 0x2, R8 ;  /* 0x00000002002e7825 */ /* 0x041fe200078e0208 */
[----:B------:R-:W-:Y:S02]  /*a7080*/  PRMT R32, R61, 0x7632, R32 ;  /* 0x000076323d207816 */ /* 0x000fe40000000020 */
[----:B------:R-:W4:Y:S01]  /*a7090*/  LDL.LU R39, [R1+0x334] ;  /* 0x0003340001277983 */ /* 0x000f220000300800 */
[----:B------:R-:W-:-:S03]  /*a70a0*/  IMAD.WIDE R60, R0, 0x2, R14 ;  /* 0x00000002003c7825 */ /* 0x000fc600078e020e */
[----:B------:R-:W-:Y:S04]  /*a70b0*/  @P0 STG.E.U16 [R46.64], R40 ;  /* 0x000000282e000986 */ /* 0x000fe8000c101504 */
[----:B------:R0:W-:Y:S04]  /*a70c0*/  @P3 STG.E.U16 [R56.64], R36 ;  /* 0x0000002438003986 */ /* 0x0001e8000c101504 */
[----:B------:R1:W-:Y:S04]  /*a70d0*/  @P4 STG.E.U16 [R58.64], R32 ;  /* 0x000000203a004986 */ /* 0x0003e8000c101504 */
[----:B------:R-:W4:Y:S04]  /*a70e0*/  LDL.LU R38, [R1+0x324] ;  /* 0x0003240001267983 */ /* 0x000f280000300800 */
[----:B------:R1:W-:Y:S01]  /*a70f0*/  @P5 STG.E.U16 [R60.64], R28 ;  /* 0x0000001c3c005986 */ /* 0x0003e2000c101504 */
[----:B0-----:R-:W-:-:S02]  /*a7100*/  PRMT R36, R43, 0x7632, R36 ;  /* 0x000076322b247816 */ /* 0x001fc40000000024 */
[----:B-1----:R-:W-:Y:S01]  /*a7110*/  PRMT R32, R42, 0x7632, R32 ;  /* 0x000076322a207816 */ /* 0x002fe20000000020 */
[----:B------:R-:W4:Y:S04]  /*a7120*/  LDL.LU R61, [R1+0x3fa8] ;  /* 0x003fa800013d7983 */ /* 0x000f280000300800 */
[----:B------:R-:W4:Y:S04]  /*a7130*/  LDL.LU R60, [R1+0x3fac] ;  /* 0x003fac00013c7983 */ /* 0x000f280000300800 */
[----:B------:R-:W4:Y:S04]  /*a7140*/  LDL.LU R43, [R1+0x44] ;  /* 0x00004400012b7983 */ /* 0x000f280000300800 */
[----:B------:R-:W4:Y:S04]  /*a7150*/  LDL.LU R42, [R1+0x34] ;  /* 0x00003400012a7983 */ /* 0x000f280000300800 */
[----:B------:R-:W4:Y:S01]  /*a7160*/  LDL.LU R37, [R1+0x24] ;  /* 0x0000240001257983 */ /* 0x000f220000300800 */
[----:B------:R-:W-:-:S02]  /*a7170*/  ISETP.LT.AND P3, PT, R51, c[0x0][0x178], !P2 ;  /* 0x00005e0033007a0c */ /* 0x000fc40005761270 */
[----:B------:R-:W-:Y:S02]  /*a7180*/  ISETP.LT.AND P0, PT, R5, c[0x0][0x178], !P2 ;  /* 0x00005e0005007a0c */ /* 0x000fe40005701270 */
[----:B------:R-:W-:Y:S01]  /*a7190*/  ISETP.LT.AND P2, PT, R49, c[0x0][0x178], !P2 ;  /* 0x00005e0031007a0c */ /* 0x000fe20005741270 */
[----:B------:R-:W-:Y:S01]  /*a71a0*/  IMAD.WIDE R58, R0, 0x2, R16 ;  /* 0x00000002003a7825 */ /* 0x000fe200078e0210 */
[----:B------:R-:W-:Y:S02]  /*a71b0*/  ISETP.LT.AND P4, PT, R55, c[0x0][0x178], !P1 ;  /* 0x00005e0037007a0c */ /* 0x000fe40004f81270 */
[----:B------:R-:W-:Y:S01]  /*a71c0*/  PRMT R28, R28, 0x7632, R28 ;  /* 0x000076321c1c7816 */ /* 0x000fe2000000001c */
[----:B------:R-:W-:Y:S01]  /*a71d0*/  IMAD.WIDE R56, R0, 0x2, R18 ;  /* 0x0000000200387825 */ /* 0x000fe200078e0212 */
[----:B------:R-:W-:-:S03]  /*a71e0*/  ISETP.LT.AND P5, PT, R52, c[0x0][0x178], !P1 ;  /* 0x00005e0034007a0c */ /* 0x000fc60004fa1270 */
[C---:B------:R-:W-:Y:S01]  /*a71f0*/  IMAD.WIDE R46, R0.reuse, 0x2, R44 ;  /* 0x00000002002e7825 */ /* 0x040fe200078e022c */
[----:B------:R-:W-:Y:S01]  /*a7200*/  ISETP.LT.AND P6, PT, R53, c[0x0][0x178], !P1 ;  /* 0x00005e0035007a0c */ /* 0x000fe20004fc1270 */
[----:B------:R0:W-:Y:S01]  /*a7210*/  @P3 STG.E.U16 [R58.64], R36 ;  /* 0x000000243a003986 */ /* 0x0001e2000c101504 */
[----:B------:R-:W-:-:S03]  /*a7220*/  IADD3 R0, R0, c[0x0][0x198], RZ ;  /* 0x0000660000007a10 */ /* 0x000fc60007ffe0ff */
[----:B------:R1:W-:Y:S01]  /*a7230*/  @P0 STG.E.U16 [R56.64], R32 ;  /* 0x0000002038000986 */ /* 0x0003e2000c101504 */
[----:B------:R-:W-:-:S03]  /*a7240*/  ISETP.LT.AND P3, PT, R50, c[0x0][0x178], !P1 ;  /* 0x00005e0032007a0c */ /* 0x000fc60004f61270 */
[----:B------:R1:W-:Y:S01]  /*a7250*/  @P2 STG.E.U16 [R46.64], R28 ;  /* 0x0000001c2e002986 */ /* 0x0003e2000c101504 */
[----:B------:R-:W-:Y:S01]  /*a7260*/  ISETP.LT.AND P2, PT, R7, c[0x0][0x178], !P1 ;  /* 0x00005e0007007a0c */ /* 0x000fe20004f41270 */
[----:B0-----:R-:W-:-:S04]  /*a7270*/  IMAD.WIDE R58, R0, 0x2, R8 ;  /* 0x00000002003a7825 */ /* 0x001fc800078e0208 */
[----:B-1----:R-:W-:-:S04]  /*a7280*/  IMAD.WIDE R56, R0, 0x2, R2 ;  /* 0x0000000200387825 */ /* 0x002fc800078e0202 */
[C---:B------:R-:W-:Y:S01]  /*a7290*/  IMAD.WIDE R46, R0.reuse, 0x2, R10 ;  /* 0x00000002002e7825 */ /* 0x040fe200078e020a */
[----:B------:R-:W-:Y:S01]  /*a72a0*/  IADD3 R28, R0, c[0x0][0x198], RZ ;  /* 0x00006600001c7a10 */ /* 0x000fe20007ffe0ff */
[----:B--2---:R0:W-:Y:S01]  /*a72b0*/  @P4 STG.E.U16 [R56.64], R34 ;  /* 0x0000002238004986 */ /* 0x0041e2000c101504 */
[----:B------:R-:W-:-:S03]  /*a72c0*/  ISETP.LT.AND P4, PT, R51, c[0x0][0x178], !P1 ;  /* 0x00005e0033007a0c */ /* 0x000fc60004f81270 */
[----:B---3--:R-:W-:Y:S01]  /*a72d0*/  @P5 STG.E.U16 [R58.64], R35 ;  /* 0x000000233a005986 */ /* 0x008fe2000c101504 */
[----:B------:R-:W-:Y:S02]  /*a72e0*/  ISETP.LT.AND P5, PT, R5, c[0x0][0x178], !P1 ;  /* 0x00005e0005007a0c */ /* 0x000fe40004fa1270 */
[----:B------:R-:W-:Y:S01]  /*a72f0*/  ISETP.LT.AND P1, PT, R49, c[0x0][0x178], !P1 ;  /* 0x00005e0031007a0c */ /* 0x000fe20004f21270 */
[----:B----4-:R1:W-:Y:S01]  /*a7300*/  @P6 STG.E.U16 [R46.64], R39 ;  /* 0x000000272e006986 */ /* 0x0103e2000c101504 */
[----:B0-----:R-:W-:-:S04]  /*a7310*/  IMAD.WIDE R56, R0, 0x2, R12 ;  /* 0x0000000200387825 */ /* 0x001fc800078e020c */
[----:B-1----:R-:W-:Y:S01]  /*a7320*/  IMAD.WIDE R46, R0, 0x2, R14 ;  /* 0x00000002002e7825 */ /* 0x002fe200078e020e */
[----:B------:R0:W-:Y:S01]  /*a7330*/  @P2 STG.E.U16 [R56.64], R38 ;  /* 0x0000002638002986 */ /* 0x0001e2000c101504 */
[----:B------:R-:W-:Y:S02]  /*a7340*/  PRMT R32, R34, 0x7632, R32 ;  /* 0x0000763222207816 */ /* 0x000fe40000000020 */
[----:B------:R-:W-:Y:S01]  /*a7350*/  IMAD.WIDE R58, R28, 0x2, R2 ;  /* 0x000000021c3a7825 */ /* 0x000fe200078e0202 */
[----:B------:R-:W-:Y:S01]  /*a7360*/  PRMT R40, R39, 0x7632, R40 ;  /* 0x0000763227287816 */ /* 0x000fe20000000028 */
[----:B------:R-:W2:Y:S01]  /*a7370*/  LDL.LU R34, [R1+0x40c8] ;  /* 0x0040c80001227983 */ /* 0x000ea20000300800 */
[----:B------:R-:W-:Y:S01]  /*a7380*/  ISETP.GE.AND P0, PT, R61, c[0x0][0x17c], PT ;  /* 0x00005f003d007a0c */ /* 0x000fe20003f06270 */
[----:B0-----:R-:W-:Y:S01]  /*a7390*/  IMAD.WIDE R56, R0, 0x2, R44 ;  /* 0x0000000200387825 */ /* 0x001fe200078e022c */
[----:B------:R-:W-:-:S03]  /*a73a0*/  ISETP.GE.AND P2, PT, R60, c[0x0][0x17c], PT ;  /* 0x00005f003c007a0c */ /* 0x000fc60003f46270 */
[----:B------:R-:W-:Y:S01]  /*a73b0*/  IMAD.WIDE R60, R0, 0x2, R16 ;  /* 0x00000002003c7825 */ /* 0x000fe200078e0210 */
[----:B------:R-:W-:Y:S01]  /*a73c0*/  ISETP.LT.AND P6, PT, R55, c[0x0][0x178], !P0 ;  /* 0x00005e0037007a0c */ /* 0x000fe200047c1270 */
[----:B------:R0:W-:Y:S01]  /*a73d0*/  @P3 STG.E.U16 [R46.64], R43 ;  /* 0x0000002b2e003986 */ /* 0x0001e2000c101504 */
[----:B------:R-:W-:-:S03]  /*a73e0*/  ISETP.LT.AND P3, PT, R52, c[0x0][0x178], !P0 ;  /* 0x00005e0034007a0c */ /* 0x000fc60004761270 */
[----:B------:R-:W-:Y:S01]  /*a73f0*/  @P4 STG.E.U16 [R60.64], R42 ;  /* 0x0000002a3c004986 */ /* 0x000fe2000c101504 */
[----:B0-----:R-:W-:-:S05]  /*a7400*/  IMAD.WIDE R46, R0, 0x2, R18 ;  /* 0x00000002002e7825 */ /* 0x001fca00078e0212 */
[----:B------:R0:W-:Y:S04]  /*a7410*/  @P5 STG.E.U16 [R46.64], R37 ;  /* 0x000000252e005986 */ /* 0x0001e8000c101504 */
[----:B------:R-:W-:Y:S01]  /*a7420*/  @P1 STG.E.U16 [R56.64], R41 ;  /* 0x0000002938001986 */ /* 0x000fe2000c101504 */
[----:B------:R-:W-:Y:S02]  /*a7430*/  ISETP.LT.AND P1, PT, R53, c[0x0][0x178], !P0 ;  /* 0x00005e0035007a0c */ /* 0x000fe40004721270 */
[----:B------:R-:W-:Y:S01]  /*a7440*/  ISETP.LT.AND P5, PT, R7, c[0x0][0x178], !P0 ;  /* 0x00005e0007007a0c */ /* 0x000fe200047a1270 */
[----:B------:R1:W-:Y:S01]  /*a7450*/  @P6 STG.E.U16 [R58.64], R32 ;  /* 0x000000203a006986 */ /* 0x0003e2000c101504 */
[----:B------:R-:W-:Y:S02]  /*a7460*/  ISETP.LT.AND P6, PT, R50, c[0x0][0x178], !P0 ;  /* 0x00005e0032007a0c */ /* 0x000fe400047c1270 */
[----:B------:R-:W-:Y:S01]  /*a7470*/  PRMT R0, R35, 0x7632, R0 ;  /* 0x0000763223007816 */ /* 0x000fe20000000000 */
[C---:B0-----:R-:W-:Y:S01]  /*a7480*/  IMAD.WIDE R46, R28.reuse, 0x2, R10 ;  /* 0x000000021c2e7825 */ /* 0x041fe200078e020a */
[----:B------:R-:W-:Y:S01]  /*a7490*/  ISETP.LT.AND P4, PT, R51, c[0x0][0x178], !P0 ;  /* 0x00005e0033007a0c */ /* 0x000fe20004781270 */
[----:B------:R-:W3:Y:S02]  /*a74a0*/  LDL.LU R35, [R1+0x3a4] ;  /* 0x0003a40001237983 */ /* 0x000ee40000300800 */
[----:B-1----:R-:W-:Y:S01]  /*a74b0*/  IMAD.WIDE R58, R28, 0x2, R8 ;  /* 0x000000021c3a7825 */ /* 0x002fe200078e0208 */
[----:B------:R-:W-:-:S02]  /*a74c0*/  PRMT R36, R38, 0x7632, R36 ;  /* 0x0000763226247816 */ /* 0x000fc40000000024 */
[----:B------:R-:W-:Y:S01]  /*a74d0*/  PRMT R32, R43, 0x7632, R32 ;  /* 0x000076322b207816 */ /* 0x000fe20000000020 */
[----:B------:R-:W-:Y:S01]  /*a74e0*/  IMAD.WIDE R56, R28, 0x2, R12 ;  /* 0x000000021c387825 */ /* 0x000fe200078e020c */
[----:B------:R0:W-:Y:S01]  /*a74f0*/  @P3 STG.E.U16 [R58.64], R0 ;  /* 0x000000003a003986 */ /* 0x0001e2000c101504 */
[----:B------:R-:W-:-:S03]  /*a7500*/  ISETP.LT.AND P3, PT, R5, c[0x0][0x178], !P0 ;  /* 0x00005e0005007a0c */ /* 0x000fc60004761270 */
[----:B------:R1:W-:Y:S01]  /*a7510*/  @P1 STG.E.U16 [R46.64], R40 ;  /* 0x000000282e001986 */ /* 0x0003e2000c101504 */
[----:B------:R-:W-:-:S03]  /*a7520*/  ISETP.LT.AND P1, PT, R49, c[0x0][0x178], !P0 ;  /* 0x00005e0031007a0c */ /* 0x000fc60004721270 */
[----:B------:R4:W-:Y:S01]  /*a7530*/  @P5 STG.E.U16 [R56.64], R36 ;  /* 0x0000002438005986 */ /* 0x0009e2000c101504 */
[----:B0-----:R-:W-:Y:S01]  /*a7540*/  IMAD.WIDE R58, R28, 0x2, R14 ;  /* 0x000000021c3a7825 */ /* 0x001fe200078e020e */
[----:B------:R-:W-:Y:S02]  /*a7550*/  PRMT R0, R42, 0x7632, R0 ;  /* 0x000076322a007816 */ /* 0x000fe40000000000 */
[----:B------:R-:W2:Y:S01]  /*a7560*/  LDL.LU R38, [R1+0x394] ;  /* 0x0003940001267983 */ /* 0x000ea20000300800 */
[----:B-1----:R-:W-:-:S03]  /*a7570*/  IMAD.WIDE R46, R28, 0x2, R16 ;  /* 0x000000021c2e7825 */ /* 0x002fc600078e0210 */
[----:B------:R0:W-:Y:S01]  /*a7580*/  @P6 STG.E.U16 [R58.64], R32 ;  /* 0x000000203a006986 */ /* 0x0001e2000c101504 */
[----:B----4-:R-:W-:-:S03]  /*a7590*/  PRMT R36, R37, 0x7632, R36 ;  /* 0x0000763225247816 */ /* 0x010fc60000000024 */
[----:B------:R1:W-:Y:S04]  /*a75a0*/  @P4 STG.E.U16 [R46.64], R0 ;  /* 0x000000002e004986 */ /* 0x0003e8000c101504 */
[----:B------:R-:W4:Y:S01]  /*a75b0*/  LDL.LU R42, [R1+0x384] ;  /* 0x00038400012a7983 */ /* 0x000f220000300800 */
[----:B0-----:R-:W-:Y:S01]  /*a75c0*/  PRMT R32, R41, 0x7632, R32 ;  /* 0x0000763229207816 */ /* 0x001fe20000000020 */
[C---:B------:R-:W-:Y:S02]  /*a75d0*/  IMAD.WIDE R40, R28.reuse, 0x2, R18 ;  /* 0x000000021c287825 */ /* 0x040fe400078e0212 */
[----:B------:R-:W4:Y:S02]  /*a75e0*/  LDL.LU R60, [R1+0x374] ;  /* 0x00037400013c7983 */ /* 0x000f240000300800 */
[----:B-1----:R-:W-:-:S02]  /*a75f0*/  IMAD.WIDE R46, R28, 0x2, R44 ;  /* 0x000000021c2e7825 */ /* 0x002fc400078e022c */
[----:B------:R-:W4:Y:S04]  /*a7600*/  LDL.LU R61, [R1+0x364] ;  /* 0x00036400013d7983 */ /* 0x000f280000300800 */
[----:B------:R-:W4:Y:S04]  /*a7610*/  LDL.LU R39, [R1+0x54] ;  /* 0x0000540001277983 */ /* 0x000f280000300800 */
[----:B------:R-:W4:Y:S04]  /*a7620*/  LDL.LU R43, [R1+0x14] ;  /* 0x00001400012b7983 */ /* 0x000f280000300800 */
[----:B------:R-:W-:Y:S04]  /*a7630*/  @P3 STG.E.U16 [R40.64], R36 ;  /* 0x0000002428003986 */ /* 0x000fe8000c101504 */
[----:B------:R-:W4:Y:S04]  /*a7640*/  LDL.LU R37, [R1+0x40c4] ;  /* 0x0040c40001257983 */ /* 0x000f280000300800 */
[----:B------:R0:W-:Y:S04]  /*a7650*/  @P1 STG.E.U16 [R46.64], R32 ;  /* 0x000000202e001986 */ /* 0x0001e8000c101504 */
[----:B0-----:R-:W4:Y:S04]  /*a7660*/  LDL.LU R46, [R1+0x3fb0] ;  /* 0x003fb000012e7983 */ /* 0x001f280000300800 */
[----:B------:R-:W4:Y:S01]  /*a7670*/  LDL.LU R47, [R1+0x3fb4] ;  /* 0x003fb400012f7983 */ /* 0x000f220000300800 */
[----:B------:R-:W-:-:S02]  /*a7680*/  ISETP.LT.AND P5, PT, R55, c[0x0][0x178], !P2 ;  /* 0x00005e0037007a0c */ /* 0x000fc400057a1270 */
[----:B------:R-:W-:Y:S02]  /*a7690*/  ISETP.LT.AND P4, PT, R52, c[0x0][0x178], !P2 ;  /* 0x00005e0034007a0c */ /* 0x000fe40005781270 */
[----:B------:R-:W-:Y:S02]  /*a76a0*/  IADD3 R0, R28, c[0x0][0x198], RZ ;  /* 0x000066001c007a10 */ /* 0x000fe40007ffe0ff */
[----:B------:R-:W-:-:S03]  /*a76b0*/  ISETP.LT.AND P0, PT, R53, c[0x0][0x178], !P2 ;  /* 0x00005e0035007a0c */ /* 0x000fc60005701270 */
[----:B------:R-:W-:Y:S01]  /*a76c0*/  IMAD.WIDE R56, R0, 0x2, R2 ;  /* 0x0000000200387825 */ /* 0x000fe200078e0202 */
[----:B------:R-:W-:-:S03]  /*a76d0*/  ISETP.LT.AND P3, PT, R7, c[0x0][0x178], !P2 ;  /* 0x00005e0007007a0c */ /* 0x000fc60005761270 */
[----:B------:R-:W-:Y:S01]  /*a76e0*/  IMAD.WIDE R58, R0, 0x2, R8 ;  /* 0x00000002003a7825 */ /* 0x000fe200078e0208 */
[----:B------:R-:W-:-:S03]  /*a76f0*/  ISETP.LT.AND P6, PT, R5, c[0x0][0x178], !P2 ;  /* 0x00005e0005007a0c */ /* 0x000fc600057c1270 */
[C---:B------:R-:W-:Y:S01]  /*a7700*/  IMAD.WIDE R40, R0.reuse, 0x2, R10 ;  /* 0x0000000200287825 */ /* 0x040fe200078e020a */
[----:B---3--:R0:W-:Y:S01]  /*a7710*/  @P5 STG.E.U16 [R56.64], R35 ;  /* 0x0000002338005986 */ /* 0x0081e2000c101504 */
[----:B------:R-:W-:Y:S02]  /*a7720*/  ISETP.LT.AND P5, PT, R51, c[0x0][0x178], !P2 ;  /* 0x00005e0033007a0c */ /* 0x000fe400057a1270 */
[----:B0-----:R-:W-:Y:S01]  /*a7730*/  IMAD.WIDE R56, R0, 0x2, R14 ;  /* 0x0000000200387825 */ /* 0x001fe200078e020e */
[----:B--2---:R0:W-:Y:S01]  /*a7740*/  @P4 STG.E.U16 [R58.64], R38 ;  /* 0x000000263a004986 */ /* 0x0041e2000c101504 */
[----:B------:R-:W-:Y:S02]  /*a7750*/  ISETP.LT.AND P4, PT, R50, c[0x0][0x178], !P2 ;  /* 0x00005e0032007a0c */ /* 0x000fe40005781270 */
[----:B------:R-:W-:Y:S01]  /*a7760*/  ISETP.LT.AND P2, PT, R49, c[0x0][0x178], !P2 ;  /* 0x00005e0031007a0c */ /* 0x000fe20005741270 */
[C---:B0-----:R-:W-:Y:S01]  /*a7770*/  IMAD.WIDE R58, R0.reuse, 0x2, R12 ;  /* 0x00000002003a7825 */ /* 0x041fe200078e020c */
[----:B----4-:R0:W-:Y:S04]  /*a7780*/  @P0 STG.E.U16 [R40.64], R42 ;  /* 0x0000002a28000986 */ /* 0x0101e8000c101504 */
[----:B------:R1:W-:Y:S05]  /*a7790*/  @P3 STG.E.U16 [R58.64], R60 ;  /* 0x0000003c3a003986 */ /* 0x0003ea000c101504 */
[----:B------:R2:W-:Y:S01]  /*a77a0*/  @P4 STG.E.U16 [R56.64], R61 ;  /* 0x0000003d38004986 */ /* 0x0005e2000c101504 */
[----:B0-----:R-:W-:-:S04]  /*a77b0*/  IMAD.WIDE R40, R0, 0x2, R18 ;  /* 0x0000000200287825 */ /* 0x001fc800078e0212 */
[----:B-1----:R-:W-:Y:S01]  /*a77c0*/  IMAD.WIDE R58, R0, 0x2, R44 ;  /* 0x00000002003a7825 */ /* 0x002fe200078e022c */
[----:B------:R-:W-:Y:S02]  /*a77d0*/  PRMT R28, R35, 0x7632, R28 ;  /* 0x00007632231c7816 */ /* 0x000fe4000000001c */
[----:B------:R-:W-:Y:S01]  /*a77e0*/  PRMT R36, R42, 0x7632, R36 ;  /* 0x000076322a247816 */ /* 0x000fe20000000024 */
[----:B------:R-:W3:Y:S01]  /*a77f0*/  LDL.LU R35, [R1+0x40c0] ;  /* 0x0040c00001237983 */ /* 0x000ee20000300800 */
[----:B------:R-:W-:Y:S02]  /*a7800*/  ISETP.GE.AND P1, PT, R46, c[0x0][0x17c], PT ;  /* 0x00005f002e007a0c */ /* 0x000fe40003f26270 */
[----:B------:R-:W-:Y:S01]  /*a7810*/  ISETP.GE.AND P0, PT, R47, c[0x0][0x17c], PT ;  /* 0x00005f002f007a0c */ /* 0x000fe20003f06270 */
[----:B------:R-:W-:Y:S01]  /*a7820*/  IMAD.WIDE R46, R0, 0x2, R16 ;  /* 0x00000002002e7825 */ /* 0x000fe200078e0210 */
[----:B------:R-:W-:-:S04]  /*a7830*/  ISETP.LT.AND P3, PT, R55, c[0x0][0x178], !P1 ;  /* 0x00005e0037007a0c */ /* 0x000fc80004f61270 */
[----:B------:R0:W-:Y:S01]  /*a7840*/  @P5 STG.E.U16 [R46.64], R39 ;  /* 0x000000272e005986 */ /* 0x0001e2000c101504 */
[----:B------:R-:W-:-:S03]  /*a7850*/  ISETP.LT.AND P5, PT, R53, c[0x0][0x178], !P1 ;  /* 0x00005e0035007a0c */ /* 0x000fc60004fa1270 */
[----:B------:R1:W-:Y:S01]  /*a7860*/  @P6 STG.E.U16 [R40.64], R43 ;  /* 0x0000002b28006986 */ /* 0x0003e2000c101504 */
[----:B------:R-:W-:-:S03]  /*a7870*/  IADD3 R0, R0, c[0x0][0x198], RZ ;  /* 0x0000660000007a10 */ /* 0x000fc60007ffe0ff */
[----:B------:R4:W-:Y:S01]  /*a7880*/  @P2 STG.E.U16 [R58.64], R37 ;  /* 0x000000253a002986 */ /* 0x0009e2000c101504 */
[----:B------:R-:W-:Y:S01]  /*a7890*/  ISETP.LT.AND P2, PT, R52, c[0x0][0x178], !P1 ;  /* 0x00005e0034007a0c */ /* 0x000fe20004f41270 */
[----:B--2---:R-:W-:Y:S01]  /*a78a0*/  IMAD.WIDE R56, R0, 0x2, R2 ;  /* 0x0000000200387825 */ /* 0x004fe200078e0202 */
[----:B------:R-:W-:Y:S02]  /*a78b0*/  ISETP.LT.AND P6, PT, R7, c[0x0][0x178], !P1 ;  /* 0x00005e0007007a0c */ /* 0x000fe40004fc1270 */
[----:B------:R-:W-:Y:S01]  /*a78c0*/  ISETP.LT.AND P4, PT, R50, c[0x0][0x178], !P1 ;  /* 0x00005e0032007a0c */ /* 0x000fe20004f81270 */
[C---:B0-----:R-:W-:Y:S01]  /*a78d0*/  IMAD.WIDE R46, R0.reuse, 0x2, R8 ;  /* 0x00000002002e7825 */ /* 0x041fe200078e0208 */
[----:B------:R0:W-:Y:S03]  /*a78e0*/  @P3 STG.E.U16 [R56.64], R28 ;  /* 0x0000001c38003986 */ /* 0x0001e6000c101504 */
[----:B-1----:R-:W-:Y:S01]  /*a78f0*/  IMAD.WIDE R40, R0, 0x2, R10 ;  /* 0x0000000200287825 */ /* 0x002fe200078e020a */
[----:B----4-:R-:W-:-:S02]  /*a7900*/  PRMT R37, R38, 0x7632, R37 ;  /* 0x0000763226257816 */ /* 0x010fc40000000025 */
[----:B------:R-:W-:Y:S01]  /*a7910*/  ISETP.LT.AND P3, PT, R51, c[0x0][0x178], !P1 ;  /* 0x00005e0033007a0c */ /* 0x000fe20004f61270 */
[----:B------:R-:W2:Y:S01]  /*a7920*/  LDL.LU R38, [R1+0x40bc] ;  /* 0x0040bc0001267983 */ /* 0x000ea20000300800 */
[----:B------:R-:W-:-:S03]  /*a7930*/  PRMT R32, R60, 0x7632, R32 ;  /* 0x000076323c207816 */ /* 0x000fc60000000020 */
[----:B------:R-:W-:Y:S01]  /*a7940*/  @P2 STG.E.U16 [R46.64], R37 ;  /* 0x000000252e002986 */ /* 0x000fe2000c101504 */
[----:B0-----:R-:W-:-:S03]  /*a7950*/  IMAD.WIDE R56, R0, 0x2, R12 ;  /* 0x0000000200387825 */ /* 0x001fc600078e020c */
[----:B------:R0:W-:Y:S01]  /*a7960*/  @P5 STG.E.U16 [R40.64], R36 ;  /* 0x0000002428005986 */ /* 0x0001e2000c101504 */
[----:B------:R-:W-:Y:S02]  /*a7970*/  ISETP.LT.AND P5, PT, R5, c[0x0][0x178], !P1 ;  /* 0x00005e0005007a0c */ /* 0x000fe40004fa1270 */
[----:B------:R-:W-:Y:S01]  /*a7980*/  PRMT R28, R61, 0x7632, R28 ;  /* 0x000076323d1c7816 */ /* 0x000fe2000000001c */
[----:B------:R-:W4:Y:S04]  /*a7990*/  LDL.LU R42, [R1+0x40b8] ;  /* 0x0040b800012a7983 */ /* 0x000f280000300800 */
[----:B------:R1:W-:Y:S01]  /*a79a0*/  @P6 STG.E.U16 [R56.64], R32 ;  /* 0x0000002038006986 */ /* 0x0003e2000c101504 */
[----:B0-----:R-:W-:-:S03]  /*a79b0*/  IMAD.WIDE R40, R0, 0x2, R14 ;  /* 0x0000000200287825 */ /* 0x001fc600078e020e */
[----:B------:R-:W2:Y:S01]  /*a79c0*/  LDL.LU R59, [R1+0x3f4] ;  /* 0x0003f400013b7983 */ /* 0x000ea20000300800 */
[----:B------:R-:W-:-:S03]  /*a79d0*/  IMAD.WIDE R46, R0, 0x2, R16 ;  /* 0x00000002002e7825 */ /* 0x000fc600078e0210 */
[----:B------:R0:W-:Y:S01]  /*a79e0*/  @P4 STG.E.U16 [R40.64], R28 ;  /* 0x0000001c28004986 */ /* 0x0001e2000c101504 */
[----:B-1----:R-:W-:-:S03]  /*a79f0*/  PRMT R57, R39, 0x7632, R57 ;  /* 0x0000763227397816 */ /* 0x002fc60000000039 */
[----:B------:R-:W2:Y:S01]  /*a7a00*/  LDL.LU R60, [R1+0x3e4] ;  /* 0x0003e400013c7983 */ /* 0x000ea20000300800 */
[----:B------:R-:W-:Y:S02]  /*a7a10*/  PRMT R56, R43, 0x7632, R56 ;  /* 0x000076322b387816 */ /* 0x000fe40000000038 */
[----:B------:R-:W-:Y:S01]  /*a7a20*/  PRMT R32, R37, 0x7632, R32 ;  /* 0x0000763225207816 */ /* 0x000fe20000000020 */
[----:B------:R-:W2:Y:S01]  /*a7a30*/  LDL.LU R61, [R1+0x3c4] ;  /* 0x0003c400013d7983 */ /* 0x000ea20000300800 */
[----:B------:R-:W-:-:S03]  /*a7a40*/  IMAD.WIDE R36, R0, 0x2, R44 ;  /* 0x0000000200247825 */ /* 0x000fc600078e022c */
[----:B------:R-:W2:Y:S01]  /*a7a50*/  LDL.LU R39, [R1+0x84] ;  /* 0x0000840001277983 */ /* 0x000ea20000300800 */
[C---:B0-----:R-:W-:Y:S01]  /*a7a60*/  IMAD.WIDE R40, R0.reuse, 0x2, R18 ;  /* 0x0000000200287825 */ /* 0x041fe200078e0212 */
[----:B------:R-:W-:Y:S02]  /*a7a70*/  IADD3 R28, R0, c[0x0][0x198], RZ ;  /* 0x00006600001c7a10 */ /* 0x000fe40007ffe0ff */
[----:B------:R-:W2:Y:S04]  /*a7a80*/  LDL.LU R43, [R1+0x64] ;  /* 0x00006400012b7983 */ /* 0x000ea80000300800 */
[----:B------:R-:W2:Y:S04]  /*a7a90*/  LDL.LU R0, [R1+0x3fbc] ;  /* 0x003fbc0001007983 */ /* 0x000ea80000300800 */
[----:B------:R0:W-:Y:S04]  /*a7aa0*/  @P3 STG.E.U16 [R46.64], R57 ;  /* 0x000000392e003986 */ /* 0x0001e8000c101504 */
[----:B------:R1:W-:Y:S04]  /*a7ab0*/  @P5 STG.E.U16 [R40.64], R56 ;  /* 0x0000003828005986 */ /* 0x0003e8000c101504 */
[----:B0-----:R-:W2:Y:S04]  /*a7ac0*/  LDL.LU R47, [R1+0x3fb8] ;  /* 0x003fb800012f7983 */ /* 0x001ea80000300800 */
[----:B------:R-:W3:Y:S04]  /*a7ad0*/  LDL.LU R57, [R1+0x404] ;  /* 0x0004040001397983 */ /* 0x000ee80000300800 */
[----:B-1----:R-:W3:Y:S01]  /*a7ae0*/  LDL.LU R56, [R1+0x414] ;  /* 0x0004140001387983 */ /* 0x002ee20000300800 */
[----:B------:R-:W-:-:S02]  /*a7af0*/  ISETP.LT.AND P2, PT, R49, c[0x0][0x178], !P1 ;  /* 0x00005e0031007a0c */ /* 0x000fc40004f41270 */
[----:B------:R-:W-:Y:S02]  /*a7b00*/  ISETP.LT.AND P4, PT, R55, c[0x0][0x178], !P0 ;  /* 0x00005e0037007a0c */ /* 0x000fe40004781270 */
[----:B------:R-:W-:Y:S02]  /*a7b10*/  ISETP.LT.AND P1, PT, R52, c[0x0][0x178], !P0 ;  /* 0x00005e0034007a0c */ /* 0x000fe40004721270 */
[----:B------:R-:W-:Y:S02]  /*a7b20*/  ISETP.LT.AND P5, PT, R53, c[0x0][0x178], !P0 ;  /* 0x00005e0035007a0c */ /* 0x000fe400047a1270 */
[----:B------:R-:W-:Y:S01]  /*a7b30*/  ISETP.LT.AND P3, PT, R7, c[0x0][0x178], !P0 ;  /* 0x00005e0007007a0c */ /* 0x000fe20004761270 */
[----:B------:R-:W-:-:S04]  /*a7b40*/  IMAD.WIDE R40, R28, 0x2, R2 ;  /* 0x000000021c287825 */ /* 0x000fc800078e0202 */
[----:B------:R0:W-:Y:S02]  /*a7b50*/  @P2 STG.E.U16 [R36.64], R32 ;  /* 0x0000002024002986 */ /* 0x0001e4000c101504 */
[----:B0-----:R-:W-:Y:S01]  /*a7b60*/  IMAD.WIDE R36, R28, 0x2, R8 ;  /* 0x000000021c247825 */ /* 0x001fe200078e0208 */
[----:B--2---:R-:W-:-:S03]  /*a7b70*/  ISETP.GE.AND P2, PT, R47, c[0x0][0x17c], PT ;  /* 0x00005f002f007a0c */ /* 0x004fc60003f46270 */
[C---:B------:R-:W-:Y:S01]  /*a7b80*/  IMAD.WIDE R46, R28.reuse, 0x2, R10 ;  /* 0x000000021c2e7825 */ /* 0x040fe200078e020a */
[----:B---3--:R0:W-:Y:S04]  /*a7b90*/  @P4 STG.E.U16 [R40.64], R56 ;  /* 0x0000003828004986 */ /* 0x0081e8000c101504 */
[----:B------:R-:W-:Y:S04]  /*a7ba0*/  @P1 STG.E.U16 [R36.64], R57 ;  /* 0x0000003924001986 */ /* 0x000fe8000c101504 */
[----:B------:R-:W-:Y:S01]  /*a7bb0*/  @P5 STG.E.U16 [R46.64], R59 ;  /* 0x0000003b2e005986 */ /* 0x000fe2000c101504 */
[----:B0-----:R-:W-:-:S05]  /*a7bc0*/  IMAD.WIDE R40, R28, 0x2, R12 ;  /* 0x000000021c287825 */ /* 0x001fca00078e020c */
[----:B------:R0:W-:Y:S04]  /*a7bd0*/  @P3 STG.E.U16 [R40.64], R60 ;  /* 0x0000003c28003986 */ /* 0x0001e8000c101504 */
[----:B0-----:R-:W2:Y:S01]  /*a7be0*/  LDL.LU R41, [R1+0x3fc0] ;  /* 0x003fc00001297983 */ /* 0x001ea20000300800 */
[----:B------:R-:W-:Y:S02]  /*a7bf0*/  ISETP.LT.AND P6, PT, R50, c[0x0][0x178], !P0 ;  /* 0x00005e0032007a0c */ /* 0x000fe400047c1270 */
[----:B------:R-:W-:Y:S02]  /*a7c00*/  ISETP.LT.AND P4, PT, R51, c[0x0][0x178], !P0 ;  /* 0x00005e0033007a0c */ /* 0x000fe40004781270 */
[----:B------:R-:W-:Y:S01]  /*a7c10*/  ISETP.LT.AND P5, PT, R5, c[0x0][0x178], !P0 ;  /* 0x00005e0005007a0c */ /* 0x000fe200047a1270 */
[----:B------:R-:W-:Y:S01]  /*a7c20*/  IMAD.WIDE R36, R28, 0x2, R14 ;  /* 0x000000021c247825 */ /* 0x000fe200078e020e */
[----:B------:R-:W-:-:S03]  /*a7c30*/  ISETP.LT.AND P3, PT, R49, c[0x0][0x178], !P0 ;  /* 0x00005e0031007a0c */ /* 0x000fc60004761270 */
[----:B------:R-:W-:Y:S01]  /*a7c40*/  IMAD.WIDE R46, R28, 0x2, R16 ;  /* 0x000000021c2e7825 */ /* 0x000fe200078e0210 */
[----:B------:R-:W-:-:S03]  /*a7c50*/  ISETP.GE.AND P1, PT, R0, c[0x0][0x17c], PT ;  /* 0x00005f0000007a0c */ /* 0x000fc60003f26270 */
[----:B------:R0:W-:Y:S01]  /*a7c60*/  @P6 STG.E.U16 [R36.64], R61 ;  /* 0x0000003d24006986 */ /* 0x0001e2000c101504 */
[----:B------:R-:W-:-:S03]  /*a7c70*/  ISETP.LT.AND P6, PT, R55, c[0x0][0x178], !P2 ;  /* 0x00005e0037007a0c */ /* 0x000fc600057c1270 */
[----:B------:R1:W-:Y:S01]  /*a7c80*/  @P4 STG.E.U16 [R46.64], R39 ;  /* 0x000000272e004986 */ /* 0x0003e2000c101504 */
[----:B------:R-:W-:Y:S02]  /*a7c90*/  ISETP.LT.AND P4, PT, R52, c[0x0][0x178], !P2 ;  /* 0x00005e0034007a0c */ /* 0x000fe40005781270 */
[C---:B------:R-:W-:Y:S01]  /*a7ca0*/  IADD3 R0, R28.reuse, c[0x0][0x198], RZ ;  /* 0x000066001c007a10 */ /* 0x040fe20007ffe0ff */
[----:B0-----:R-:W-:-:S04]  /*a7cb0*/  IMAD.WIDE R36, R28, 0x2, R18 ;  /* 0x000000021c247825 */ /* 0x001fc800078e0212 */
[----:B-1----:R-:W-:Y:S01]  /*a7cc0*/  IMAD.WIDE R46, R28, 0x2, R44 ;  /* 0x000000021c2e7825 */ /* 0x002fe200078e022c */
[----:B------:R0:W-:Y:S01]  /*a7cd0*/  @P5 STG.E.U16 [R36.64], R43 ;  /* 0x0000002b24005986 */ /* 0x0001e2000c101504 */
[----:B------:R-:W-:-:S03]  /*a7ce0*/  PRMT R32, R56, 0x7632, R32 ;  /* 0x0000763238207816 */ /* 0x000fc60000000020 */
[----:B------:R1:W-:Y:S01]  /*a7cf0*/  @P3 STG.E.U16 [R46.64], R33 ;  /* 0x000000212e003986 */ /* 0x0003e2000c101504 */
[----:B------:R-:W-:Y:S02]  /*a7d00*/  ISETP.LT.AND P3, PT, R53, c[0x0][0x178], !P2 ;  /* 0x00005e0035007a0c */ /* 0x000fe40005761270 */
[----:B------:R-:W-:Y:S01]  /*a7d10*/  PRMT R28, R57, 0x7632, R28 ;  /* 0x00007632391c7816 */ /* 0x000fe2000000001c */
[C---:B0-----:R-:W-:Y:S01]  /*a7d20*/  IMAD.WIDE R36, R0.reuse, 0x2, R8 ;  /* 0x0000000200247825 */ /* 0x041fe200078e0208 */
[----:B------:R-:W-:Y:S02]  /*a7d30*/  PRMT R58, R59, 0x7632, R58 ;  /* 0x000076323b3a7816 */ /* 0x000fe4000000003a */
[----:B------:R-:W-:Y:S01]  /*a7d40*/  ISETP.LT.AND P5, PT, R51, c[0x0][0x178], !P2 ;  /* 0x00005e0033007a0c */ /* 0x000fe200057a1270 */
[----:B-1----:R-:W-:Y:S01]  /*a7d50*/  IMAD.WIDE R46, R0, 0x2, R14 ;  /* 0x00000002002e7825 */ /* 0x002fe200078e020e */
[----:B------:R-:W-:Y:S01]  /*a7d60*/  PRMT R33, R60, 0x7632, R33 ;  /* 0x000076323c217816 */ /* 0x000fe20000000021 */
[----:B------:R-:W3:Y:S02]  /*a7d70*/  LDL.LU R59, [R1+0x424] ;  /* 0x00042400013b7983 */ /* 0x000ee40000300800 */
[----:B------:R-:W-:-:S02]  /*a7d80*/  IMAD.WIDE R56, R0, 0x2, R16 ;  /* 0x0000000200387825 */ /* 0x000fc400078e0210 */
[----:B------:R-:W3:Y:S01]  /*a7d90*/  LDL.LU R60, [R1+0x3d4] ;  /* 0x0003d400013c7983 */ /* 0x000ee20000300800 */
[----:B--2---:R-:W-:Y:S01]  /*a7da0*/  ISETP.GE.AND P0, PT, R41, c[0x0][0x17c], PT ;  /* 0x00005f0029007a0c */ /* 0x004fe20003f06270 */
[----:B------:R-:W-:-:S05]  /*a7db0*/  IMAD.WIDE R40, R0, 0x2, R2 ;  /* 0x0000000200287825 */ /* 0x000fca00078e0202 */
[----:B------:R-:W-:Y:S01]  /*a7dc0*/  @P6 STG.E.U16 [R40.64], R32 ;  /* 0x0000002028006986 */ /* 0x000fe2000c101504 */
[----:B------:R-:W-:-:S03]  /*a7dd0*/  ISETP.LT.AND P6, PT, R7, c[0x0][0x178], !P2 ;  /* 0x00005e0007007a0c */ /* 0x000fc600057c1270 */
[----:B------:R0:W-:Y:S01]  /*a7de0*/  @P4 STG.E.U16 [R36.64], R28 ;  /* 0x0000001c24004986 */ /* 0x0001e2000c101504 */
[----:B------:R-:W-:Y:S01]  /*a7df0*/  ISETP.LT.AND P4, PT, R50, c[0x0][0x178], !P2 ;  /* 0x00005e0032007a0c */ /* 0x000fe20005781270 */
[----:B0-----:R-:W-:Y:S01]  /*a7e00*/  IMAD.WIDE R36, R0, 0x2, R10 ;  /* 0x0000000200247825 */ /* 0x001fe200078e020a */
[----:B------:R-:W-:-:S03]  /*a7e10*/  PRMT R32, R61, 0x7632, R32 ;  /* 0x000076323d207816 */ /* 0x000fc60000000020 */
[C---:B------:R-:W-:Y:S01]  /*a7e20*/  IMAD.WIDE R40, R0.reuse, 0x2, R12 ;  /* 0x0000000200287825 */ /* 0x040fe200078e020c */
[----:B------:R0:W-:Y:S01]  /*a7e30*/  @P3 STG.E.U16 [R36.64], R58 ;  /* 0x0000003a24003986 */ /* 0x0001e2000c101504 */
[----:B------:R-:W-:Y:S02]  /*a7e40*/  ISETP.LT.AND P3, PT, R5, c[0x0][0x178], !P2 ;  /* 0x00005e0005007a0c */ /* 0x000fe40005761270 */
[----:B------:R-:W-:Y:S01]  /*a7e50*/  PRMT R28, R39, 0x7632, R28 ;  /* 0x00007632271c7816 */ /* 0x000fe2000000001c */
[----:B------:R-:W-:Y:S04]  /*a7e60*/  @P6 STG.E.U16 [R40.64], R33 ;  /* 0x0000002128006986 */ /* 0x000fe8000c101504 */
[----:B------:R1:W-:Y:S01]  /*a7e70*/  @P4 STG.E.U16 [R46.64], R32 ;  /* 0x000000202e004986 */ /* 0x0003e2000c101504 */
[----:B0-----:R-:W-:-:S03]  /*a7e80*/  IMAD.WIDE R36, R0, 0x2, R18 ;  /* 0x0000000200247825 */ /* 0x001fc600078e0212 */
[----:B------:R-:W2:Y:S04]  /*a7e90*/  LDL.LU R61, [R1+0x3b4] ;  /* 0x0003b400013d7983 */ /* 0x000ea80000300800 */
[----:B------:R-:W2:Y:S01]  /*a7ea0*/  LDL.LU R58, [R1+0x434] ;  /* 0x00043400013a7983 */ /* 0x000ea20000300800 */
[----:B-1----:R-:W-:-:S03]  /*a7eb0*/  PRMT R46, R43, 0x7632, R46 ;  /* 0x000076322b2e7816 */ /* 0x002fc6000000002e */
[----:B------:R0:W-:Y:S01]  /*a7ec0*/  @P5 STG.E.U16 [R56.64], R28 ;  /* 0x0000001c38005986 */ /* 0x0001e2000c101504 */
[----:B------:R-:W-:-:S03]  /*a7ed0*/  IMAD.WIDE R40, R0, 0x2, R44 ;  /* 0x0000000200287825 */ /* 0x000fc600078e022c */
[----:B------:R-:W4:Y:S04]  /*a7ee0*/  LDL.LU R39, [R1+0x74] ;  /* 0x0000740001277983 */ /* 0x000f280000300800 */
[----:B------:R-:W4:Y:S01]  /*a7ef0*/  LDL.LU R43, [R1+0x4] ;  /* 0x00000400012b7983 */ /* 0x000f220000300800 */
[----:B0-----:R-:W-:-:S03]  /*a7f00*/  IADD3 R28, R0, c[0x0][0x198], RZ ;  /* 0x00006600001c7a10 */ /* 0x001fc60007ffe0ff */
[----:B------:R0:W-:Y:S04]  /*a7f10*/  @P3 STG.E.U16 [R36.64], R46 ;  /* 0x0000002e24003986 */ /* 0x0001e8000c101504 */
[----:B------:R-:W4:Y:S04]  /*a7f20*/  LDL.LU R0, [R1+0x3fc4] ;  /* 0x003fc40001007983 */ /* 0x000f280000300800 */
[----:B0-----:R-:W4:Y:S01]  /*a7f30*/  LDL.LU R46, [R1+0x444] ;  /* 0x00044400012e7983 */ /* 0x001f220000300800 */
[----:B------:R-:W-:Y:S02]  /*a7f40*/  ISETP.LT.AND P2, PT, R49, c[0x0][0x178], !P2 ;  /* 0x00005e0031007a0c */ /* 0x000fe40005741270 */
[----:B------:R-:W-:-:S02]  /*a7f50*/  ISETP.LT.AND P6, PT, R55, c[0x0][0x178], !P1 ;  /* 0x00005e0037007a0c */ /* 0x000fc40004fc1270 */
[----:B------:R-:W-:Y:S02]  /*a7f60*/  ISETP.LT.AND P5, PT, R52, c[0x0][0x178], !P1 ;  /* 0x00005e0034007a0c */ /* 0x000fe40004fa1270 */
[----:B------:R-:W-:Y:S01]  /*a7f70*/  PRMT R47, R33, 0x7632, R47 ;  /* 0x00007632212f7816 */ /* 0x000fe2000000002f */
[C---:B------:R-:W-:Y:S01]  /*a7f80*/  IMAD.WIDE R32, R28.reuse, 0x2, R2 ;  /* 0x000000021c207825 */ /* 0x040fe200078e0202 */
[----:B------:R-:W-:Y:S02]  /*a7f90*/  ISETP.LT.AND P4, PT, R53, c[0x0][0x178], !P1 ;  /* 0x00005e0035007a0c */ /* 0x000fe40004f81270 */
[----:B------:R-:W-:Y:S01]  /*a7fa0*/  ISETP.LT.AND P3, PT, R7, c[0x0][0x178], !P1 ;  /* 0x00005e0007007a0c */ /* 0x000fe20004f61270 */
[----:B------:R-:W-:Y:S02]  /*a7fb0*/  IMAD.WIDE R36, R28, 0x2, R8 ;  /* 0x000000021c247825 */ /* 0x000fe400078e0208 */
[----:B------:R0:W-:Y:S01]  /*a7fc0*/  @P2 STG.E.U16 [R40.64], R47 ;  /* 0x0000002f28002986 */ /* 0x0001e2000c101504 */
[----:B------:R-:W-:Y:S01]  /*a7fd0*/  ISETP.LT.AND P2, PT, R50, c[0x0][0x178], !P1 ;  /* 0x00005e0032007a0c */ /* 0x000fe20004f41270 */
[----:B0-----:R-:W-:Y:S01]  /*a7fe0*/  IMAD.WIDE R40, R28, 0x2, R14 ;  /* 0x000000021c287825 */ /* 0x001fe200078e020e */
[----:B---3--:R-:W-:-:S02]  /*a7ff0*/  PRMT R56, R59, 0x7632, R56 ;  /* 0x000076323b387816 */ /* 0x008fc40000000038 */
[----:B--2---:R-:W-:Y:S01]  /*a8000*/  PRMT R57, R58, 0x7632, R57 ;  /* 0x000076323a397816 */ /* 0x004fe20000000039 */
[----:B----4-:R0:W-:Y:S01]  /*a8010*/  @P6 STG.E.U16 [R32.64], R46 ;  /* 0x0000002e20006986 */ /* 0x0101e2000c101504 */
[----:B------:R-:W-:-:S03]  /*a8020*/  ISETP.LT.AND P6, PT, R51, c[0x0][0x178], !P1 ;  /* 0x00005e0033007a0c */ /* 0x000fc60004fc1270 */
[----:B------:R1:W-:Y:S01]  /*a8030*/  @P5 STG.E.U16 [R36.64], R58 ;  /* 0x0000003a24005986 */ /* 0x0003e2000c101504 */
[----:B------:R-:W-:Y:S02]  /*a8040*/  ISETP.LT.AND P5, PT, R5, c[0x0][0x178], !P1 ;  /* 0x00005e0005007a0c */ /* 0x000fe40004fa1270 */
[----:B------:R-:W-:Y:S01]  /*a8050*/  ISETP.LT.AND P1, PT, R49, c[0x0][0x178], !P1 ;  /* 0x00005e0031007a0c */ /* 0x000fe20004f21270 */
[----:B0-----:R-:W-:-:S04]  /*a8060*/  IMAD.WIDE R32, R28, 0x2, R10 ;  /* 0x000000021c207825 */ /* 0x001fc800078e020a */
[----:B-1----:R-:W-:Y:S01]  /*a8070*/  IMAD.WIDE R36, R28, 0x2, R12 ;  /* 0x000000021c247825 */ /* 0x002fe200078e020c */
[----:B------:R0:W-:Y:S04]  /*a8080*/  @P4 STG.E.U16 [R32.64], R59 ;  /* 0x0000003b20004986 */ /* 0x0001e8000c101504 */
[----:B------:R1:W-:Y:S01]  /*a8090*/  @P3 STG.E.U16 [R36.64], R60 ;  /* 0x0000003c24003986 */ /* 0x0003e2000c101504 */
[----:B------:R-:W-:-:S03]  /*a80a0*/  ISETP.LT.AND P3, PT, R55, c[0x0][0x178], !P0 ;  /* 0x00005e0037007a0c */ /* 0x000fc60004761270 */
[----:B------:R2:W-:Y:S01]  /*a80b0*/  @P2 STG.E.U16 [R40.64], R61 ;  /* 0x0000003d28002986 */ /* 0x0005e2000c101504 */
[----:B0-----:R-:W-:Y:S01]  /*a80c0*/  IMAD.WIDE R32, R28, 0x2, R16 ;  /* 0x000000021c207825 */ /* 0x001fe200078e0210 */
[----:B------:R-:W-:Y:S02]  /*a80d0*/  ISETP.GE.AND P4, PT, R0, c[0x0][0x17c], PT ;  /* 0x00005f0000007a0c */ /* 0x000fe40003f86270 */
[----:B------:R-:W3:Y:S01]  /*a80e0*/  LDL.LU R58, [R1+0x348] ;  /* 0x00034800013a7983 */ /* 0x000ee20000300800 */
[C---:B-1----:R-:W-:Y:S01]  /*a80f0*/  IMAD.WIDE R36, R28.reuse, 0x2, R18 ;  /* 0x000000021c247825 */ /* 0x042fe200078e0212 */
[----:B------:R-:W-:-:S03]  /*a8100*/  IADD3 R0, R28, c[0x0][0x198], RZ ;  /* 0x000066001c007a10 */ /* 0x000fc60007ffe0ff */
[----:B--2---:R-:W-:Y:S01]  /*a8110*/  IMAD.WIDE R40, R28, 0x2, R44 ;  /* 0x000000021c287825 */ /* 0x004fe200078e022c */
[----:B------:R0:W-:Y:S04]  /*a8120*/  @P6 STG.E.U16 [R32.64], R39 ;  /* 0x0000002720006986 */ /* 0x0001e8000c101504 */
[----:B------:R-:W-:Y:S01]  /*a8130*/  @P5 STG.E.U16 [R36.64], R43 ;  /* 0x0000002b24005986 */ /* 0x000fe2000c101504 */
[----:B------:R-:W-:-:S03]  /*a8140*/  PRMT R28, R46, 0x7632, R28 ;  /* 0x000076322e1c7816 */ /* 0x000fc6000000001c */
[----:B------:R1:W-:Y:S01]  /*a8150*/  @P1 STG.E.U16 [R40.64], R29 ;  /* 0x0000001d28001986 */ /* 0x0003e2000c101504 */
[----:B------:R-:W-:Y:S01]  /*a8160*/  ISETP.LT.AND P1, PT, R52, c[0x0][0x178], !P0 ;  /* 0x00005e0034007a0c */ /* 0x000fe20004721270 */
[----:B0-----:R-:W-:Y:S01]  /*a8170*/  IMAD.WIDE R32, R0, 0x2, R2 ;  /* 0x0000000200207825 */ /* 0x001fe200078e0202 */
[----:B------:R-:W-:Y:S01]  /*a8180*/  ISETP.LT.AND P2, PT, R53, c[0x0][0x178], !P0 ;  /* 0x00005e0035007a0c */ /* 0x000fe20004741270 */
[----:B------:R-:W2:Y:S01]  /*a8190*/  LDL.LU R59, [R1+0x338] ;  /* 0x00033800013b7983 */ /* 0x000ea20000300800 */
[----:B------:R-:W-:-:S03]  /*a81a0*/  ISETP.LT.AND P5, PT, R7, c[0x0][0x178], !P0 ;  /* 0x00005e0007007a0c */ /* 0x000fc600047a1270 */
[----:B------:R0:W-:Y:S01]  /*a81b0*/  @P3 STG.E.U16 [R32.64], R28 ;  /* 0x0000001c20003986 */ /* 0x0001e2000c101504 */
[----:B------:R-:W-:Y:S02]  /*a81c0*/  ISETP.LT.AND P3, PT, R50, c[0x0][0x178], !P0 ;  /* 0x00005e0032007a0c */ /* 0x000fe40004761270 */
[----:B-1----:R-:W-:Y:S01]  /*a81d0*/  PRMT R29, R60, 0x7632, R29 ;  /* 0x000076323c1d7816 */ /* 0x002fe2000000001d */
[C---:B------:R-:W-:Y:S01]  /*a81e0*/  IMAD.WIDE R36, R0.reuse, 0x2, R10 ;  /* 0x0000000200247825 */ /* 0x040fe200078e020a */
[----:B------:R-:W4:Y:S03]  /*a81f0*/  LDL.LU R60, [R1+0x328] ;  /* 0x00032800013c7983 */ /* 0x000f260000300800 */
[----:B0-----:R-:W-:Y:S01]  /*a8200*/  IMAD.WIDE R32, R0, 0x2, R8 ;  /* 0x0000000200207825 */ /* 0x001fe200078e0208 */
[----:B------:R-:W-:-:S04]  /*a8210*/  PRMT R28, R61, 0x7632, R28 ;  /* 0x000076323d1c7816 */ /* 0x000fc8000000001c */
[----:B------:R0:W-:Y:S01]  /*a8220*/  @P1 STG.E.U16 [R32.64], R57 ;  /* 0x0000003920001986 */ /* 0x0001e2000c101504 */
[----:B------:R-:W-:-:S04]  /*a8230*/  IMAD.WIDE R40, R0, 0x2, R12 ;  /* 0x0000000200287825 */ /* 0x000fc800078e020c */
[----:B------:R-:W-:Y:S01]  /*a8240*/  IMAD.WIDE R46, R0, 0x2, R14 ;  /* 0x00000002002e7825 */ /* 0x000fe200078e020e */
[----:B------:R1:W-:Y:S04]  /*a8250*/  @P2 STG.E.U16 [R36.64], R56 ;  /* 0x0000003824002986 */ /* 0x0003e8000c101504 */
[----:B0-----:R-:W2:Y:S04]  /*a8260*/  LDL.LU R57, [R1+0x358] ;  /* 0x0003580001397983 */ /* 0x001ea80000300800 */
[----:B------:R0:W-:Y:S04]  /*a8270*/  @P5 STG.E.U16 [R40.64], R29 ;  /* 0x0000001d28005986 */ /* 0x0001e8000c101504 */
[----:B-1----:R-:W4:Y:S04]  /*a8280*/  LDL.LU R56, [R1+0x3fc8] ;  /* 0x003fc80001387983 */ /* 0x002f280000300800 */
[----:B------:R1:W-:Y:S01]  /*a8290*/  @P3 STG.E.U16 [R46.64], R28 ;  /* 0x0000001c2e003986 */ /* 0x0003e2000c101504 */
[----:B0-----:R-:W-:-:S03]  /*a82a0*/  PRMT R41, R43, 0x7632, R41 ;  /* 0x000076322b297816 */ /* 0x001fc60000000029 */
[----:B-1----:R-:W4:Y:S04]  /*a82b0*/  LDL.LU R47, [R1+0x3fcc] ;  /* 0x003fcc00012f7983 */ /* 0x002f280000300800 */
[----:B------:R-:W4:Y:S01]  /*a82c0*/  LDL.LU R61, [R1+0x48] ;  /* 0x00004800013d7983 */ /* 0x000f220000300800 */
[----:B------:R-:W-:-:S03]  /*a82d0*/  PRMT R46, R39, 0x7632, R46 ;  /* 0x00007632272e7816 */ /* 0x000fc6000000002e */
[----:B------:R-:W4:Y:S04]  /*a82e0*/  LDL.LU R43, [R1+0x38] ;  /* 0x00003800012b7983 */ /* 0x000f280000300800 */
[----:B------:R-:W4:Y:S01]  /*a82f0*/  LDL.LU R39, [R1+0x28] ;  /* 0x0000280001277983 */ /* 0x000f220000300800 */
[----:B------:R-:W-:Y:S02]  /*a8300*/  ISETP.LT.AND P2, PT, R51, c[0x0][0x178], !P0 ;  /* 0x00005e0033007a0c */ /* 0x000fe40004741270 */
[----:B------:R-:W-:Y:S02]  /*a8310*/  ISETP.LT.AND P1, PT, R5, c[0x0][0x178], !P0 ;  /* 0x00005e0005007a0c */ /* 0x000fe40004721270 */
[----:B------:R-:W-:Y:S02]  /*a8320*/  ISETP.LT.AND P0, PT, R49, c[0x0][0x178], !P0 ;  /* 0x00005e0031007a0c */ /* 0x000fe40004701270 */
[----:B------:R-:W-:Y:S01]  /*a8330*/  PRMT R40, R29, 0x7632, R40 ;  /* 0x000076321d287816 */ /* 0x000fe20000000028 */
[----:B------:R-:W-:Y:S01]  /*a8340*/  IMAD.WIDE R28, R0, 0x2, R16 ;  /* 0x00000002001c7825 */ /* 0x000fe200078e0210 */
[----:B------:R-:W-:-:S02]  /*a8350*/  ISETP.LT.AND P3, PT, R55, c[0x0][0x178], !P4 ;  /* 0x00005e0037007a0c */ /* 0x000fc40006761270 */
[----:B------:R-:W-:Y:S01]  /*a8360*/  ISETP.LT.AND P5, PT, R52, c[0x0][0x178], !P4 ;  /* 0x00005e0034007a0c */ /* 0x000fe200067a1270 */
[----:B------:R-:W-:-:S04]  /*a8370*/  IMAD.WIDE R32, R0, 0x2, R18 ;  /* 0x0000000200207825 */ /* 0x000fc800078e0212 */
[C---:B------:R-:W-:Y:S01]  /*a8380*/  IMAD.WIDE R36, R0.reuse, 0x2, R44 ;  /* 0x0000000200247825 */ /* 0x040fe200078e022c */
[----:B------:R-:W-:Y:S01]  /*a8390*/  IADD3 R0, R0, c[0x0][0x198], RZ ;  /* 0x0000660000007a10 */ /* 0x000fe20007ffe0ff */
[----:B------:R0:W-:Y:S01]  /*a83a0*/  @P2 STG.E.U16 [R28.64], R46 ;  /* 0x0000002e1c002986 */ /* 0x0001e2000c101504 */
[----:B------:R-:W-:-:S03]  /*a83b0*/  ISETP.LT.AND P6, PT, R53, c[0x0][0x178], !P4 ;  /* 0x00005e0035007a0c */ /* 0x000fc600067c1270 */
[----:B------:R1:W-:Y:S01]  /*a83c0*/  @P1 STG.E.U16 [R32.64], R41 ;  /* 0x0000002920001986 */ /* 0x0003e2000c101504 */
[----:B------:R-:W-:Y:S02]  /*a83d0*/  ISETP.LT.AND P1, PT, R7, c[0x0][0x178], !P4 ;  /* 0x00005e0007007a0c */ /* 0x000fe40006721270 */
[----:B------:R-:W-:Y:S01]  /*a83e0*/  ISETP.LT.AND P2, PT, R50, c[0x0][0x178], !P4 ;  /* 0x00005e0032007a0c */ /* 0x000fe20006741270 */
[----:B------:R1:W-:Y:S01]  /*a83f0*/  @P0 STG.E.U16 [R36.64], R40 ;  /* 0x0000002824000986 */ /* 0x0003e2000c101504 */
[----:B0-----:R-:W-:-:S04]  /*a8400*/  IMAD.WIDE R28, R0, 0x2, R2 ;  /* 0x00000002001c7825 */ /* 0x001fc800078e0202 */
[----:B-1----:R-:W-:-:S04]  /*a8410*/  IMAD.WIDE R32, R0, 0x2, R8 ;  /* 0x0000000200207825 */ /* 0x002fc800078e0208 */
[----:B------:R-:W-:-:S04]  /*a8420*/  IMAD.WIDE R36, R0, 0x2, R10 ;  /* 0x0000000200247825 */ /* 0x000fc800078e020a */
[----:B------:R-:W-:Y:S01]  /*a8430*/  IMAD.WIDE R40, R0, 0x2, R44 ;  /* 0x0000000200287825 */ /* 0x000fe200078e022c */
[----:B--2---:R0:W-:Y:S01]  /*a8440*/  @P3 STG.E.U16 [R28.64], R57 ;  /* 0x000000391c003986 */ /* 0x0041e2000c101504 */
[----:B------:R-:W-:-:S03]  /*a8450*/  ISETP.LT.AND P3, PT, R51, c[0x0][0x178], !P4 ;  /* 0x00005e0033007a0c */ /* 0x000fc60006761270 */
[----:B---3--:R1:W-:Y:S01]  /*a8460*/  @P5 STG.E.U16 [R32.64], R58 ;  /* 0x0000003a20005986 */ /* 0x0083e2000c101504 */
[----:B------:R-:W-:Y:S02]  /*a8470*/  ISETP.LT.AND P5, PT, R5, c[0x0][0x178], !P4 ;  /* 0x00005e0005007a0c */ /* 0x000fe400067a1270 */
[----:B------:R-:W-:Y:S01]  /*a8480*/  ISETP.LT.AND P4, PT, R49, c[0x0][0x178], !P4 ;  /* 0x00005e0031007a0c */ /* 0x000fe20006781270 */
[----:B------:R2:W-:Y:S01]  /*a8490*/  @P6 STG.E.U16 [R36.64], R59 ;  /* 0x0000003b24006986 */ /* 0x0005e2000c101504 */
[----:B----4-:R-:W-:Y:S01]  /*a84a0*/  ISETP.GE.AND P0, PT, R56, c[0x0][0x17c], PT ;  /* 0x00005f0038007a0c */ /* 0x010fe20003f06270 */
[----:B0-----:R-:W-:-:S04]  /*a84b0*/  IMAD.WIDE R28, R0, 0x2, R12 ;  /* 0x00000002001c7825 */ /* 0x001fc800078e020c */
[C---:B-1----:R-:W-:Y:S01]  /*a84c0*/  IMAD.WIDE R32, R0.reuse, 0x2, R14 ;  /* 0x0000000200207825 */ /* 0x042fe200078e020e */
[----:B------:R0:W-:Y:S01]  /*a84d0*/  @P1 STG.E.U16 [R28.64], R60 ;  /* 0x0000003c1c001986 */ /* 0x0001e2000c101504 */
[----:B------:R-:W-:Y:S02]  /*a84e0*/  ISETP.LT.AND P6, PT, R55, c[0x0][0x178], !P0 ;  /* 0x00005e0037007a0c */ /* 0x000fe400047c1270 */
[C---:B--2---:R-:W-:Y:S01]  /*a84f0*/  IMAD.WIDE R36, R0.reuse, 0x2, R16 ;  /* 0x0000000200247825 */ /* 0x044fe200078e0210 */
[----:B------:R-:W2:Y:S04]  /*a8500*/  LDL.LU R56, [R1+0x3a8] ;  /* 0x0003a80001387983 */ /* 0x000ea80000300800 */
[----:B------:R1:W-:Y:S01]  /*a8510*/  @P2 STG.E.U16 [R32.64], R61 ;  /* 0x0000003d20002986 */ /* 0x0003e2000c101504 */
[----:B0-----:R-:W-:-:S03]  /*a8520*/  IADD3 R28, R0, c[0x0][0x198], RZ ;  /* 0x00006600001c7a10 */ /* 0x001fc60007ffe0ff */
[----:B------:R0:W-:Y:S01]  /*a8530*/  @P3 STG.E.U16 [R36.64], R43 ;  /* 0x0000002b24003986 */ /* 0x0001e2000c101504 */
[----:B------:R-:W-:Y:S01]  /*a8540*/  ISETP.LT.AND P2, PT, R52, c[0x0][0x178], !P0 ;  /* 0x00005e0034007a0c */ /* 0x000fe20004741270 */
[----:B-1----:R-:W-:Y:S01]  /*a8550*/  IMAD.WIDE R32, R0, 0x2, R18 ;  /* 0x0000000200207825 */ /* 0x002fe200078e0212 */
[----:B------:R-:W-:-:S04]  /*a8560*/  ISETP.GE.AND P1, PT, R47, c[0x0][0x17c], PT ;  /* 0x00005f002f007a0c */ /* 0x000fc80003f26270 */
[----:B------:R-:W-:Y:S01]  /*a8570*/  @P5 STG.E.U16 [R32.64], R39 ;  /* 0x0000002720005986 */ /* 0x000fe2000c101504 */
[----:B------:R-:W-:Y:S01]  /*a8580*/  PRMT R29, R57, 0x7632, R29 ;  /* 0x00007632391d7816 */ /* 0x000fe2000000001d */
[----:B------:R-:W-:Y:S02]  /*a8590*/  IMAD.WIDE R46, R28, 0x2, R2 ;  /* 0x000000021c2e7825 */ /* 0x000fe400078e0202 */
[----:B------:R1:W-:Y:S01]  /*a85a0*/  @P4 STG.E.U16 [R40.64], R42 ;  /* 0x0000002a28004986 */ /* 0x0003e2000c101504 */
[----:B------:R-:W-:Y:S02]  /*a85b0*/  ISETP.LT.AND P4, PT, R53, c[0x0][0x178], !P0 ;  /* 0x00005e0035007a0c */ /* 0x000fe40004781270 */
[----:B------:R-:W-:Y:S01]  /*a85c0*/  ISETP.LT.AND P5, PT, R7, c[0x0][0x178], !P0 ;  /* 0x00005e0007007a0c */ /* 0x000fe200047a1270 */
[----:B------:R3:W-:Y:S01]  /*a85d0*/  @P6 STG.E.U16 [R46.64], R29 ;  /* 0x0000001d2e006986 */ /* 0x0007e2000c101504 */
[----:B------:R-:W-:Y:S01]  /*a85e0*/  ISETP.LT.AND P6, PT, R50, c[0x0][0x178], !P0 ;  /* 0x00005e0032007a0c */ /* 0x000fe200047c1270 */
[----:B0-----:R-:W-:Y:S01]  /*a85f0*/  IMAD.WIDE R36, R28, 0x2, R10 ;  /* 0x000000021c247825 */ /* 0x001fe200078e020a */
[----:B------:R-:W-:Y:S01]  /*a8600*/  PRMT R0, R59, 0x7632, R0 ;  /* 0x000076323b007816 */ /* 0x000fe20000000000 */
[----:B------:R-:W4:Y:S01]  /*a8610*/  LDL.LU R57, [R1+0x398] ;  /* 0x0003980001397983 */ /* 0x000f220000300800 */
[----:B------:R-:W-:-:S02]  /*a8620*/  ISETP.LT.AND P3, PT, R51, c[0x0][0x178], !P0 ;  /* 0x00005e0033007a0c */ /* 0x000fc40004761270 */
[----:B-1----:R-:W-:Y:S01]  /*a8630*/  PRMT R42, R58, 0x7632, R42 ;  /* 0x000076323a2a7816 */ /* 0x002fe2000000002a */
[----:B------:R-:W-:Y:S01]  /*a8640*/  IMAD.WIDE R40, R28, 0x2, R8 ;  /* 0x000000021c287825 */ /* 0x000fe200078e0208 */
[----:B------:R-:W4:Y:S01]  /*a8650*/  LDL.LU R58, [R1+0x388] ;  /* 0x00038800013a7983 */ /* 0x000f220000300800 */
[----:B---3--:R-:W-:Y:S02]  /*a8660*/  PRMT R29, R60, 0x7632, R29 ;  /* 0x000076323c1d7816 */ /* 0x008fe4000000001d */
[----:B------:R-:W-:Y:S01]  /*a8670*/  IMAD.WIDE R32, R28, 0x2, R12 ;  /* 0x000000021c207825 */ /* 0x000fe200078e020c */
[----:B------:R0:W-:Y:S04]  /*a8680*/  @P2 STG.E.U16 [R40.64], R42 ;  /* 0x0000002a28002986 */ /* 0x0001e8000c101504 */
[----:B------:R1:W-:Y:S01]  /*a8690*/  @P4 STG.E.U16 [R36.64], R0 ;  /* 0x0000000024004986 */ /* 0x0003e2000c101504 */
[----:B------:R-:W-:-:S03]  /*a86a0*/  ISETP.LT.AND P4, PT, R5, c[0x0][0x178], !P0 ;  /* 0x00005e0005007a0c */ /* 0x000fc60004781270 */
[----:B------:R3:W-:Y:S01]  /*a86b0*/  @P5 STG.E.U16 [R32.64], R29 ;  /* 0x0000001d20005986 */ /* 0x0007e2000c101504 */
[----:B0-----:R-:W-:Y:S01]  /*a86c0*/  PRMT R42, R61, 0x7632, R42 ;  /* 0x000076323d2a7816 */ /* 0x001fe2000000002a */
[C---:B------:R-:W-:Y:S02]  /*a86d0*/  IMAD.WIDE R40, R28.reuse, 0x2, R14 ;  /* 0x000000021c287825 */ /* 0x040fe400078e020e */
[----:B------:R-:W4:Y:S01]  /*a86e0*/  LDL.LU R59, [R1+0x378] ;  /* 0x00037800013b7983 */ /* 0x000f220000300800 */
[----:B-1----:R-:W-:Y:S01]  /*a86f0*/  PRMT R0, R43, 0x7632, R0 ;  /* 0x000076322b007816 */ /* 0x002fe20000000000 */
[----:B---3--:R-:W-:Y:S02]  /*a8700*/  IMAD.WIDE R32, R28, 0x2, R16 ;  /* 0x000000021c207825 */ /* 0x008fe400078e0210 */
[----:B------:R0:W-:Y:S04]  /*a8710*/  @P6 STG.E.U16 [R40.64], R42 ;  /* 0x0000002a28006986 */ /* 0x0001e8000c101504 */
[----:B------:R1:W-:Y:S04]  /*a8720*/  @P3 STG.E.U16 [R32.64], R0 ;  /* 0x0000000020003986 */ /* 0x0003e8000c101504 */
[----:B------:R-:W3:Y:S01]  /*a8730*/  LDL.LU R60, [R1+0x368] ;  /* 0x00036800013c7983 */ /* 0x000ee20000300800 */
[----:B0-----:R-:W-:-:S03]  /*a8740*/  PRMT R42, R39, 0x7632, R42 ;  /* 0x00007632272a7816 */ /* 0x001fc6000000002a */
[----:B------:R-:W3:Y:S01]  /*a8750*/  LDL.LU R61, [R1+0x58] ;  /* 0x00005800013d7983 */ /* 0x000ee20000300800 */
[----:B-1----:R-:W-:-:S03]  /*a8760*/  IMAD.WIDE R32, R28, 0x2, R18 ;  /* 0x000000021c207825 */ /* 0x002fc600078e0212 */
[----:B------:R-:W3:Y:S04]  /*a8770*/  LDL.LU R43, [R1+0x18] ;  /* 0x00001800012b7983 */ /* 0x000ee80000300800 */
[----:B------:R-:W3:Y:S04]  /*a8780*/  LDL.LU R39, [R1+0x40b4] ;  /* 0x0040b40001277983 */ /* 0x000ee80000300800 */
[----:B------:R0:W-:Y:S04]  /*a8790*/  @P4 STG.E.U16 [R32.64], R42 ;  /* 0x0000002a20004986 */ /* 0x0001e8000c101504 */
[----:B0-----:R-:W3:Y:S04]  /*a87a0*/  LDL.LU R32, [R1+0x3fd0] ;  /* 0x003fd00001207983 */ /* 0x001ee80000300800 */
[----:B------:R-:W3:Y:S01]  /*a87b0*/  LDL.LU R33, [R1+0x3fd4] ;  /* 0x003fd40001217983 */ /* 0x000ee20000300800 */
[----:B------:R-:W-:-:S02]  /*a87c0*/  ISETP.LT.AND P0, PT, R49, c[0x0][0x178], !P0 ;  /* 0x00005e0031007a0c */ /* 0x000fc40004701270 */
[----:B------:R-:W-:Y:S02]  /*a87d0*/  ISETP.LT.AND P5, PT, R55, c[0x0][0x178], !P1 ;  /* 0x00005e0037007a0c */ /* 0x000fe40004fa1270 */
[----:B------:R-:W-:Y:S02]  /*a87e0*/  ISETP.LT.AND P6, PT, R52, c[0x0][0x178], !P1 ;  /* 0x00005e0034007a0c */ /* 0x000fe40004fc1270 */
[C---:B------:R-:W-:Y:S01]  /*a87f0*/  IADD3 R0, R28.reuse, c[0x0][0x198], RZ ;  /* 0x000066001c007a10 */ /* 0x040fe20007ffe0ff */
[----:B------:R-:W-:Y:S01]  /*a8800*/  IMAD.WIDE R28, R28, 0x2, R44 ;  /* 0x000000021c1c7825 */ /* 0x000fe200078e022c */
[----:B------:R-:W-:Y:S02]  /*a8810*/  PRMT R46, R42, 0x7632, R46 ;  /* 0x000076322a2e7816 */ /* 0x000fe4000000002e */
[----:B------:R-:W-:Y:S01]  /*a8820*/  ISETP.LT.AND P2, PT, R53, c[0x0][0x178], !P1 ;  /* 0x00005e0035007a0c */ /* 0x000fe20004f41270 */
[----:B------:R-:W-:Y:S01]  /*a8830*/  IMAD.WIDE R36, R0, 0x2, R2 ;  /* 0x0000000200247825 */ /* 0x000fe200078e0202 */
[----:B------:R-:W-:-:S02]  /*a8840*/  ISETP.LT.AND P3, PT, R7, c[0x0][0x178], !P1 ;  /* 0x00005e0007007a0c */ /* 0x000fc40004f61270 */
[----:B------:R-:W-:Y:S01]  /*a8850*/  ISETP.LT.AND P4, PT, R50, c[0x0][0x178], !P1 ;  /* 0x00005e0032007a0c */ /* 0x000fe20004f81270 */
[C---:B------:R-:W-:Y:S01]  /*a8860*/  IMAD.WIDE R40, R0.reuse, 0x2, R8 ;  /* 0x0000000200287825 */ /* 0x040fe200078e0208 */
[----:B------:R0:W-:Y:S03]  /*a8870*/  @P0 STG.E.U16 [R28.64], R46 ;  /* 0x0000002e1c000986 */ /* 0x0001e6000c101504 */
[C---:B0-----:R-:W-:Y:S01]  /*a8880*/  IMAD.WIDE R28, R0.reuse, 0x2, R10 ;  /* 0x00000002001c7825 */ /* 0x041fe200078e020a */
[----:B--2---:R0:W-:Y:S01]  /*a8890*/  @P5 STG.E.U16 [R36.64], R56 ;  /* 0x0000003824005986 */ /* 0x0041e2000c101504 */
[----:B------:R-:W-:Y:S02]  /*a88a0*/  ISETP.LT.AND P5, PT, R51, c[0x0][0x178], !P1 ;  /* 0x00005e0033007a0c */ /* 0x000fe40004fa1270 */
[----:B0-----:R-:W-:Y:S01]  /*a88b0*/  IMAD.WIDE R36, R0, 0x2, R14 ;  /* 0x0000000200247825 */ /* 0x001fe200078e020e */
[----:B----4-:R0:W-:Y:S01]  /*a88c0*/  @P6 STG.E.U16 [R40.64], R57 ;  /* 0x0000003928006986 */ /* 0x0101e2000c101504 */
[----:B------:R-:W-:-:S02]  /*a88d0*/  ISETP.LT.AND P6, PT, R5, c[0x0][0x178], !P1 ;  /* 0x00005e0005007a0c */ /* 0x000fc40004fc1270 */
[----:B------:R-:W-:Y:S01]  /*a88e0*/  ISETP.LT.AND P1, PT, R49, c[0x0][0x178], !P1 ;  /* 0x00005e0031007a0c */ /* 0x000fe20004f21270 */
[----:B------:R1:W-:Y:S01]  /*a88f0*/  @P2 STG.E.U16 [R28.64], R58 ;  /* 0x0000003a1c002986 */ /* 0x0003e2000c101504 */
[----:B0-----:R-:W-:-:S04]  /*a8900*/  IMAD.WIDE R40, R0, 0x2, R12 ;  /* 0x0000000200287825 */ /* 0x001fc800078e020c */
[C---:B-1----:R-:W-:Y:S01]  /*a8910*/  IMAD.WIDE R28, R0.reuse, 0x2, R18 ;  /* 0x00000002001c7825 */ /* 0x042fe200078e0212 */
[----:B------:R0:W-:Y:S03]  /*a8920*/  @P3 STG.E.U16 [R40.64], R59 ;  /* 0x0000003b28003986 */ /* 0x0001e6000c101504 */
[----:B0-----:R-:W-:Y:S01]  /*a8930*/  IMAD.WIDE R40, R0, 0x2, R44 ;  /* 0x0000000200287825 */ /* 0x001fe200078e022c */
[----:B---3--:R0:W-:Y:S01]  /*a8940*/  @P4 STG.E.U16 [R36.64], R60 ;  /* 0x0000003c24004986 */ /* 0x0081e2000c101504 */
[----:B------:R-:W-:Y:S02]  /*a8950*/  ISETP.GE.AND P0, PT, R32, c[0x0][0x17c], PT ;  /* 0x00005f0020007a0c */ /* 0x000fe40003f06270 */
[----:B------:R-:W-:Y:S01]  /*a8960*/  ISETP.GE.AND P2, PT, R33, c[0x0][0x17c], PT ;  /* 0x00005f0021007a0c */ /* 0x000fe20003f46270 */
[----:B------:R-:W-:Y:S01]  /*a8970*/  IMAD.WIDE R32, R0, 0x2, R16 ;  /* 0x0000000200207825 */ /* 0x000fe200078e0210 */
[----:B------:R-:W-:-:S02]  /*a8980*/  ISETP.LT.AND P3, PT, R55, c[0x0][0x178], !P0 ;  /* 0x00005e0037007a0c */ /* 0x000fc40004761270 */
[----:B------:R-:W-:Y:S02]  /*a8990*/  ISETP.LT.AND P4, PT, R52, c[0x0][0x178], !P0 ;  /* 0x00005e0034007a0c */ /* 0x000fe40004781270 */
[----:B------:R-:W-:Y:S01]  /*a89a0*/  IADD3 R0, R0, c[0x0][0x198], RZ ;  /* 0x0000660000007a10 */ /* 0x000fe20007ffe0ff */
[----:B------:R1:W-:Y:S01]  /*a89b0*/  @P5 STG.E.U16 [R32.64], R61 ;  /* 0x0000003d20005986 */ /* 0x0003e2000c101504 */
[----:B------:R-:W-:-:S03]  /*a89c0*/  ISETP.LT.AND P5, PT, R53, c[0x0][0x178], !P0 ;  /* 0x00005e0035007a0c */ /* 0x000fc600047a1270 */
[----:B------:R-:W-:Y:S01]  /*a89d0*/  @P6 STG.E.U16 [R28.64], R43 ;  /* 0x0000002b1c006986 */ /* 0x000fe2000c101504 */
[C---:B0-----:R-:W-:Y:S01]  /*a89e0*/  IMAD.WIDE R36, R0.reuse, 0x2, R2 ;  /* 0x0000000200247825 */ /* 0x041fe200078e0202 */
[----:B------:R-:W-:Y:S02]  /*a89f0*/  ISETP.LT.AND P6, PT, R7, c[0x0][0x178], !P0 ;  /* 0x00005e0007007a0c */ /* 0x000fe400047c1270 */
[----:B------:R0:W-:Y:S01]  /*a8a00*/  @P1 STG.E.U16 [R40.64], R38 ;  /* 0x0000002628001986 */ /* 0x0001e2000c101504 */
[----:B-1----:R-:W-:Y:S01]  /*a8a10*/  IMAD.WIDE R32, R0, 0x2, R8 ;  /* 0x0000000200207825 */ /* 0x002fe200078e0208 */
[----:B------:R-:W-:Y:S02]  /*a8a20*/  ISETP.LT.AND P1, PT, R50, c[0x0][0x178], !P0 ;  /* 0x00005e0032007a0c */ /* 0x000fe40004721270 */
[----:B0-----:R-:W-:Y:S02]  /*a8a30*/  PRMT R41, R56, 0x7632, R41 ;  /* 0x0000763238297816 */ /* 0x001fe40000000029 */
[----:B------:R-:W-:Y:S01]  /*a8a40*/  PRMT R38, R57, 0x7632, R38 ;  /* 0x0000763239267816 */ /* 0x000fe20000000026 */
[----:B------:R-:W-:Y:S01]  /*a8a50*/  IMAD.WIDE R28, R0, 0x2, R10 ;  /* 0x00000002001c7825 */ /* 0x000fe200078e020a */
[----:B------:R-:W-:Y:S01]  /*a8a60*/  PRMT R40, R58, 0x7632, R40 ;  /* 0x000076323a287816 */ /* 0x000fe20000000028 */
[----:B------:R0:W-:Y:S04]  /*a8a70*/  @P3 STG.E.U16 [R36.64], R41 ;  /* 0x0000002924003986 */ /* 0x0001e8000c101504 */
[----:B------:R1:W-:Y:S01]  /*a8a80*/  @P4 STG.E.U16 [R32.64], R38 ;  /* 0x0000002620004986 */ /* 0x0003e2000c101504 */
[----:B------:R-:W-:-:S03]  /*a8a90*/  ISETP.LT.AND P4, PT, R51, c[0x0][0x178], !P0 ;  /* 0x00005e0033007a0c */ /* 0x000fc60004781270 */
[----:B------:R2:W-:Y:S01]  /*a8aa0*/  @P5 STG.E.U16 [R28.64], R40 ;  /* 0x000000281c005986 */ /* 0x0005e2000c101504 */
[----:B0-----:R-:W-:Y:S01]  /*a8ab0*/  PRMT R41, R59, 0x7632, R41 ;  /* 0x000076323b297816 */ /* 0x001fe20000000029 */
[----:B------:R-:W-:Y:S02]  /*a8ac0*/  IMAD.WIDE R36, R0, 0x2, R12 ;  /* 0x0000000200247825 */ /* 0x000fe400078e020c */
[----:B------:R-:W3:Y:S01]  /*a8ad0*/  LDL.LU R56, [R1+0x418] ;  /* 0x0004180001387983 */ /* 0x000ee20000300800 */
[----:B-1----:R-:W-:-:S03]  /*a8ae0*/  PRMT R32, R60, 0x7632, R32 ;  /* 0x000076323c207816 */ /* 0x002fc60000000020 */
[----:B------:R-:W4:Y:S01]  /*a8af0*/  LDL.LU R57, [R1+0x408] ;  /* 0x0004080001397983 */ /* 0x000f220000300800 */
[----:B--2---:R-:W-:Y:S01]  /*a8b00*/  IMAD.WIDE R28, R0, 0x2, R14 ;  /* 0x00000002001c7825 */ /* 0x004fe200078e020e */
[----:B------:R-:W-:Y:S02]  /*a8b10*/  PRMT R40, R61, 0x7632, R40 ;  /* 0x000076323d287816 */ /* 0x000fe40000000028 */
[----:B------:R0:W-:Y:S01]  /*a8b20*/  @P6 STG.E.U16 [R36.64], R41 ;  /* 0x0000002924006986 */ /* 0x0001e2000c101504 */
[----:B------:R-:W-:-:S03]  /*a8b30*/  PRMT R42, R38, 0x7632, R42 ;  /* 0x00007632262a7816 */ /* 0x000fc6000000002a */
[----:B------:R-:W2:Y:S01]  /*a8b40*/  LDL.LU R58, [R1+0x3f8] ;  /* 0x0003f800013a7983 */ /* 0x000ea20000300800 */
[----:B------:R-:W-:-:S03]  /*a8b50*/  IADD3 R38, R0, c[0x0][0x198], RZ ;  /* 0x0000660000267a10 */ /* 0x000fc60007ffe0ff */
[----:B------:R-:W2:Y:S01]  /*a8b60*/  LDL.LU R59, [R1+0x3e8] ;  /* 0x0003e800013b7983 */ /* 0x000ea20000300800 */
[----:B0-----:R-:W-:-:S03]  /*a8b70*/  IMAD.WIDE R36, R0, 0x2, R16 ;  /* 0x0000000200247825 */ /* 0x001fc600078e0210 */
[----:B------:R-:W2:Y:S01]  /*a8b80*/  LDL.LU R60, [R1+0x3c8] ;  /* 0x0003c800013c7983 */ /* 0x000ea20000300800 */
[----:B------:R-:W-:-:S03]  /*a8b90*/  PRMT R41, R43, 0x7632, R41 ;  /* 0x000076322b297816 */ /* 0x000fc60000000029 */
[----:B------:R0:W-:Y:S04]  /*a8ba0*/  @P1 STG.E.U16 [R28.64], R32 ;  /* 0x000000201c001986 */ /* 0x0001e8000c101504 */
[----:B------:R-:W2:Y:S04]  /*a8bb0*/  LDL.LU R61, [R1+0x88] ;  /* 0x00008800013d7983 */ /* 0x000ea80000300800 */
[----:B------:R-:W2:Y:S01]  /*a8bc0*/  LDL.LU R43, [R1+0x68] ;  /* 0x00006800012b7983 */ /* 0x000ea20000300800 */
[----:B0-----:R-:W-:-:S03]  /*a8bd0*/  IMAD.WIDE R32, R0, 0x2, R18 ;  /* 0x0000000200207825 */ /* 0x001fc600078e0212 */
[----:B------:R0:W-:Y:S01]  /*a8be0*/  @P4 STG.E.U16 [R36.64], R40 ;  /* 0x0000002824004986 */ /* 0x0001e2000c101504 */
[----:B------:R-:W-:-:S03]  /*a8bf0*/  IMAD.WIDE R28, R0, 0x2, R44 ;  /* 0x00000002001c7825 */ /* 0x000fc600078e022c */
[----:B------:R-:W2:Y:S04]  /*a8c00*/  LDL.LU R0, [R1+0x3fdc] ;  /* 0x003fdc0001007983 */ /* 0x000ea80000300800 */
[----:B0-----:R-:W2:Y:S01]  /*a8c10*/  LDL.LU R37, [R1+0x3fd8] ;  /* 0x003fd80001257983 */ /* 0x001ea20000300800 */
[----:B------:R-:W-:-:S13]  /*a8c20*/  ISETP.LT.AND P5, PT, R5, c[0x0][0x178], !P0 ;  /* 0x00005e0005007a0c */ /* 0x000fda00047a1270 */
[----:B------:R0:W-:Y:S04]  /*a8c30*/  @P5 STG.E.U16 [R32.64], R41 ;  /* 0x0000002920005986 */ /* 0x0001e8000c101504 */
[----:B0-----:R-:W2:Y:S01]  /*a8c40*/  LDL.LU R41, [R1+0x3fe0] ;  /* 0x003fe00001297983 */ /* 0x001ea20000300800 */
[----:B------:R-:W-:Y:S02]  /*a8c50*/  ISETP.LT.AND P3, PT, R49, c[0x0][0x178], !P0 ;  /* 0x00005e0031007a0c */ /* 0x000fe40004761270 */
[----:B------:R-:W-:Y:S02]  /*a8c60*/  ISETP.LT.AND P1, PT, R55, c[0x0][0x178], !P2 ;  /* 0x00005e0037007a0c */ /* 0x000fe40005721270 */
[----:B------:R-:W-:Y:S02]  /*a8c70*/  ISETP.LT.AND P0, PT, R52, c[0x0][0x178], !P2 ;  /* 0x00005e0034007a0c */ /* 0x000fe40005701270 */
[----:B------:R-:W-:-:S02]  /*a8c80*/  ISETP.LT.AND P4, PT, R53, c[0x0][0x178], !P2 ;  /* 0x00005e0035007a0c */ /* 0x000fc40005781270 */
[----:B------:R-:W-:Y:S01]  /*a8c90*/  ISETP.LT.AND P5, PT, R7, c[0x0][0x178], !P2 ;  /* 0x00005e0007007a0c */ /* 0x000fe200057a1270 */
[----:B------:R-:W-:Y:S01]  /*a8ca0*/  IMAD.WIDE R32, R38, 0x2, R2 ;  /* 0x0000000226207825 */ /* 0x000fe200078e0202 */
[----:B------:R-:W-:-:S03]  /*a8cb0*/  ISETP.LT.AND P6, PT, R50, c[0x0][0x178], !P2 ;  /* 0x00005e0032007a0c */ /* 0x000fc600057c1270 */
[----:B------:R0:W-:Y:S02]  /*a8cc0*/  @P3 STG.E.U16 [R28.64], R42 ;  /* 0x0000002a1c003986 */ /* 0x0001e4000c101504 */
[----:B0-----:R-:W-:Y:S02]  /*a8cd0*/  IMAD.WIDE R28, R38, 0x2, R8 ;  /* 0x00000002261c7825 */ /* 0x001fe400078e0208 */
[----:B---3--:R0:W-:Y:S01]  /*a8ce0*/  @P1 STG.E.U16 [R32.64], R56 ;  /* 0x0000003820001986 */ /* 0x0081e2000c101504 */
[----:B------:R-:W-:-:S03]  /*a8cf0*/  ISETP.LT.AND P1, PT, R51, c[0x0][0x178], !P2 ;  /* 0x00005e0033007a0c */ /* 0x000fc60005721270 */
[----:B----4-:R1:W-:Y:S01]  /*a8d00*/  @P0 STG.E.U16 [R28.64], R57 ;  /* 0x000000391c000986 */ /* 0x0103e2000c101504 */
[----:B0-----:R-:W-:-:S04]  /*a8d10*/  IMAD.WIDE R32, R38, 0x2, R12 ;  /* 0x0000000226207825 */ /* 0x001fc800078e020c */
[----:B-1----:R-:W-:Y:S01]  /*a8d20*/  IMAD.WIDE R28, R38, 0x2, R14 ;  /* 0x00000002261c7825 */ /* 0x002fe200078e020e */
[----:B------:R-:W-:Y:S02]  /*a8d30*/  PRMT R40, R56, 0x7632, R40 ;  /* 0x0000763238287816 */ /* 0x000fe40000000028 */
[----:B------:R-:W3:Y:S01]  /*a8d40*/  LDL.LU R56, [R1+0x448] ;  /* 0x0004480001387983 */ /* 0x000ee20000300800 */
[----:B--2---:R-:W-:Y:S01]  /*a8d50*/  ISETP.GE.AND P3, PT, R37, c[0x0][0x17c], PT ;  /* 0x00005f0025007a0c */ /* 0x004fe20003f66270 */
[----:B------:R-:W-:-:S05]  /*a8d60*/  IMAD.WIDE R36, R38, 0x2, R10 ;  /* 0x0000000226247825 */ /* 0x000fca00078e020a */
[----:B------:R0:W-:Y:S01]  /*a8d70*/  @P4 STG.E.U16 [R36.64], R58 ;  /* 0x0000003a24004986 */ /* 0x0001e2000c101504 */
[----:B------:R-:W-:Y:S02]  /*a8d80*/  ISETP.LT.AND P4, PT, R5, c[0x0][0x178], !P2 ;  /* 0x00005e0005007a0c */ /* 0x000fe40005781270 */
[----:B------:R-:W-:Y:S01]  /*a8d90*/  ISETP.LT.AND P2, PT, R49, c[0x0][0x178], !P2 ;  /* 0x00005e0031007a0c */ /* 0x000fe20005741270 */
[----:B------:R-:W-:Y:S01]  /*a8da0*/  @P5 STG.E.U16 [R32.64], R59 ;  /* 0x0000003b20005986 */ /* 0x000fe2000c101504 */
[----:B------:R-:W-:-:S03]  /*a8db0*/  ISETP.GE.AND P0, PT, R0, c[0x0][0x17c], PT ;  /* 0x00005f0000007a0c */ /* 0x000fc60003f06270 */
[----:B------:R1:W-:Y:S01]  /*a8dc0*/  @P6 STG.E.U16 [R28.64], R60 ;  /* 0x0000003c1c006986 */ /* 0x0003e2000c101504 */
[----:B------:R-:W-:Y:S02]  /*a8dd0*/  ISETP.LT.AND P6, PT, R55, c[0x0][0x178], !P3 ;  /* 0x00005e0037007a0c */ /* 0x000fe40005fc1270 */
[----:B------:R-:W-:Y:S01]  /*a8de0*/  ISETP.LT.AND P5, PT, R52, c[0x0][0x178], !P3 ;  /* 0x00005e0034007a0c */ /* 0x000fe20005fa1270 */
[C---:B0-----:R-:W-:Y:S01]  /*a8df0*/  IMAD.WIDE R36, R38.reuse, 0x2, R16 ;  /* 0x0000000226247825 */ /* 0x041fe200078e0210 */
[----:B------:R-:W-:-:S04]  /*a8e00*/  IADD3 R0, R38, c[0x0][0x198], RZ ;  /* 0x0000660026007a10 */ /* 0x000fc80007ffe0ff */
[----:B------:R0:W-:Y:S01]  /*a8e10*/  @P1 STG.E.U16 [R36.64], R61 ;  /* 0x0000003d24001986 */ /* 0x0001e2000c101504 */
[----:B-1----:R-:W-:-:S04]  /*a8e20*/  IMAD.WIDE R28, R38, 0x2, R18 ;  /* 0x00000002261c7825 */ /* 0x002fc800078e0212 */
[----:B------:R-:W-:Y:S01]  /*a8e30*/  IMAD.WIDE R32, R0, 0x2, R2 ;  /* 0x0000000200207825 */ /* 0x000fe200078e0202 */
[----:B------:R1:W-:Y:S03]  /*a8e40*/  @P4 STG.E.U16 [R28.64], R43 ;  /* 0x0000002b1c004986 */ /* 0x0003e6000c101504 */
[----:B0-----:R-:W-:Y:S01]  /*a8e50*/  IMAD.WIDE R36, R38, 0x2, R44 ;  /* 0x0000000226247825 */ /* 0x001fe200078e022c */
[----:B------:R-:W-:Y:S02]  /*a8e60*/  PRMT R38, R57, 0x7632, R38 ;  /* 0x0000763239267816 */ /* 0x000fe40000000026 */
[----:B------:R-:W-:Y:S01]  /*a8e70*/  ISETP.LT.AND P4, PT, R53, c[0x0][0x178], !P3 ;  /* 0x00005e0035007a0c */ /* 0x000fe20005f81270 */
[----:B------:R-:W2:Y:S01]  /*a8e80*/  LDL.LU R57, [R1+0x438] ;  /* 0x0004380001397983 */ /* 0x000ea20000300800 */
[----:B-1----:R-:W-:-:S03]  /*a8e90*/  IMAD.WIDE R28, R0, 0x2, R8 ;  /* 0x00000002001c7825 */ /* 0x002fc600078e0208 */
[----:B------:R0:W-:Y:S01]  /*a8ea0*/  @P2 STG.E.U16 [R36.64], R34 ;  /* 0x0000002224002986 */ /* 0x0001e2000c101504 */
[----:B------:R-:W-:-:S03]  /*a8eb0*/  ISETP.LT.AND P2, PT, R50, c[0x0][0x178], !P3 ;  /* 0x00005e0032007a0c */ /* 0x000fc60005f41270 */
[----:B------:R1:W-:Y:S01]  /*a8ec0*/  @P6 STG.E.U16 [R32.64], R40 ;  /* 0x0000002820006986 */ /* 0x0003e2000c101504 */
[----:B------:R-:W-:-:S03]  /*a8ed0*/  ISETP.LT.AND P6, PT, R7, c[0x0][0x178], !P3 ;  /* 0x00005e0007007a0c */ /* 0x000fc60005fc1270 */
[----:B------:R4:W-:Y:S01]  /*a8ee0*/  @P5 STG.E.U16 [R28.64], R38 ;  /* 0x000000261c005986 */ /* 0x0009e2000c101504 */
[----:B------:R-:W-:Y:S02]  /*a8ef0*/  ISETP.LT.AND P5, PT, R51, c[0x0][0x178], !P3 ;  /* 0x00005e0033007a0c */ /* 0x000fe40005fa1270 */
[----:B0-----:R-:W-:Y:S01]  /*a8f00*/  PRMT R34, R58, 0x7632, R34 ;  /* 0x000076323a227816 */ /* 0x001fe20000000022 */
[----:B------:R-:W-:Y:S01]  /*a8f10*/  IMAD.WIDE R36, R0, 0x2, R14 ;  /* 0x0000000200247825 */ /* 0x000fe200078e020e */
[----:B------:R-:W-:Y:S01]  /*a8f20*/  ISETP.GE.AND P1, PT, R41, c[0x0][0x17c], PT ;  /* 0x00005f0029007a0c */ /* 0x000fe20003f26270 */
[----:B------:R-:W2:Y:S01]  /*a8f30*/  LDL.LU R58, [R1+0x428] ;  /* 0x00042800013a7983 */ /* 0x000ea20000300800 */
[----:B------:R-:W-:Y:S01]  /*a8f40*/  PRMT R42, R60, 0x7632, R42 ;  /* 0x000076323c2a7816 */ /* 0x000fe2000000002a */
[C---:B-1----:R-:W-:Y:S01]  /*a8f50*/  IMAD.WIDE R32, R0.reuse, 0x2, R12 ;  /* 0x0000000200207825 */ /* 0x042fe200078e020c */
[----:B------:R-:W-:Y:S02]  /*a8f60*/  PRMT R46, R61, 0x7632, R46 ;  /* 0x000076323d2e7816 */ /* 0x000fe4000000002e */
[----:B----4-:R-:W-:Y:S01]  /*a8f70*/  PRMT R38, R59, 0x7632, R38 ;  /* 0x000076323b267816 */ /* 0x010fe20000000026 */
[C---:B------:R-:W-:Y:S01]  /*a8f80*/  IMAD.WIDE R28, R0.reuse, 0x2, R10 ;  /* 0x00000002001c7825 */ /* 0x040fe200078e020a */
[----:B------:R-:W4:Y:S03]  /*a8f90*/  LDL.LU R59, [R1+0x3d8] ;  /* 0x0003d800013b7983 */ /* 0x000f260000300800 */
[----:B------:R-:W-:Y:S01]  /*a8fa0*/  IMAD.WIDE R40, R0, 0x2, R16 ;  /* 0x0000000200287825 */ /* 0x000fe200078e0210 */
[----:B------:R0:W-:Y:S04]  /*a8fb0*/  @P4 STG.E.U16 [R28.64], R34 ;  /* 0x000000221c004986 */ /* 0x0001e8000c101504 */
[----:B------:R-:W-:Y:S04]  /*a8fc0*/  @P6 STG.E.U16 [R32.64], R38 ;  /* 0x0000002620006986 */ /* 0x000fe8000c101504 */
[----:B------:R-:W-:Y:S04]  /*a8fd0*/  @P2 STG.E.U16 [R36.64], R42 ;  /* 0x0000002a24002986 */ /* 0x000fe8000c101504 */
[----:B------:R-:W4:Y:S01]  /*a8fe0*/  LDL.LU R60, [R1+0x3b8] ;  /* 0x0003b800013c7983 */ /* 0x000f220000300800 */
[----:B0-----:R-:W-:-:S03]  /*a8ff0*/  PRMT R34, R43, 0x7632, R34 ;  /* 0x000076322b227816 */ /* 0x001fc60000000022 */
[----:B------:R0:W-:Y:S04]  /*a9000*/  @P5 STG.E.U16 [R40.64], R46 ;  /* 0x0000002e28005986 */ /* 0x0001e8000c101504 */
[----:B0-----:R-:W4:Y:S04]  /*a9010*/  LDL.LU R46, [R1+0x3fe4] ;  /* 0x003fe400012e7983 */ /* 0x001f280000300800 */
[----:B------:R-:W4:Y:S04]  /*a9020*/  LDL.LU R43, [R1+0x78] ;  /* 0x00007800012b7983 */ /* 0x000f280000300800 */
[----:B------:R-:W4:Y:S01]  /*a9030*/  LDL.LU R61, [R1+0x8] ;  /* 0x00000800013d7983 */ /* 0x000f220000300800 */
[----:B------:R-:W-:-:S02]  /*a9040*/  ISETP.LT.AND P4, PT, R5, c[0x0][0x178], !P3 ;  /* 0x00005e0005007a0c */ /* 0x000fc40005f81270 */
[----:B------:R-:W-:Y:S02]  /*a9050*/  ISETP.LT.AND P2, PT, R49, c[0x0][0x178], !P3 ;  /* 0x00005e0031007a0c */ /* 0x000fe40005f41270 */
[----:B------:R-:W-:Y:S02]  /*a9060*/  ISETP.LT.AND P5, PT, R55, c[0x0][0x178], !P0 ;  /* 0x00005e0037007a0c */ /* 0x000fe400047a1270 */
[----:B------:R-:W-:Y:S01]  /*a9070*/  ISETP.LT.AND P6, PT, R52, c[0x0][0x178], !P0 ;  /* 0x00005e0034007a0c */ /* 0x000fe200047c1270 */
[C---:B------:R-:W-:Y:S01]  /*a9080*/  IMAD.WIDE R32, R0.reuse, 0x2, R18 ;  /* 0x0000000200207825 */ /* 0x040fe200078e0212 */
[----:B------:R-:W-:Y:S02]  /*a9090*/  IADD3 R28, R0, c[0x0][0x198], RZ ;  /* 0x00006600001c7a10 */ /* 0x000fe40007ffe0ff */
[----:B------:R-:W-:Y:S01]  /*a90a0*/  PRMT R29, R34, 0x7632, R29 ;  /* 0x00007632221d7816 */ /* 0x000fe2000000001d */
[----:B------:R-:W-:Y:S01]  /*a90b0*/  IMAD.WIDE R40, R0, 0x2, R44 ;  /* 0x0000000200287825 */ /* 0x000fe200078e022c */
[----:B------:R-:W-:Y:S01]  /*a90c0*/  ISETP.LT.AND P3, PT, R53, c[0x0][0x178], !P0 ;  /* 0x00005e0035007a0c */ /* 0x000fe20004761270 */
[----:B------:R0:W-:Y:S02]  /*a90d0*/  @P4 STG.E.U16 [R32.64], R34 ;  /* 0x0000002220004986 */ /* 0x0001e4000c101504 */
[C---:B------:R-:W-:Y:S01]  /*a90e0*/  IMAD.WIDE R36, R28.reuse, 0x2, R2 ;  /* 0x000000021c247825 */ /* 0x040fe200078e0202 */
[----:B------:R-:W-:Y:S01]  /*a90f0*/  ISETP.LT.AND P4, PT, R7, c[0x0][0x178], !P0 ;  /* 0x00005e0007007a0c */ /* 0x000fe20004781270 */
[----:B------:R1:W-:Y:S02]  /*a9100*/  @P2 STG.E.U16 [R40.64], R29 ;  /* 0x0000001d28002986 */ /* 0x0003e4000c101504 */
[----:B0-----:R-:W-:-:S04]  /*a9110*/  IMAD.WIDE R32, R28, 0x2, R8 ;  /* 0x000000021c207825 */ /* 0x001fc800078e0208 */
[----:B-1----:R-:W-:Y:S01]  /*a9120*/  IMAD.WIDE R40, R28, 0x2, R14 ;  /* 0x000000021c287825 */ /* 0x002fe200078e020e */
[----:B---3--:R0:W-:Y:S01]  /*a9130*/  @P5 STG.E.U16 [R36.64], R56 ;  /* 0x0000003824005986 */ /* 0x0081e2000c101504 */
[----:B------:R-:W-:Y:S02]  /*a9140*/  ISETP.LT.AND P5, PT, R50, c[0x0][0x178], !P0 ;  /* 0x00005e0032007a0c */ /* 0x000fe400047a1270 */
[C---:B0-----:R-:W-:Y:S01]  /*a9150*/  IMAD.WIDE R36, R28.reuse, 0x2, R10 ;  /* 0x000000021c247825 */ /* 0x041fe200078e020a */
[----:B--2---:R0:W-:Y:S01]  /*a9160*/  @P6 STG.E.U16 [R32.64], R57 ;  /* 0x0000003920006986 */ /* 0x0041e2000c101504 */
[----:B------:R-:W-:Y:S02]  /*a9170*/  ISETP.LT.AND P6, PT, R51, c[0x0][0x178], !P0 ;  /* 0x00005e0033007a0c */ /* 0x000fe400047c1270 */
[C---:B0-----:R-:W-:Y:S01]  /*a9180*/  IMAD.WIDE R32, R28.reuse, 0x2, R12 ;  /* 0x000000021c207825 */ /* 0x041fe200078e020c */
[----:B------:R0:W-:Y:S04]  /*a9190*/  @P3 STG.E.U16 [R36.64], R58 ;  /* 0x0000003a24003986 */ /* 0x0001e8000c101504 */
[----:B----4-:R-:W-:Y:S01]  /*a91a0*/  @P4 STG.E.U16 [R32.64], R59 ;  /* 0x0000003b20004986 */ /* 0x010fe2000c101504 */
[----:B0-----:R-:W-:-:S03]  /*a91b0*/  IMAD.WIDE R36, R28, 0x2, R16 ;  /* 0x000000021c247825 */ /* 0x001fc600078e0210 */
[----:B------:R-:W-:Y:S04]  /*a91c0*/  @P5 STG.E.U16 [R40.64], R60 ;  /* 0x0000003c28005986 */ /* 0x000fe8000c101504 */
[----:B------:R0:W-:Y:S01]  /*a91d0*/  @P6 STG.E.U16 [R36.64], R43 ;  /* 0x0000002b24006986 */ /* 0x0001e2000c101504 */
[----:B------:R-:W-:-:S03]  /*a91e0*/  PRMT R42, R43, 0x7632, R42 ;  /* 0x000076322b2a7816 */ /* 0x000fc6000000002a */
[----:B0-----:R-:W2:Y:S01]  /*a91f0*/  LDL.LU R43, [R1+0x3fe8] ;  /* 0x003fe800012b7983 */ /* 0x001ea20000300800 */
[----:B------:R-:W-:Y:S02]  /*a9200*/  ISETP.LT.AND P3, PT, R5, c[0x0][0x178], !P0 ;  /* 0x00005e0005007a0c */ /* 0x000fe40004761270 */
[----:B------:R-:W-:Y:S02]  /*a9210*/  ISETP.LT.AND P0, PT, R49, c[0x0][0x178], !P0 ;  /* 0x00005e0031007a0c */ /* 0x000fe40004701270 */
[----:B------:R-:W-:Y:S02]  /*a9220*/  ISETP.LT.AND P4, PT, R55, c[0x0][0x178], !P1 ;  /* 0x00005e0037007a0c */ /* 0x000fe40004f81270 */
[C---:B------:R-:W-:Y:S01]  /*a9230*/  IADD3 R0, R28.reuse, c[0x0][0x198], RZ ;  /* 0x000066001c007a10 */ /* 0x040fe20007ffe0ff */
[----:B------:R-:W-:Y:S01]  /*a9240*/  IMAD.WIDE R32, R28, 0x2, R18 ;  /* 0x000000021c207825 */ /* 0x000fe200078e0212 */
[----:B------:R-:W-:-:S03]  /*a9250*/  ISETP.LT.AND P5, PT, R52, c[0x0][0x178], !P1 ;  /* 0x00005e0034007a0c */ /* 0x000fc60004fa1270 */
[----:B------:R-:W-:Y:S01]  /*a9260*/  IMAD.WIDE R36, R28, 0x2, R44 ;  /* 0x000000021c247825 */ /* 0x000fe200078e022c */
[----:B------:R-:W-:Y:S01]  /*a9270*/  PRMT R34, R56, 0x7632, R34 ;  /* 0x0000763238227816 */ /* 0x000fe20000000022 */
[----:B------:R0:W-:Y:S02]  /*a9280*/  @P3 STG.E.U16 [R32.64], R61 ;  /* 0x0000003d20003986 */ /* 0x0001e4000c101504 */
[----:B------:R-:W-:Y:S02]  /*a9290*/  IMAD.WIDE R28, R0, 0x2, R2 ;  /* 0x00000002001c7825 */ /* 0x000fe400078e0202 */
[----:B------:R1:W-:Y:S01]  /*a92a0*/  @P0 STG.E.U16 [R36.64], R30 ;  /* 0x0000001e24000986 */ /* 0x0003e2000c101504 */
[----:B------:R-:W-:Y:S02]  /*a92b0*/  ISETP.LT.AND P0, PT, R53, c[0x0][0x178], !P1 ;  /* 0x00005e0035007a0c */ /* 0x000fe40004f01270 */
[----:B------:R-:W-:Y:S01]  /*a92c0*/  ISETP.LT.AND P3, PT, R7, c[0x0][0x178], !P1 ;  /* 0x00005e0007007a0c */ /* 0x000fe20004f61270 */
[----:B------:R3:W-:Y:S01]  /*a92d0*/  @P4 STG.E.U16 [R28.64], R34 ;  /* 0x000000221c004986 */ /* 0x0007e2000c101504 */
[----:B------:R-:W-:-:S02]  /*a92e0*/  ISETP.LT.AND P4, PT, R50, c[0x0][0x178], !P1 ;  /* 0x00005e0032007a0c */ /* 0x000fc40004f81270 */
[----:B------:R-:W-:Y:S01]  /*a92f0*/  PRMT R38, R57, 0x7632, R38 ;  /* 0x0000763239267816 */ /* 0x000fe20000000026 */
[----:B0-----:R-:W-:Y:S01]  /*a9300*/  IMAD.WIDE R32, R0, 0x2, R8 ;  /* 0x0000000200207825 */ /* 0x001fe200078e0208 */
[----:B------:R-:W-:Y:S02]  /*a9310*/  ISETP.GE.AND P2, PT, R46, c[0x0][0x17c], PT ;  /* 0x00005f002e007a0c */ /* 0x000fe40003f46270 */
[----:B------:R-:W4:Y:S01]  /*a9320*/  LDL.LU R46, [R1+0x35c] ;  /* 0x00035c00012e7983 */ /* 0x000f220000300800 */
[----:B-1----:R-:W-:Y:S01]  /*a9330*/  PRMT R30, R58, 0x7632, R30 ;  /* 0x000076323a1e7816 */ /* 0x002fe2000000001e */
[C---:B------:R-:W-:Y:S02]  /*a9340*/  IMAD.WIDE R36, R0.reuse, 0x2, R14 ;  /* 0x0000000200247825 */ /* 0x040fe400078e020e */
[----:B------:R0:W-:Y:S01]  /*a9350*/  @P5 STG.E.U16 [R32.64], R38 ;  /* 0x0000002620005986 */ /* 0x0001e2000c101504 */
[----:B---3--:R-:W-:Y:S01]  /*a9360*/  PRMT R34, R59, 0x7632, R34 ;  /* 0x000076323b227816 */ /* 0x008fe20000000022 */
[----:B------:R-:W-:-:S02]  /*a9370*/  IMAD.WIDE R28, R0, 0x2, R10 ;  /* 0x00000002001c7825 */ /* 0x000fc400078e020a */
[----:B------:R-:W3:Y:S01]  /*a9380*/  LDL.LU R56, [R1+0x34c] ;  /* 0x00034c0001387983 */ /* 0x000ee20000300800 */
[----:B------:R-:W-:-:S03]  /*a9390*/  ISETP.LT.AND P5, PT, R51, c[0x0][0x178], !P1 ;  /* 0x00005e0033007a0c */ /* 0x000fc60004fa1270 */
[----:B------:R-:W-:Y:S01]  /*a93a0*/  @P0 STG.E.U16 [R28.64], R30 ;  /* 0x0000001e1c000986 */ /* 0x000fe2000c101504 */
[----:B0-----:R-:W-:Y:S01]  /*a93b0*/  IMAD.WIDE R32, R0, 0x2, R12 ;  /* 0x0000000200207825 */ /* 0x001fe200078e020c */
[----:B------:R-:W-:Y:S02]  /*a93c0*/  PRMT R38, R60, 0x7632, R38 ;  /* 0x000076323c267816 */ /* 0x000fe40000000026 */
[----:B------:R-:W3:Y:S04]  /*a93d0*/  LDL.LU R57, [R1+0x33c] ;  /* 0x00033c0001397983 */ /* 0x000ee80000300800 */
[----:B------:R-:W-:Y:S04]  /*a93e0*/  @P3 STG.E.U16 [R32.64], R34 ;  /* 0x0000002220003986 */ /* 0x000fe8000c101504 */
[----:B------:R-:W3:Y:S04]  /*a93f0*/  LDL.LU R58, [R1+0x32c] ;  /* 0x00032c00013a7983 */ /* 0x000ee80000300800 */
[----:B------:R0:W-:Y:S01]  /*a9400*/  @P4 STG.E.U16 [R36.64], R38 ;  /* 0x0000002624004986 */ /* 0x0001e2000c101504 */
[----:B------:R-:W-:-:S03]  /*a9410*/  IMAD.WIDE R40, R0, 0x2, R16 ;  /* 0x0000000200287825 */ /* 0x000fc600078e0210 */
[----:B0-----:R-:W3:Y:S04]  /*a9420*/  LDL.LU R37, [R1+0x3fec] ;  /* 0x003fec0001257983 */ /* 0x001ee80000300800 */
[----:B------:R0:W-:Y:S01]  /*a9430*/  @P5 STG.E.U16 [R40.64], R42 ;  /* 0x0000002a28005986 */ /* 0x0001e2000c101504 */
[----:B------:R-:W-:-:S03]  /*a9440*/  PRMT R36, R61, 0x7632, R36 ;  /* 0x000076323d247816 */ /* 0x000fc60000000024 */
[----:B0-----:R-:W3:Y:S04]  /*a9450*/  LDL.LU R40, [R1+0x3ff0] ;  /* 0x003ff00001287983 */ /* 0x001ee80000300800 */
[----:B------:R-:W3:Y:S04]  /*a9460*/  LDL.LU R59, [R1+0x4c] ;  /* 0x00004c00013b7983 */ /* 0x000ee80000300800 */
[----:B------:R-:W3:Y:S04]  /*a9470*/  LDL.LU R60, [R1+0x3c] ;  /* 0x00003c00013c7983 */ /* 0x000ee80000300800 */
[----:B------:R-:W3:Y:S01]  /*a9480*/  LDL.LU R61, [R1+0x2c] ;  /* 0x00002c00013d7983 */ /* 0x000ee20000300800 */
[----:B--2---:R-:W-:-:S03]  /*a9490*/  ISETP.GE.AND P0, PT, R43, c[0x0][0x17c], PT ;  /* 0x00005f002b007a0c */ /* 0x004fc60003f06270 */
[----:B------:R-:W2:Y:S01]  /*a94a0*/  LDL.LU R43, [R1+0x40b0] ;  /* 0x0040b000012b7983 */ /* 0x000ea20000300800 */
[----:B------:R-:W-:Y:S02]  /*a94b0*/  ISETP.LT.AND P6, PT, R5, c[0x0][0x178], !P1 ;  /* 0x00005e0005007a0c */ /* 0x000fe40004fc1270 */
[----:B------:R-:W-:Y:S02]  /*a94c0*/  ISETP.LT.AND P1, PT, R49, c[0x0][0x178], !P1 ;  /* 0x00005e0031007a0c */ /* 0x000fe40004f21270 */
[----:B------:R-:W-:Y:S01]  /*a94d0*/  ISETP.LT.AND P3, PT, R55, c[0x0][0x178], !P2 ;  /* 0x00005e0037007a0c */ /* 0x000fe20005761270 */
[----:B------:R-:W-:Y:S01]  /*a94e0*/  IMAD.WIDE R28, R0, 0x2, R18 ;  /* 0x00000002001c7825 */ /* 0x000fe200078e0212 */
[----:B------:R-:W-:Y:S02]  /*a94f0*/  PRMT R34, R30, 0x7632, R34 ;  /* 0x000076321e227816 */ /* 0x000fe40000000022 */
[C---:B------:R-:W-:Y:S01]  /*a9500*/  IADD3 R30, R0.reuse, c[0x0][0x198], RZ ;  /* 0x00006600001e7a10 */ /* 0x040fe20007ffe0ff */
[----:B------:R-:W-:Y:S01]  /*a9510*/  IMAD.WIDE R32, R0, 0x2, R44 ;  /* 0x0000000200207825 */ /* 0x000fe200078e022c */
[----:B------:R-:W-:-:S02]  /*a9520*/  ISETP.LT.AND P4, PT, R52, c[0x0][0x178], !P2 ;  /* 0x00005e0034007a0c */ /* 0x000fc40005781270 */
[----:B------:R-:W-:Y:S01]  /*a9530*/  ISETP.LT.AND P5, PT, R53, c[0x0][0x178], !P2 ;  /* 0x00005e0035007a0c */ /* 0x000fe200057a1270 */
[----:B------:R0:W-:Y:S01]  /*a9540*/  @P6 STG.E.U16 [R28.64], R36 ;  /* 0x000000241c006986 */ /* 0x0001e2000c101504 */
[----:B------:R-:W-:-:S03]  /*a9550*/  ISETP.LT.AND P6, PT, R7, c[0x0][0x178], !P2 ;  /* 0x00005e0007007a0c */ /* 0x000fc600057c1270 */
[----:B------:R1:W-:Y:S01]  /*a9560*/  @P1 STG.E.U16 [R32.64], R34 ;  /* 0x0000002220001986 */ /* 0x0003e2000c101504 */
[----:B0-----:R-:W-:-:S05]  /*a9570*/  IMAD.WIDE R28, R30, 0x2, R2 ;  /* 0x000000021e1c7825 */ /* 0x001fca00078e0202 */
[----:B----4-:R0:W-:Y:S01]  /*a9580*/  @P3 STG.E.U16 [R28.64], R46 ;  /* 0x0000002e1c003986 */ /* 0x0101e2000c101504 */
[----:B------:R-:W-:Y:S01]  /*a9590*/  ISETP.LT.AND P3, PT, R50, c[0x0][0x178], !P2 ;  /* 0x00005e0032007a0c */ /* 0x000fe20005761270 */
[----:B-1----:R-:W-:-:S04]  /*a95a0*/  IMAD.WIDE R32, R30, 0x2, R10 ;  /* 0x000000021e207825 */ /* 0x002fc800078e020a */
[----:B0-----:R-:W-:Y:S01]  /*a95b0*/  IMAD.WIDE R28, R30, 0x2, R12 ;  /* 0x000000021e1c7825 */ /* 0x001fe200078e020c */
[----:B------:R-:W-:Y:S02]  /*a95c0*/  PRMT R0, R46, 0x7632, R0 ;  /* 0x000076322e007816 */ /* 0x000fe40000000000 */
[----:B------:R-:W4:Y:S01]  /*a95d0*/  LDL.LU R46, [R1+0x3ac] ;  /* 0x0003ac00012e7983 */ /* 0x000f220000300800 */
[----:B---3--:R-:W-:Y:S01]  /*a95e0*/  ISETP.GE.AND P1, PT, R37, c[0x0][0x17c], PT ;  /* 0x00005f0025007a0c */ /* 0x008fe20003f26270 */
[----:B------:R-:W-:-:S05]  /*a95f0*/  IMAD.WIDE R36, R30, 0x2, R8 ;  /* 0x000000021e247825 */ /* 0x000fca00078e0208 */
[----:B------:R-:W-:Y:S04]  /*a9600*/  @P4 STG.E.U16 [R36.64], R56 ;  /* 0x0000003824004986 */ /* 0x000fe8000c101504 */
[----:B------:R0:W-:Y:S01]  /*a9610*/  @P5 STG.E.U16 [R32.64], R57 ;  /* 0x0000003920005986 */ /* 0x0001e2000c101504 */
[----:B------:R-:W-:-:S03]  /*a9620*/  ISETP.LT.AND P5, PT, R51, c[0x0][0x178], !P2 ;  /* 0x00005e0033007a0c */ /* 0x000fc600057a1270 */
[----:B------:R1:W-:Y:S01]  /*a9630*/  @P6 STG.E.U16 [R28.64], R58 ;  /* 0x0000003a1c006986 */ /* 0x0003e2000c101504 */
[----:B------:R-:W-:Y:S02]  /*a9640*/  ISETP.LT.AND P6, PT, R5, c[0x0][0x178], !P2 ;  /* 0x00005e0005007a0c */ /* 0x000fe400057c1270 */
[----:B------:R-:W-:Y:S01]  /*a9650*/  ISETP.LT.AND P2, PT, R49, c[0x0][0x178], !P2 ;  /* 0x00005e0031007a0c */ /* 0x000fe20005741270 */
[----:B0-----:R-:W-:Y:S01]  /*a9660*/  IMAD.WIDE R32, R30, 0x2, R14 ;  /* 0x000000021e207825 */ /* 0x001fe200078e020e */
[----:B------:R-:W-:-:S04]  /*a9670*/  ISETP.GE.AND P4, PT, R40, c[0x0][0x17c], PT ;  /* 0x00005f0028007a0c */ /* 0x000fc80003f86270 */
[----:B------:R0:W-:Y:S01]  /*a9680*/  @P3 STG.E.U16 [R32.64], R59 ;  /* 0x0000003b20003986 */ /* 0x0001e2000c101504 */
[----:B------:R-:W-:Y:S01]  /*a9690*/  ISETP.LT.AND P3, PT, R55, c[0x0][0x178], !P0 ;  /* 0x00005e0037007a0c */ /* 0x000fe20004761270 */
[C---:B-1----:R-:W-:Y:S01]  /*a96a0*/  IMAD.WIDE R28, R30.reuse, 0x2, R16 ;  /* 0x000000021e1c7825 */ /* 0x042fe200078e0210 */
[----:B------:R-:W-:-:S04]  /*a96b0*/  IADD3 R40, R30, c[0x0][0x198], RZ ;  /* 0x000066001e287a10 */ /* 0x000fc80007ffe0ff */
[----:B------:R1:W-:Y:S01]  /*a96c0*/  @P5 STG.E.U16 [R28.64], R60 ;  /* 0x0000003c1c005986 */ /* 0x0003e2000c101504 */
[----:B0-----:R-:W-:Y:S01]  /*a96d0*/  IMAD.WIDE R32, R30, 0x2, R18 ;  /* 0x000000021e207825 */ /* 0x001fe200078e0212 */
[----:B------:R-:W-:-:S04]  /*a96e0*/  ISETP.LT.AND P5, PT, R52, c[0x0][0x178], !P0 ;  /* 0x00005e0034007a0c */ /* 0x000fc800047a1270 */
[----:B------:R0:W-:Y:S01]  /*a96f0*/  @P6 STG.E.U16 [R32.64], R61 ;  /* 0x0000003d20006986 */ /* 0x0001e2000c101504 */
[----:B------:R-:W-:Y:S01]  /*a9700*/  ISETP.LT.AND P6, PT, R53, c[0x0][0x178], !P0 ;  /* 0x00005e0035007a0c */ /* 0x000fe200047c1270 */
[----:B-1----:R-:W-:Y:S01]  /*a9710*/  IMAD.WIDE R28, R30, 0x2, R44 ;  /* 0x000000021e1c7825 */ /* 0x002fe200078e022c */
[----:B------:R-:W-:Y:S02]  /*a9720*/  PRMT R38, R56, 0x7632, R38 ;  /* 0x0000763238267816 */ /* 0x000fe40000000026 */
[----:B------:R-:W-:Y:S01]  /*a9730*/  PRMT R34, R57, 0x7632, R34 ;  /* 0x0000763239227816 */ /* 0x000fe20000000022 */
[----:B------:R-:W-:Y:S01]  /*a9740*/  IMAD.WIDE R36, R40, 0x2, R8 ;  /* 0x0000000228247825 */ /* 0x000fe200078e0208 */
[----:B------:R-:W3:Y:S01]  /*a9750*/  LDL.LU R56, [R1+0x39c] ;  /* 0x00039c0001387983 */ /* 0x000ee20000300800 */
[----:B------:R-:W-:-:S03]  /*a9760*/  PRMT R41, R58, 0x7632, R41 ;  /* 0x000076323a297816 */ /* 0x000fc60000000029 */
[----:B------:R-:W3:Y:S01]  /*a9770*/  LDL.LU R57, [R1+0x38c] ;  /* 0x00038c0001397983 */ /* 0x000ee20000300800 */
[----:B0-----:R-:W-:-:S03]  /*a9780*/  IMAD.WIDE R32, R40, 0x2, R2 ;  /* 0x0000000228207825 */ /* 0x001fc600078e0202 */
[----:B------:R-:W3:Y:S01]  /*a9790*/  LDL.LU R58, [R1+0x37c] ;  /* 0x00037c00013a7983 */ /* 0x000ee20000300800 */
[----:B------:R-:W-:Y:S02]  /*a97a0*/  PRMT R42, R59, 0x7632, R42 ;  /* 0x000076323b2a7816 */ /* 0x000fe4000000002a */
[----:B------:R-:W-:Y:S01]  /*a97b0*/  PRMT R30, R60, 0x7632, R30 ;  /* 0x000076323c1e7816 */ /* 0x000fe2000000001e */
[----:B------:R-:W3:Y:S04]  /*a97c0*/  LDL.LU R59, [R1+0x36c] ;  /* 0x00036c00013b7983 */ /* 0x000ee80000300800 */
[----:B------:R-:W3:Y:S04]  /*a97d0*/  LDL.LU R60, [R1+0x5c] ;  /* 0x00005c00013c7983 */ /* 0x000ee80000300800 */
[----:B--2---:R0:W-:Y:S04]  /*a97e0*/  @P2 STG.E.U16 [R28.64], R43 ;  /* 0x0000002b1c002986 */ /* 0x0041e8000c101504 */
[----:B------:R1:W-:Y:S01]  /*a97f0*/  @P3 STG.E.U16 [R32.64], R0 ;  /* 0x0000000020003986 */ /* 0x0003e2000c101504 */
[----:B------:R-:W-:-:S03]  /*a9800*/  ISETP.LT.AND P3, PT, R7, c[0x0][0x178], !P0 ;  /* 0x00005e0007007a0c */ /* 0x000fc60004761270 */
[----:B------:R-:W-:Y:S01]  /*a9810*/  @P5 STG.E.U16 [R36.64], R38 ;  /* 0x0000002624005986 */ /* 0x000fe2000c101504 */
[----:B0-----:R-:W-:-:S05]  /*a9820*/  IMAD.WIDE R28, R40, 0x2, R10 ;  /* 0x00000002281c7825 */ /* 0x001fca00078e020a */
[----:B------:R0:W-:Y:S01]  /*a9830*/  @P6 STG.E.U16 [R28.64], R34 ;  /* 0x000000221c006986 */ /* 0x0001e2000c101504 */
[----:B-1----:R-:W-:-:S03]  /*a9840*/  PRMT R0, R61, 0x7632, R0 ;  /* 0x000076323d007816 */ /* 0x002fc60000000000 */
[----:B------:R-:W2:Y:S01]  /*a9850*/  LDL.LU R61, [R1+0x1c] ;  /* 0x00001c00013d7983 */ /* 0x000ea20000300800 */
        /* <DEDUP_REMOVED lines=9> */
[----:B------:R-:W-:-:S03]  /*a98f0*/  ISETP.LT.AND P3, PT, R55, c[0x0][0x178], !P1 ;  /* 0x00005e0037007a0c */ /* 0x000fc60004f61270 */
[----:B------:R0:W-:Y:S01]  /*a9900*/  @P2 STG.E.U16 [R32.64], R42 ;  /* 0x0000002a20002986 */ /* 0x0001e2000c101504 */
[----:B------:R-:W-:-:S03]  /*a9910*/  IMAD.WIDE R28, R40, 0x2, R18 ;  /* 0x00000002281c7825 */ /* 0x000fc600078e0212 */
[----:B------:R1:W-:Y:S01]  /*a9920*/  @P5 STG.E.U16 [R36.64], R30 ;  /* 0x0000001e24005986 */ /* 0x0003e2000c101504 */
[----:B------:R-:W-:Y:S02]  /*a9930*/  ISETP.LT.AND P2, PT, R52, c[0x0][0x178], !P1 ;  /* 0x00005e0034007a0c */ /* 0x000fe40004f41270 */
[----:B------:R-:W-:Y:S01]  /*a9940*/  PRMT R34, R43, 0x7632, R34 ;  /* 0x000076322b227816 */ /* 0x000fe20000000022 */
[----:B------:R4:W-:Y:S01]  /*a9950*/  @P6 STG.E.U16 [R28.64], R0 ;  /* 0x000000001c006986 */ /* 0x0009e2000c101504 */
[----:B------:R-:W-:Y:S01]  /*a9960*/  ISETP.LT.AND P5, PT, R53, c[0x0][0x178], !P1 ;  /* 0x00005e0035007a0c */ /* 0x000fe20004fa1270 */
[C---:B0-----:R-:W-:Y:S01]  /*a9970*/  IMAD.WIDE R32, R40.reuse, 0x2, R44 ;  /* 0x0000000228207825 */ /* 0x041fe200078e022c */
[----:B-1----:R-:W-:Y:S02]  /*a9980*/  IADD3 R30, R40, c[0x0][0x198], RZ ;  /* 0x00006600281e7a10 */ /* 0x002fe40007ffe0ff */
[----:B------:R-:W-:-:S03]  /*a9990*/  ISETP.LT.AND P6, PT, R7, c[0x0][0x178], !P1 ;  /* 0x00005e0007007a0c */ /* 0x000fc60004fc1270 */
[----:B----4-:R-:W-:Y:S01]  /*a99a0*/  IMAD.WIDE R28, R30, 0x2, R2 ;  /* 0x000000021e1c7825 */ /* 0x010fe200078e0202 */
[----:B------:R0:W-:Y:S04]  /*a99b0*/  @P0 STG.E.U16 [R32.64], R34 ;  /* 0x0000002220000986 */ /* 0x0001e8000c101504 */
[----:B------:R1:W-:Y:S01]  /*a99c0*/  @P3 STG.E.U16 [R28.64], R46 ;  /* 0x0000002e1c003986 */ /* 0x0003e2000c101504 */
[----:B------:R-:W-:Y:S01]  /*a99d0*/  ISETP.LT.AND P3, PT, R50, c[0x0][0x178], !P1 ;  /* 0x00005e0032007a0c */ /* 0x000fe20004f61270 */
[----:B------:R-:W-:-:S04]  /*a99e0*/  IMAD.WIDE R36, R30, 0x2, R12 ;  /* 0x000000021e247825 */ /* 0x000fc800078e020c */
[----:B0-----:R-:W-:-:S04]  /*a99f0*/  IMAD.WIDE R32, R30, 0x2, R10 ;  /* 0x000000021e207825 */ /* 0x001fc800078e020a */
[----:B-1----:R-:W-:Y:S01]  /*a9a00*/  IMAD.WIDE R28, R30, 0x2, R8 ;  /* 0x000000021e1c7825 */ /* 0x002fe200078e0208 */
[----:B------:R-:W-:Y:S02]  /*a9a10*/  PRMT R0, R46, 0x7632, R0 ;  /* 0x000076322e007816 */ /* 0x000fe40000000000 */
[----:B------:R-:W-:Y:S02]  /*a9a20*/  IADD3 R46, R30, c[0x0][0x198], RZ ;  /* 0x000066001e2e7a10 */ /* 0x000fe40007ffe0ff */
[----:B---3--:R0:W-:Y:S01]  /*a9a30*/  @P2 STG.E.U16 [R28.64], R56 ;  /* 0x000000381c002986 */ /* 0x0081e2000c101504 */
[----:B------:R-:W-:-:S03]  /*a9a40*/  ISETP.LT.AND P2, PT, R51, c[0x0][0x178], !P1 ;  /* 0x00005e0033007a0c */ /* 0x000fc60004f41270 */
[----:B------:R1:W-:Y:S01]  /*a9a50*/  @P5 STG.E.U16 [R32.64], R57 ;  /* 0x0000003920005986 */ /* 0x0003e2000c101504 */
[----:B------:R-:W-:Y:S02]  /*a9a60*/  ISETP.LT.AND P5, PT, R5, c[0x0][0x178], !P1 ;  /* 0x00005e0005007a0c */ /* 0x000fe40004fa1270 */
[----:B------:R-:W-:Y:S01]  /*a9a70*/  ISETP.LT.AND P1, PT, R49, c[0x0][0x178], !P1 ;  /* 0x00005e0031007a0c */ /* 0x000fe20004f21270 */
[----:B------:R3:W-:Y:S01]  /*a9a80*/  @P6 STG.E.U16 [R36.64], R58 ;  /* 0x0000003a24006986 */ /* 0x0007e2000c101504 */
[----:B------:R-:W-:Y:S01]  /*a9a90*/  ISETP.LT.AND P6, PT, R55, c[0x0][0x178], !P4 ;  /* 0x00005e0037007a0c */ /* 0x000fe200067c1270 */
[----:B0-----:R-:W-:-:S05]  /*a9aa0*/  IMAD.WIDE R28, R30, 0x2, R14 ;  /* 0x000000021e1c7825 */ /* 0x001fca00078e020e */
[----:B------:R0:W-:Y:S01]  /*a9ab0*/  @P3 STG.E.U16 [R28.64], R59 ;  /* 0x0000003b1c003986 */ /* 0x0001e2000c101504 */
[----:B-1----:R-:W-:Y:S01]  /*a9ac0*/  IMAD.WIDE R32, R30, 0x2, R18 ;  /* 0x000000021e207825 */ /* 0x002fe200078e0212 */
[----:B------:R-:W-:-:S03]  /*a9ad0*/  ISETP.LT.AND P3, PT, R52, c[0x0][0x178], !P4 ;  /* 0x00005e0034007a0c */ /* 0x000fc60006761270 */
[----:B---3--:R-:W-:-:S04]  /*a9ae0*/  IMAD.WIDE R36, R30, 0x2, R44 ;  /* 0x000000021e247825 */ /* 0x008fc800078e022c */
[----:B0-----:R-:W-:-:S05]  /*a9af0*/  IMAD.WIDE R28, R30, 0x2, R16 ;  /* 0x000000021e1c7825 */ /* 0x001fca00078e0210 */
[----:B------:R0:W-:Y:S01]  /*a9b00*/  @P2 STG.E.U16 [R28.64], R60 ;  /* 0x0000003c1c002986 */ /* 0x0001e2000c101504 */
[----:B------:R-:W-:Y:S02]  /*a9b10*/  PRMT R34, R56, 0x7632, R34 ;  /* 0x0000763238227816 */ /* 0x000fe40000000022 */
[----:B------:R-:W-:Y:S01]  /*a9b20*/  PRMT R38, R57, 0x7632, R38 ;  /* 0x0000763239267816 */ /* 0x000fe20000000026 */
[----:B------:R-:W3:Y:S01]  /*a9b30*/  LDL.LU R56, [R1+0x40c] ;  /* 0x00040c0001387983 */ /* 0x000ee20000300800 */
[----:B------:R-:W-:Y:S02]  /*a9b40*/  PRMT R42, R58, 0x7632, R42 ;  /* 0x000076323a2a7816 */ /* 0x000fe4000000002a */
[----:B------:R-:W-:Y:S01]  /*a9b50*/  PRMT R43, R59, 0x7632, R43 ;  /* 0x000076323b2b7816 */ /* 0x000fe2000000002b */
[----:B------:R-:W4:Y:S01]  /*a9b60*/  LDL.LU R57, [R1+0x3fc] ;  /* 0x0003fc0001397983 */ /* 0x000f220000300800 */
[----:B0-----:R-:W-:-:S03]  /*a9b70*/  IMAD.WIDE R28, R46, 0x2, R8 ;  /* 0x000000022e1c7825 */ /* 0x001fc600078e0208 */
[----:B------:R-:W3:Y:S01]  /*a9b80*/  LDL.LU R58, [R1+0x3ec] ;  /* 0x0003ec00013a7983 */ /* 0x000ee20000300800 */
[----:B------:R-:W-:-:S03]  /*a9b90*/  PRMT R30, R60, 0x7632, R30 ;  /* 0x000076323c1e7816 */ /* 0x000fc6000000001e */
[----:B------:R-:W3:Y:S04]  /*a9ba0*/  LDL.LU R59, [R1+0x3cc] ;  /* 0x0003cc00013b7983 */ /* 0x000ee80000300800 */
[----:B------:R-:W3:Y:S04]  /*a9bb0*/  LDL.LU R60, [R1+0x8c] ;  /* 0x00008c00013c7983 */ /* 0x000ee80000300800 */
[----:B--2---:R0:W-:Y:S01]  /*a9bc0*/  @P5 STG.E.U16 [R32.64], R61 ;  /* 0x0000003d20005986 */ /* 0x0041e2000c101504 */
[----:B------:R-:W-:-:S03]  /*a9bd0*/  ISETP.LT.AND P5, PT, R53, c[0x0][0x178], !P4 ;  /* 0x00005e0035007a0c */ /* 0x000fc600067a1270 */
[----:B------:R1:W-:Y:S01]  /*a9be0*/  @P1 STG.E.U16 [R36.64], R39 ;  /* 0x0000002724001986 */ /* 0x0003e2000c101504 */
[----:B------:R-:W-:Y:S02]  /*a9bf0*/  ISETP.LT.AND P1, PT, R50, c[0x0][0x178], !P4 ;  /* 0x00005e0032007a0c */ /* 0x000fe40006721270 */
[----:B------:R-:W-:Y:S01]  /*a9c00*/  ISETP.GE.AND P0, PT, R41, c[0x0][0x17c], PT ;  /* 0x00005f0029007a0c */ /* 0x000fe20003f06270 */
[----:B------:R-:W-:-:S05]  /*a9c10*/  IMAD.WIDE R40, R46, 0x2, R2 ;  /* 0x000000022e287825 */ /* 0x000fca00078e0202 */
[----:B------:R-:W-:Y:S01]  /*a9c20*/  @P6 STG.E.U16 [R40.64], R0 ;  /* 0x0000000028006986 */ /* 0x000fe2000c101504 */
[----:B------:R-:W-:Y:S01]  /*a9c30*/  ISETP.LT.AND P6, PT, R7, c[0x0][0x178], !P4 ;  /* 0x00005e0007007a0c */ /* 0x000fe200067c1270 */
[C---:B0-----:R-:W-:Y:S02]  /*a9c40*/  IMAD.WIDE R32, R46.reuse, 0x2, R12 ;  /* 0x000000022e207825 */ /* 0x041fe400078e020c */
[----:B------:R0:W-:Y:S02]  /*a9c50*/  @P3 STG.E.U16 [R28.64], R34 ;  /* 0x000000221c003986 */ /* 0x0001e4000c101504 */
[----:B-1----:R-:W-:-:S04]  /*a9c60*/  IMAD.WIDE R36, R46, 0x2, R14 ;  /* 0x000000022e247825 */ /* 0x002fc800078e020e */
[C---:B0-----:R-:W-:Y:S01]  /*a9c70*/  IMAD.WIDE R28, R46.reuse, 0x2, R10 ;  /* 0x000000022e1c7825 */ /* 0x041fe200078e020a */
[----:B------:R-:W-:Y:S02]  /*a9c80*/  PRMT R0, R61, 0x7632, R0 ;  /* 0x000076323d007816 */ /* 0x000fe40000000000 */
[----:B------:R-:W2:Y:S04]  /*a9c90*/  LDL.LU R61, [R1+0x6c] ;  /* 0x00006c00013d7983 */ /* 0x000ea80000300800 */
[----:B------:R-:W-:Y:S04]  /*a9ca0*/  @P5 STG.E.U16 [R28.64], R38 ;  /* 0x000000261c005986 */ /* 0x000fe8000c101504 */
[----:B------:R-:W-:Y:S04]  /*a9cb0*/  @P6 STG.E.U16 [R32.64], R42 ;  /* 0x0000002a20006986 */ /* 0x000fe8000c101504 */
[----:B------:R0:W-:Y:S04]  /*a9cc0*/  @P1 STG.E.U16 [R36.64], R43 ;  /* 0x0000002b24001986 */ /* 0x0001e8000c101504 */
[----:B0-----:R-:W2:Y:S04]  /*a9cd0*/  LDL.LU R37, [R1+0x3ff8] ;  /* 0x003ff80001257983 */ /* 0x001ea80000300800 */
[----:B------:R-:W2:Y:S01]  /*a9ce0*/  LDL.LU R43, [R1+0x41c] ;  /* 0x00041c00012b7983 */ /* 0x000ea20000300800 */
[----:B------:R-:W-:Y:S01]  /*a9cf0*/  ISETP.LT.AND P2, PT, R51, c[0x0][0x178], !P4 ;  /* 0x00005e0033007a0c */ /* 0x000fe20006741270 */
[----:B------:R-:W-:Y:S01]  /*a9d00*/  IMAD.WIDE R40, R46, 0x2, R16 ;  /* 0x000000022e287825 */ /* 0x000fe200078e0210 */
[----:B------:R-:W-:-:S02]  /*a9d10*/  ISETP.LT.AND P3, PT, R5, c[0x0][0x178], !P4 ;  /* 0x00005e0005007a0c */ /* 0x000fc40006761270 */
[----:B------:R-:W-:Y:S01]  /*a9d20*/  ISETP.LT.AND P4, PT, R49, c[0x0][0x178], !P4 ;  /* 0x00005e0031007a0c */ /* 0x000fe20006781270 */
[----:B------:R-:W-:-:S08]  /*a9d30*/  IMAD.WIDE R28, R46, 0x2, R18 ;  /* 0x000000022e1c7825 */ /* 0x000fd000078e0212 */
[----:B------:R0:W-:Y:S01]  /*a9d40*/  @P2 STG.E.U16 [R40.64], R30 ;  /* 0x0000001e28002986 */ /* 0x0001e2000c101504 */
[----:B------:R-:W-:Y:S01]  /*a9d50*/  ISETP.LT.AND P2, PT, R55, c[0x0][0x178], !P0 ;  /* 0x00005e0037007a0c */ /* 0x000fe20004741270 */
[C---:B------:R-:W-:Y:S01]  /*a9d60*/  IMAD.WIDE R32, R46.reuse, 0x2, R44 ;  /* 0x000000022e207825 */ /* 0x040fe200078e022c */
[----:B------:R-:W-:Y:S01]  /*a9d70*/  PRMT R39, R39, 0x7632, R39 ;  /* 0x0000763227277816 */ /* 0x000fe20000000027 */
[----:B------:R1:W-:Y:S01]  /*a9d80*/  @P3 STG.E.U16 [R28.64], R0 ;  /* 0x000000001c003986 */ /* 0x0003e2000c101504 */
[----:B0-----:R-:W-:-:S03]  /*a9d90*/  IADD3 R30, R46, c[0x0][0x198], RZ ;  /* 0x000066002e1e7a10 */ /* 0x001fc60007ffe0ff */
[----:B------:R-:W-:Y:S02]  /*a9da0*/  @P4 STG.E.U16 [R32.64], R39 ;  /* 0x0000002720004986 */ /* 0x000fe4000c101504 */
[----:B-1----:R-:W-:Y:S02]  /*a9db0*/  IMAD.WIDE R28, R30, 0x2, R2 ;  /* 0x000000021e1c7825 */ /* 0x002fe400078e0202 */
[----:B------:R-:W4:Y:S04]  /*a9dc0*/  LDL.LU R0, [R1+0x4000] ;  /* 0x0040000001007983 */ /* 0x000f280000300800 */
[----:B--2---:R0:W-:Y:S04]  /*a9dd0*/  @P2 STG.E.U16 [R28.64], R43 ;  /* 0x0000002b1c002986 */ /* 0x0041e8000c101504 */
[----:B0-----:R-:W2:Y:S01]  /*a9de0*/  LDL.LU R29, [R1+0x3ffc] ;  /* 0x003ffc00011d7983 */ /* 0x001ea20000300800 */
[----:B------:R-:W-:-:S02]  /*a9df0*/  ISETP.LT.AND P5, PT, R52, c[0x0][0x178], !P0 ;  /* 0x00005e0034007a0c */ /* 0x000fc400047a1270 */
[----:B------:R-:W-:Y:S02]  /*a9e00*/  ISETP.LT.AND P6, PT, R53, c[0x0][0x178], !P0 ;  /* 0x00005e0035007a0c */ /* 0x000fe400047c1270 */
[----:B------:R-:W-:Y:S01]  /*a9e10*/  ISETP.LT.AND P3, PT, R7, c[0x0][0x178], !P0 ;  /* 0x00005e0007007a0c */ /* 0x000fe20004761270 */
[----:B------:R-:W-:Y:S01]  /*a9e20*/  IMAD.WIDE R32, R30, 0x2, R8 ;  /* 0x000000021e207825 */ /* 0x000fe200078e0208 */
[----:B------:R-:W-:Y:S02]  /*a9e30*/  ISETP.LT.AND P4, PT, R50, c[0x0][0x178], !P0 ;  /* 0x00005e0032007a0c */ /* 0x000fe40004781270 */
[----:B------:R-:W-:Y:S01]  /*a9e40*/  ISETP.GE.AND P1, PT, R37, c[0x0][0x17c], PT ;  /* 0x00005f0025007a0c */ /* 0x000fe20003f26270 */
[----:B------:R-:W-:-:S04]  /*a9e50*/  IMAD.WIDE R36, R30, 0x2, R10 ;  /* 0x000000021e247825 */ /* 0x000fc800078e020a */
[----:B---3--:R0:W-:Y:S01]  /*a9e60*/  @P5 STG.E.U16 [R32.64], R56 ;  /* 0x0000003820005986 */ /* 0x0081e2000c101504 */
[----:B------:R-:W-:-:S03]  /*a9e70*/  ISETP.LT.AND P5, PT, R51, c[0x0][0x178], !P0 ;  /* 0x00005e0033007a0c */ /* 0x000fc600047a1270 */
[----:B----4-:R1:W-:Y:S01]  /*a9e80*/  @P6 STG.E.U16 [R36.64], R57 ;  /* 0x0000003924006986 */ /* 0x0103e2000c101504 */
[----:B------:R-:W-:Y:S02]  /*a9e90*/  ISETP.LT.AND P6, PT, R5, c[0x0][0x178], !P0 ;  /* 0x00005e0005007a0c */ /* 0x000fe400047c1270 */
[----:B------:R-:W-:Y:S01]  /*a9ea0*/  ISETP.LT.AND P0, PT, R49, c[0x0][0x178], !P0 ;  /* 0x00005e0031007a0c */ /* 0x000fe20004701270 */
[----:B0-----:R-:W-:Y:S01]  /*a9eb0*/  IMAD.WIDE R32, R30, 0x2, R14 ;  /* 0x000000021e207825 */ /* 0x001fe200078e020e */
[----:B-1----:R-:W-:Y:S02]  /*a9ec0*/  PRMT R37, R43, 0x7632, R37 ;  /* 0x000076322b257816 */ /* 0x002fe40000000025 */
[----:B------:R-:W3:Y:S01]  /*a9ed0*/  LDL.LU R43, [R1+0x44c] ;  /* 0x00044c00012b7983 */ /* 0x000ee20000300800 */
[----:B------:R-:W-:Y:S02]  /*a9ee0*/  PRMT R34, R56, 0x7632, R34 ;  /* 0x0000763238227816 */ /* 0x000fe40000000022 */
[----:B------:R-:W-:-:S02]  /*a9ef0*/  PRMT R36, R57, 0x7632, R36 ;  /* 0x0000763239247816 */ /* 0x000fc40000000024 */
[----:B------:R-:W-:Y:S02]  /*a9f00*/  PRMT R39, R61, 0x7632, R39 ;  /* 0x000076323d277816 */ /* 0x000fe40000000027 */
[----:B--2---:R-:W-:Y:S01]  /*a9f10*/  ISETP.GE.AND P2, PT, R29, c[0x0][0x17c], PT ;  /* 0x00005f001d007a0c */ /* 0x004fe20003f46270 */
[----:B------:R-:W-:-:S05]  /*a9f20*/  IMAD.WIDE R28, R30, 0x2, R12 ;  /* 0x000000021e1c7825 */ /* 0x000fca00078e020c */
[----:B------:R0:W-:Y:S01]  /*a9f30*/  @P3 STG.E.U16 [R28.64], R58 ;  /* 0x0000003a1c003986 */ /* 0x0001e2000c101504 */
[----:B------:R-:W-:-:S03]  /*a9f40*/  ISETP.GE.AND P3, PT, R0, c[0x0][0x17c], PT ;  /* 0x00005f0000007a0c */ /* 0x000fc60003f66270 */
[----:B------:R1:W-:Y:S01]  /*a9f50*/  @P4 STG.E.U16 [R32.64], R59 ;  /* 0x0000003b20004986 */ /* 0x0003e2000c101504 */
[----:B------:R-:W-:Y:S02]  /*a9f60*/  ISETP.LT.AND P4, PT, R55, c[0x0][0x178], !P1 ;  /* 0x00005e0037007a0c */ /* 0x000fe40004f81270 */
[C---:B------:R-:W-:Y:S01]  /*a9f70*/  IADD3 R0, R30.reuse, c[0x0][0x198], RZ ;  /* 0x000066001e007a10 */ /* 0x040fe20007ffe0ff */
[----:B0-----:R-:W-:-:S04]  /*a9f80*/  IMAD.WIDE R28, R30, 0x2, R16 ;  /* 0x000000021e1c7825 */ /* 0x001fc800078e0210 */
[C---:B-1----:R-:W-:Y:S01]  /*a9f90*/  IMAD.WIDE R32, R30.reuse, 0x2, R18 ;  /* 0x000000021e207825 */ /* 0x042fe200078e0212 */
[----:B------:R0:W-:Y:S04]  /*a9fa0*/  @P5 STG.E.U16 [R28.64], R60 ;  /* 0x0000003c1c005986 */ /* 0x0001e8000c101504 */
[----:B------:R1:W-:Y:S01]  /*a9fb0*/  @P6 STG.E.U16 [R32.64], R61 ;  /* 0x0000003d20006986 */ /* 0x0003e2000c101504 */
[----:B0-----:R-:W-:-:S04]  /*a9fc0*/  IMAD.WIDE R28, R30, 0x2, R44 ;  /* 0x000000021e1c7825 */ /* 0x001fc800078e022c */
[----:B-1----:R-:W-:Y:S01]  /*a9fd0*/  IMAD.WIDE R32, R0, 0x2, R2 ;  /* 0x0000000200207825 */ /* 0x002fe200078e0202 */
[----:B------:R-:W-:Y:S04]  /*a9fe0*/  @P0 STG.E.U16 [R28.64], R35 ;  /* 0x000000231c000986 */ /* 0x000fe8000c101504 */
[----:B------:R0:W-:Y:S02]  /*a9ff0*/  @P4 STG.E.U16 [R32.64], R37 ;  /* 0x0000002520004986 */ /* 0x0001e4000c101504 */
[----:B0-----:R-:W-:Y:S02]  /*aa000*/  PRMT R37, R60, 0x7632, R37 ;  /* 0x000076323c257816 */ /* 0x001fe40000000025 */
[----:B------:R-:W2:Y:S04]  /*aa010*/  LDL.LU R60, [R1+0x4004] ;  /* 0x00400400013c7983 */ /* 0x000ea80000300800 */
[----:B------:R-:W4:Y:S04]  /*aa020*/  LDL.LU R56, [R1+0x43c] ;  /* 0x00043c0001387983 */ /* 0x000f280000300800 */
[----:B------:R-:W4:Y:S04]  /*aa030*/  LDL.LU R57, [R1+0x42c] ;  /* 0x00042c0001397983 */ /* 0x000f280000300800 */
[----:B------:R-:W4:Y:S01]  /*aa040*/  LDL.LU R61, [R1+0x3dc] ;  /* 0x0003dc00013d7983 */ /* 0x000f220000300800 */
[----:B------:R-:W-:-:S02]  /*aa050*/  ISETP.LT.AND P6, PT, R52, c[0x0][0x178], !P1 ;  /* 0x00005e0034007a0c */ /* 0x000fc40004fc1270 */
[----:B------:R-:W-:Y:S01]  /*aa060*/  ISETP.LT.AND P5, PT, R53, c[0x0][0x178], !P1 ;  /* 0x00005e0035007a0c */ /* 0x000fe20004fa1270 */
[----:B------:R-:W-:Y:S01]  /*aa070*/  IMAD.WIDE R28, R0, 0x2, R8 ;  /* 0x00000002001c7825 */ /* 0x000fe200078e0208 */
[----:B------:R-:W-:Y:S02]  /*aa080*/  ISETP.LT.AND P0, PT, R7, c[0x0][0x178], !P1 ;  /* 0x00005e0007007a0c */ /* 0x000fe40004f01270 */
[----:B------:R-:W-:Y:S01]  /*aa090*/  ISETP.LT.AND P4, PT, R50, c[0x0][0x178], !P1 ;  /* 0x00005e0032007a0c */ /* 0x000fe20004f81270 */
[----:B------:R-:W-:-:S06]  /*aa0a0*/  IMAD.WIDE R32, R0, 0x2, R10 ;  /* 0x0000000200207825 */ /* 0x000fcc00078e020a */
[----:B------:R0:W-:Y:S01]  /*aa0b0*/  @P6 STG.E.U16 [R28.64], R34 ;  /* 0x000000221c006986 */ /* 0x0001e2000c101504 */
[----:B------:R-:W-:Y:S02]  /*aa0c0*/  ISETP.LT.AND P6, PT, R51, c[0x0][0x178], !P1 ;  /* 0x00005e0033007a0c */ /* 0x000fe40004fc1270 */
[----:B------:R-:W-:Y:S01]  /*aa0d0*/  PRMT R38, R58, 0x7632, R38 ;  /* 0x000076323a267816 */ /* 0x000fe20000000026 */
[----:B------:R1:W-:Y:S01]  /*aa0e0*/  @P5 STG.E.U16 [R32.64], R36 ;  /* 0x0000002420005986 */ /* 0x0003e2000c101504 */
[----:B------:R-:W-:Y:S02]  /*aa0f0*/  ISETP.LT.AND P5, PT, R5, c[0x0][0x178], !P1 ;  /* 0x00005e0005007a0c */ /* 0x000fe40004fa1270 */
[----:B------:R-:W-:Y:S01]  /*aa100*/  PRMT R30, R59, 0x7632, R30 ;  /* 0x000076323b1e7816 */ /* 0x000fe2000000001e */
[----:B------:R-:W4:Y:S01]  /*aa110*/  LDL.LU R58, [R1+0x3bc] ;  /* 0x0003bc00013a7983 */ /* 0x000f220000300800 */
[----:B------:R-:W-:Y:S01]  /*aa120*/  ISETP.LT.AND P1, PT, R49, c[0x0][0x178], !P1 ;  /* 0x00005e0031007a0c */ /* 0x000fe20004f21270 */
[----:B0-----:R-:W-:-:S02]  /*aa130*/  IMAD.WIDE R28, R0, 0x2, R12 ;  /* 0x00000002001c7825 */ /* 0x001fc400078e020c */
[----:B------:R-:W4:Y:S02]  /*aa140*/  LDL.LU R59, [R1+0x7c] ;  /* 0x00007c00013b7983 */ /* 0x000f240000300800 */
[----:B-1----:R-:W-:Y:S01]  /*aa150*/  IMAD.WIDE R32, R0, 0x2, R14 ;  /* 0x0000000200207825 */ /* 0x002fe200078e020e */
[----:B------:R-:W-:-:S03]  /*aa160*/  PRMT R36, R35, 0x7632, R36 ;  /* 0x0000763223247816 */ /* 0x000fc60000000024 */
[----:B------:R-:W-:Y:S01]  /*aa170*/  IMAD.WIDE R34, R0, 0x2, R16 ;  /* 0x0000000200227825 */ /* 0x000fe200078e0210 */
[----:B------:R0:W-:Y:S04]  /*aa180*/  @P0 STG.E.U16 [R28.64], R38 ;  /* 0x000000261c000986 */ /* 0x0001e8000c101504 */
[----:B------:R1:W-:Y:S01]  /*aa190*/  @P4 STG.E.U16 [R32.64], R30 ;  /* 0x0000001e20004986 */ /* 0x0003e2000c101504 */
[----:B------:R-:W-:-:S03]  /*aa1a0*/  ISETP.LT.AND P4, PT, R55, c[0x0][0x178], !P2 ;  /* 0x00005e0037007a0c */ /* 0x000fc60005781270 */
[----:B------:R3:W-:Y:S01]  /*aa1b0*/  @P6 STG.E.U16 [R34.64], R37 ;  /* 0x0000002522006986 */ /* 0x0007e2000c101504 */
[----:B------:R-:W-:Y:S01]  /*aa1c0*/  ISETP.LT.AND P6, PT, R52, c[0x0][0x178], !P2 ;  /* 0x00005e0034007a0c */ /* 0x000fe200057c1270 */
[----:B0-----:R-:W-:-:S04]  /*aa1d0*/  IMAD.WIDE R28, R0, 0x2, R18 ;  /* 0x00000002001c7825 */ /* 0x001fc800078e0212 */
[C---:B-1----:R-:W-:Y:S01]  /*aa1e0*/  IMAD.WIDE R32, R0.reuse, 0x2, R44 ;  /* 0x0000000200207825 */ /* 0x042fe200078e022c */
[----:B------:R-:W-:Y:S01]  /*aa1f0*/  IADD3 R30, R0, c[0x0][0x198], RZ ;  /* 0x00006600001e7a10 */ /* 0x000fe20007ffe0ff */
[----:B---3--:R-:W3:Y:S04]  /*aa200*/  LDL.LU R37, [R1+0x4008] ;  /* 0x0040080001257983 */ /* 0x008ee80000300800 */
[----:B------:R0:W-:Y:S01]  /*aa210*/  @P5 STG.E.U16 [R28.64], R39 ;  /* 0x000000271c005986 */ /* 0x0001e2000c101504 */
[----:B------:R-:W-:-:S03]  /*aa220*/  ISETP.LT.AND P5, PT, R53, c[0x0][0x178], !P2 ;  /* 0x00005e0035007a0c */ /* 0x000fc600057a1270 */
[----:B------:R1:W-:Y:S01]  /*aa230*/  @P1 STG.E.U16 [R32.64], R36 ;  /* 0x0000002420001986 */ /* 0x0003e2000c101504 */
[----:B------:R-:W-:Y:S01]  /*aa240*/  ISETP.LT.AND P1, PT, R7, c[0x0][0x178], !P2 ;  /* 0x00005e0007007a0c */ /* 0x000fe20005721270 */
[----:B0-----:R-:W-:-:S04]  /*aa250*/  IMAD.WIDE R28, R30, 0x2, R2 ;  /* 0x000000021e1c7825 */ /* 0x001fc800078e0202 */
[C---:B-1----:R-:W-:Y:S01]  /*aa260*/  IMAD.WIDE R32, R30.reuse, 0x2, R8 ;  /* 0x000000021e207825 */ /* 0x042fe200078e0208 */
[----:B------:R0:W-:Y:S03]  /*aa270*/  @P4 STG.E.U16 [R28.64], R43 ;  /* 0x0000002b1c004986 */ /* 0x0001e6000c101504 */
[----:B0-----:R-:W-:Y:S01]  /*aa280*/  IMAD.WIDE R28, R30, 0x2, R10 ;  /* 0x000000021e1c7825 */ /* 0x001fe200078e020a */
[----:B--2---:R-:W-:Y:S02]  /*aa290*/  ISETP.GE.AND P0, PT, R60, c[0x0][0x17c], PT ;  /* 0x00005f003c007a0c */ /* 0x004fe40003f06270 */
[----:B------:R-:W2:Y:S04]  /*aa2a0*/  LDL.LU R60, [R1+0xc] ;  /* 0x00000c00013c7983 */ /* 0x000ea80000300800 */
[----:B----4-:R0:W-:Y:S04]  /*aa2b0*/  @P6 STG.E.U16 [R32.64], R56 ;  /* 0x0000003820006986 */ /* 0x0101e8000c101504 */
[----:B------:R-:W-:Y:S01]  /*aa2c0*/  @P5 STG.E.U16 [R28.64], R57 ;  /* 0x000000391c005986 */ /* 0x000fe2000c101504 */
[----:B0-----:R-:W-:-:S05]  /*aa2d0*/  IMAD.WIDE R32, R30, 0x2, R12 ;  /* 0x000000021e207825 */ /* 0x001fca00078e020c */
[----:B------:R0:W-:Y:S02]  /*aa2e0*/  @P1 STG.E.U16 [R32.64], R61 ;  /* 0x0000003d20001986 */ /* 0x0001e4000c101504 */
[----:B0-----:R-:W-:Y:S02]  /*aa2f0*/  PRMT R33, R61, 0x7632, R33 ;  /* 0x000076323d217816 */ /* 0x001fe40000000021 */
[----:B------:R-:W4:Y:S01]  /*aa300*/  LDL.LU R61, [R1+0x4b4] ;  /* 0x0004b400013d7983 */ /* 0x000f220000300800 */
[----:B------:R-:W-:Y:S02]  /*aa310*/  ISETP.LT.AND P6, PT, R50, c[0x0][0x178], !P2 ;  /* 0x00005e0032007a0c */ /* 0x000fe400057c1270 */
[----:B------:R-:W-:Y:S02]  /*aa320*/  ISETP.LT.AND P5, PT, R51, c[0x0][0x178], !P2 ;  /* 0x00005e0033007a0c */ /* 0x000fe400057a1270 */
[----:B------:R-:W-:Y:S01]  /*aa330*/  ISETP.LT.AND P1, PT, R5, c[0x0][0x178], !P2 ;  /* 0x00005e0005007a0c */ /* 0x000fe20005721270 */
[----:B------:R-:W-:Y:S01]  /*aa340*/  IMAD.WIDE R28, R30, 0x2, R14 ;  /* 0x000000021e1c7825 */ /* 0x000fe200078e020e */
[----:B------:R-:W-:-:S02]  /*aa350*/  ISETP.LT.AND P2, PT, R49, c[0x0][0x178], !P2 ;  /* 0x00005e0031007a0c */ /* 0x000fc40005741270 */
[----:B------:R-:W-:-:S05]  /*aa360*/  IADD3 R39, R30, c[0x0][0x198], RZ ;  /* 0x000066001e277a10 */ /* 0x000fca0007ffe0ff */
[----:B------:R0:W-:Y:S01]  /*aa370*/  @P6 STG.E.U16 [R28.64], R58 ;  /* 0x0000003a1c006986 */ /* 0x0001e2000c101504 */
[----:B------:R-:W-:Y:S02]  /*aa380*/  ISETP.LT.AND P6, PT, R55, c[0x0][0x178], !P3 ;  /* 0x00005e0037007a0c */ /* 0x000fe40005fc1270 */
[----:B------:R-:W-:Y:S02]  /*aa390*/  PRMT R0, R43, 0x7632, R0 ;  /* 0x000076322b007816 */ /* 0x000fe40000000000 */
[----:B------:R-:W-:Y:S01]  /*aa3a0*/  PRMT R34, R56, 0x7632, R34 ;  /* 0x0000763238227816 */ /* 0x000fe20000000022 */
[----:B------:R-:W4:Y:S01]  /*aa3b0*/  LDL.LU R43, [R1+0x450] ;  /* 0x00045000012b7983 */ /* 0x000f220000300800 */
[----:B------:R-:W-:-:S03]  /*aa3c0*/  PRMT R35, R57, 0x7632, R35 ;  /* 0x0000763239237816 */ /* 0x000fc60000000023 */
[----:B------:R-:W4:Y:S01]  /*aa3d0*/  LDL.LU R56, [R1+0x160] ;  /* 0x0001600001387983 */ /* 0x000f220000300800 */
[----:B0-----:R-:W-:-:S03]  /*aa3e0*/  IMAD.WIDE R28, R30, 0x2, R18 ;  /* 0x000000021e1c7825 */ /* 0x001fc600078e0212 */
[----:B------:R-:W4:Y:S01]  /*aa3f0*/  LDL.LU R57, [R1+0x140] ;  /* 0x0001400001397983 */ /* 0x000f220000300800 */
[----:B---3--:R-:W-:Y:S01]  /*aa400*/  ISETP.GE.AND P4, PT, R37, c[0x0][0x17c], PT ;  /* 0x00005f0025007a0c */ /* 0x008fe20003f86270 */
[----:B------:R-:W-:-:S05]  /*aa410*/  IMAD.WIDE R36, R30, 0x2, R16 ;  /* 0x000000021e247825 */ /* 0x000fca00078e0210 */
[----:B------:R0:W-:Y:S01]  /*aa420*/  @P5 STG.E.U16 [R36.64], R59 ;  /* 0x0000003b24005986 */ /* 0x0001e2000c101504 */
[----:B------:R-:W-:Y:S01]  /*aa430*/  ISETP.LT.AND P5, PT, R52, c[0x0][0x178], !P3 ;  /* 0x00005e0034007a0c */ /* 0x000fe20005fa1270 */
[----:B0-----:R-:W-:Y:S02]  /*aa440*/  IMAD.WIDE R36, R30, 0x2, R44 ;  /* 0x000000021e247825 */ /* 0x001fe400078e022c */
[----:B--2---:R0:W-:Y:S01]  /*aa450*/  @P1 STG.E.U16 [R28.64], R60 ;  /* 0x0000003c1c001986 */ /* 0x0041e2000c101504 */
[----:B------:R-:W-:-:S03]  /*aa460*/  ISETP.LT.AND P1, PT, R53, c[0x0][0x178], !P3 ;  /* 0x00005e0035007a0c */ /* 0x000fc60005f21270 */
[----:B------:R1:W-:Y:S01]  /*aa470*/  @P2 STG.E.U16 [R36.64], R31 ;  /* 0x0000001f24002986 */ /* 0x0003e2000c101504 */
[----:B0-----:R-:W-:-:S04]  /*aa480*/  IMAD.WIDE R28, R39, 0x2, R2 ;  /* 0x00000002271c7825 */ /* 0x001fc800078e0202 */
[C---:B-1----:R-:W-:Y:S01]  /*aa490*/  IMAD.WIDE R36, R39.reuse, 0x2, R8 ;  /* 0x0000000227247825 */ /* 0x042fe200078e0208 */
[----:B------:R0:W-:Y:S04]  /*aa4a0*/  @P6 STG.E.U16 [R28.64], R0 ;  /* 0x000000001c006986 */ /* 0x0001e8000c101504 */
[----:B------:R-:W-:Y:S01]  /*aa4b0*/  @P5 STG.E.U16 [R36.64], R34 ;  /* 0x0000002224005986 */ /* 0x000fe2000c101504 */
[----:B0-----:R-:W-:Y:S01]  /*aa4c0*/  IMAD.WIDE R28, R39, 0x2, R10 ;  /* 0x00000002271c7825 */ /* 0x001fe200078e020a */
[----:B------:R-:W-:-:S04]  /*aa4d0*/  PRMT R0, R31, 0x7632, R0 ;  /* 0x000076321f007816 */ /* 0x000fc80000000000 */
[----:B------:R-:W-:Y:S04]  /*aa4e0*/  @P1 STG.E.U16 [R28.64], R35 ;  /* 0x000000231c001986 */ /* 0x000fe8000c101504 */
[----:B----4-:R0:W1:Y:S04]  /*aa4f0*/  LDS.128 R28, [R61] ;  /* 0x000000003d1c7984 */ /* 0x0100680000000c00 */
[----:B0-----:R-:W2:Y:S01]  /*aa500*/  LDL.LU R61, [R1+0x400c] ;  /* 0x00400c00013d7983 */ /* 0x001ea20000300800 */
[----:B------:R-:W-:-:S03]  /*aa510*/  PRMT R32, R58, 0x7632, R32 ;  /* 0x000076323a207816 */ /* 0x000fc60000000020 */
[----:B------:R-:W3:Y:S01]  /*aa520*/  LDL.LU R58, [R1+0x130] ;  /* 0x00013000013a7983 */ /* 0x000ee20000300800 */
[----:B------:R-:W-:Y:S02]  /*aa530*/  ISETP.LT.AND P2, PT, R7, c[0x0][0x178], !P3 ;  /* 0x00005e0007007a0c */ /* 0x000fe40005f41270 */
[----:B------:R-:W-:Y:S02]  /*aa540*/  PRMT R38, R59, 0x7632, R38 ;  /* 0x000076323b267816 */ /* 0x000fe40000000026 */
[----:B------:R-:W-:Y:S01]  /*aa550*/  PRMT R40, R60, 0x7632, R40 ;  /* 0x000076323c287816 */ /* 0x000fe20000000028 */
[----:B------:R-:W4:Y:S01]  /*aa560*/  LDL.LU R59, [R1+0xf0] ;  /* 0x0000f000013b7983 */ /* 0x000f220000300800 */
[----:B------:R-:W-:-:S03]  /*aa570*/  ISETP.LT.AND P6, PT, R50, c[0x0][0x178], !P3 ;  /* 0x00005e0032007a0c */ /* 0x000fc60005fc1270 */
[----:B------:R-:W3:Y:S01]  /*aa580*/  LDL.LU R60, [R1+0xb0] ;  /* 0x0000b000013c7983 */ /* 0x000ee20000300800 */
[----:B------:R-:W-:Y:S01]  /*aa590*/  ISETP.LT.AND P5, PT, R51, c[0x0][0x178], !P3 ;  /* 0x00005e0033007a0c */ /* 0x000fe20005fa1270 */
[----:B------:R-:W-:Y:S01]  /*aa5a0*/  IMAD.WIDE R36, R39, 0x2, R12 ;  /* 0x0000000227247825 */ /* 0x000fe200078e020c */
[----:B------:R-:W-:-:S03]  /*aa5b0*/  ISETP.LT.AND P1, PT, R5, c[0x0][0x178], !P3 ;  /* 0x00005e0005007a0c */ /* 0x000fc60005f21270 */
[----:B------:R-:W-:Y:S01]  /*aa5c0*/  IMAD.WIDE R34, R39, 0x2, R14 ;  /* 0x0000000227227825 */ /* 0x000fe200078e020e */
[----:B------:R0:W-:Y:S01]  /*aa5d0*/  @P2 STG.E.U16 [R36.64], R33 ;  /* 0x0000002124002986 */ /* 0x0001e2000c101504 */
[----:B------:R-:W-:Y:S02]  /*aa5e0*/  ISETP.LT.AND P3, PT, R49, c[0x0][0x178], !P3 ;  /* 0x00005e0031007a0c */ /* 0x000fe40005f61270 */
[----:B------:R-:W-:Y:S01]  /*aa5f0*/  ISETP.LT.AND P2, PT, R55, c[0x0][0x178], !P0 ;  /* 0x00005e0037007a0c */ /* 0x000fe20004741270 */
[----:B------:R1:W-:Y:S01]  /*aa600*/  @P6 STG.E.U16 [R34.64], R32 ;  /* 0x0000002022006986 */ /* 0x0003e2000c101504 */
[----:B------:R-:W-:Y:S01]  /*aa610*/  ISETP.LT.AND P6, PT, R52, c[0x0][0x178], !P0 ;  /* 0x00005e0034007a0c */ /* 0x000fe200047c1270 */
[C---:B0-----:R-:W-:Y:S01]  /*aa620*/  IMAD.WIDE R36, R39.reuse, 0x2, R16 ;  /* 0x0000000227247825 */ /* 0x041fe200078e0210 */
[----:B-1----:R-:W-:-:S04]  /*aa630*/  IADD3 R34, R39, c[0x0][0x198], RZ ;  /* 0x0000660027227a10 */ /* 0x002fc80007ffe0ff */
[----:B------:R0:W-:Y:S01]  /*aa640*/  @P5 STG.E.U16 [R36.64], R38 ;  /* 0x0000002624005986 */ /* 0x0001e2000c101504 */
[----:B------:R-:W-:Y:S01]  /*aa650*/  IMAD.WIDE R32, R39, 0x2, R18 ;  /* 0x0000000227207825 */ /* 0x000fe200078e0212 */
[----:B------:R-:W-:-:S04]  /*aa660*/  ISETP.LT.AND P5, PT, R53, c[0x0][0x178], !P0 ;  /* 0x00005e0035007a0c */ /* 0x000fc800047a1270 */
[----:B------:R1:W-:Y:S01]  /*aa670*/  @P1 STG.E.U16 [R32.64], R40 ;  /* 0x0000002820001986 */ /* 0x0003e2000c101504 */
[----:B0-----:R-:W-:-:S04]  /*aa680*/  IMAD.WIDE R38, R39, 0x2, R44 ;  /* 0x0000000227267825 */ /* 0x001fc800078e022c */
[C---:B------:R-:W-:Y:S01]  /*aa690*/  IMAD.WIDE R36, R34.reuse, 0x2, R2 ;  /* 0x0000000222247825 */ /* 0x040fe200078e0202 */
[----:B------:R-:W-:Y:S03]  /*aa6a0*/  @P3 STG.E.U16 [R38.64], R0 ;  /* 0x0000000026003986 */ /* 0x000fe6000c101504 */
[C---:B-1----:R-:W-:Y:S01]  /*aa6b0*/  IMAD.WIDE R32, R34.reuse, 0x2, R8 ;  /* 0x0000000222207825 */ /* 0x042fe200078e0208 */
[----:B------:R0:W-:Y:S04]  /*aa6c0*/  @P2 STG.E.U16 [R36.64], R43 ;  /* 0x0000002b24002986 */ /* 0x0001e8000c101504 */
[----:B------:R1:W-:Y:S01]  /*aa6d0*/  @P6 STG.E.U16 [R32.64], R56 ;  /* 0x0000003820006986 */ /* 0x0003e2000c101504 */
[----:B0-----:R-:W-:-:S05]  /*aa6e0*/  IMAD.WIDE R36, R34, 0x2, R10 ;  /* 0x0000000222247825 */ /* 0x001fca00078e020a */
[----:B------:R0:W-:Y:S01]  /*aa6f0*/  @P5 STG.E.U16 [R36.64], R57 ;  /* 0x0000003924005986 */ /* 0x0001e2000c101504 */
[----:B--2---:R-:W-:-:S03]  /*aa700*/  ISETP.GE.AND P5, PT, R61, c[0x0][0x17c], PT ;  /* 0x00005f003d007a0c */ /* 0x004fc60003fa6270 */
[----:B------:R-:W2:Y:S01]  /*aa710*/  LDL.LU R61, [R1+0x4b0] ;  /* 0x0004b000013d7983 */ /* 0x000ea20000300800 */
[----:B------:R-:W-:Y:S01]  /*aa720*/  ISETP.LT.AND P1, PT, R7, c[0x0][0x178], !P0 ;  /* 0x00005e0007007a0c */ /* 0x000fe20004721270 */
[----:B-1----:R-:W-:Y:S01]  /*aa730*/  IMAD.WIDE R32, R34, 0x2, R12 ;  /* 0x0000000222207825 */ /* 0x002fe200078e020c */
[----:B------:R-:W-:Y:S02]  /*aa740*/  ISETP.LT.AND P2, PT, R50, c[0x0][0x178], !P0 ;  /* 0x00005e0032007a0c */ /* 0x000fe40004741270 */
[----:B------:R-:W-:Y:S02]  /*aa750*/  ISETP.LT.AND P6, PT, R51, c[0x0][0x178], !P0 ;  /* 0x00005e0033007a0c */ /* 0x000fe400047c1270 */
[----:B------:R-:W-:Y:S02]  /*aa760*/  ISETP.LT.AND P3, PT, R5, c[0x0][0x178], !P0 ;  /* 0x00005e0005007a0c */ /* 0x000fe40004761270 */
[----:B------:R-:W-:Y:S01]  /*aa770*/  ISETP.LT.AND P0, PT, R49, c[0x0][0x178], !P0 ;  /* 0x00005e0031007a0c */ /* 0x000fe20004701270 */
[----:B------:R-:W-:-:S04]  /*aa780*/  IMAD.WIDE R38, R34, 0x2, R14 ;  /* 0x0000000222267825 */ /* 0x000fc800078e020e */
[----:B---3--:R1:W-:Y:S01]  /*aa790*/  @P1 STG.E.U16 [R32.64], R58 ;  /* 0x0000003a20001986 */ /* 0x0083e2000c101504 */
[----:B------:R-:W-:Y:S01]  /*aa7a0*/  ISETP.LT.AND P1, PT, R55, c[0x0][0x178], !P4 ;  /* 0x00005e0037007a0c */ /* 0x000fe20006721270 */
[C---:B0-----:R-:W-:Y:S01]  /*aa7b0*/  IMAD.WIDE R36, R34.reuse, 0x2, R18 ;  /* 0x0000000222247825 */ /* 0x041fe200078e0212 */
[C---:B------:R-:W-:Y:S01]  /*aa7c0*/  IADD3 R40, R34.reuse, c[0x0][0x198], RZ ;  /* 0x0000660022287a10 */ /* 0x040fe20007ffe0ff */
[----:B----4-:R-:W-:Y:S01]  /*aa7d0*/  @P2 STG.E.U16 [R38.64], R59 ;  /* 0x0000003b26002986 */ /* 0x010fe2000c101504 */
[----:B------:R-:W-:Y:S01]  /*aa7e0*/  PRMT R0, R43, 0x7632, R0 ;  /* 0x000076322b007816 */ /* 0x000fe20000000000 */
[----:B-1----:R-:W-:-:S04]  /*aa7f0*/  IMAD.WIDE R32, R34, 0x2, R16 ;  /* 0x0000000222207825 */ /* 0x002fc800078e0210 */
[----:B------:R-:W-:Y:S01]  /*aa800*/  IMAD.WIDE R34, R34, 0x2, R44 ;  /* 0x0000000222227825 */ /* 0x000fe200078e022c */
[----:B------:R0:W-:Y:S01]  /*aa810*/  @P6 STG.E.U16 [R32.64], R60 ;  /* 0x0000003c20006986 */ /* 0x0001e2000c101504 */
[----:B------:R-:W-:-:S03]  /*aa820*/  ISETP.LT.AND P2, PT, R53, c[0x0][0x178], !P4 ;  /* 0x00005e0035007a0c */ /* 0x000fc60006741270 */
[----:B------:R1:W-:Y:S01]  /*aa830*/  @P3 STG.E.U16 [R36.64], R48 ;  /* 0x0000003024003986 */ /* 0x0003e2000c101504 */
[----:B------:R-:W-:-:S03]  /*aa840*/  ISETP.LT.AND P3, PT, R7, c[0x0][0x178], !P4 ;  /* 0x00005e0007007a0c */ /* 0x000fc60006761270 */
[----:B------:R3:W-:Y:S01]  /*aa850*/  @P0 STG.E.U16 [R34.64], R28 ;  /* 0x0000001c22000986 */ /* 0x0007e2000c101504 */
[----:B------:R-:W-:Y:S01]  /*aa860*/  ISETP.LT.AND P0, PT, R52, c[0x0][0x178], !P4 ;  /* 0x00005e0034007a0c */ /* 0x000fe20006701270 */
[----:B0-----:R-:W-:-:S05]  /*aa870*/  IMAD.WIDE R32, R40, 0x2, R2 ;  /* 0x0000000228207825 */ /* 0x001fca00078e0202 */
[----:B------:R0:W-:Y:S01]  /*aa880*/  @P1 STG.E.U16 [R32.64], R0 ;  /* 0x0000000020001986 */ /* 0x0001e2000c101504 */
[----:B------:R-:W-:Y:S01]  /*aa890*/  ISETP.LT.AND P1, PT, R50, c[0x0][0x178], !P4 ;  /* 0x00005e0032007a0c */ /* 0x000fe20006721270 */
[----:B-1----:R-:W-:Y:S01]  /*aa8a0*/  IMAD.WIDE R36, R40, 0x2, R10 ;  /* 0x0000000228247825 */ /* 0x002fe200078e020a */
[----:B---3--:R-:W-:Y:S02]  /*aa8b0*/  PRMT R28, R56, 0x7632, R28 ;  /* 0x00007632381c7816 */ /* 0x008fe4000000001c */
[----:B------:R-:W-:Y:S01]  /*aa8c0*/  PRMT R41, R57, 0x7632, R41 ;  /* 0x0000763239297816 */ /* 0x000fe20000000029 */
[----:B------:R-:W-:Y:S01]  /*aa8d0*/  IMAD.WIDE R34, R40, 0x2, R8 ;  /* 0x0000000228227825 */ /* 0x000fe200078e0208 */
[----:B------:R-:W-:Y:S01]  /*aa8e0*/  PRMT R42, R58, 0x7632, R42 ;  /* 0x000076323a2a7816 */ /* 0x000fe2000000002a */
[----:B------:R-:W3:Y:S02]  /*aa8f0*/  LDL.LU R56, [R1+0x480] ;  /* 0x0004800001387983 */ /* 0x000ee40000300800 */
[----:B------:R-:W-:Y:S01]  /*aa900*/  IMAD.WIDE R38, R40, 0x2, R12 ;  /* 0x0000000228267825 */ /* 0x000fe200078e020c */
[----:B0-----:R-:W-:-:S03]  /*aa910*/  PRMT R0, R59, 0x7632, R0 ;  /* 0x000076323b007816 */ /* 0x001fc60000000000 */
[----:B------:R-:W-:Y:S01]  /*aa920*/  IMAD.WIDE R32, R40, 0x2, R14 ;  /* 0x0000000228207825 */ /* 0x000fe200078e020e */
[----:B------:R0:W-:Y:S04]  /*aa930*/  @P0 STG.E.U16 [R34.64], R28 ;  /* 0x0000001c22000986 */ /* 0x0001e8000c101504 */
[----:B------:R1:W-:Y:S04]  /*aa940*/  @P2 STG.E.U16 [R36.64], R41 ;  /* 0x0000002924002986 */ /* 0x0003e8000c101504 */
[----:B------:R-:W-:Y:S04]  /*aa950*/  @P3 STG.E.U16 [R38.64], R42 ;  /* 0x0000002a26003986 */ /* 0x000fe8000c101504 */
[----:B------:R-:W-:Y:S01]  /*aa960*/  @P1 STG.E.U16 [R32.64], R0 ;  /* 0x0000000020001986 */ /* 0x000fe2000c101504 */
[----:B------:R-:W-:-:S02]  /*aa970*/  ISETP.LT.AND P1, PT, R51, c[0x0][0x178], !P4 ;  /* 0x00005e0033007a0c */ /* 0x000fc40006721270 */
[----:B0-----:R-:W-:Y:S01]  /*aa980*/  PRMT R28, R60, 0x7632, R28 ;  /* 0x000076323c1c7816 */ /* 0x001fe2000000001c */
[----:B------:R-:W4:Y:S01]  /*aa990*/  LDL.LU R57, [R1+0x460] ;  /* 0x0004600001397983 */ /* 0x000f220000300800 */
[----:B-1----:R-:W-:-:S03]  /*aa9a0*/  IMAD.WIDE R36, R40, 0x2, R16 ;  /* 0x0000000228247825 */ /* 0x002fc600078e0210 */
[----:B------:R-:W4:Y:S01]  /*aa9b0*/  LDL.LU R58, [R1+0x180] ;  /* 0x00018000013a7983 */ /* 0x000f220000300800 */
[----:B------:R-:W-:-:S03]  /*aa9c0*/  PRMT R46, R48, 0x7632, R46 ;  /* 0x00007632302e7816 */ /* 0x000fc6000000002e */
[----:B------:R-:W4:Y:S01]  /*aa9d0*/  LDL.LU R59, [R1+0x120] ;  /* 0x00012000013b7983 */ /* 0x000f220000300800 */
[----:B------:R-:W-:-:S03]  /*aa9e0*/  PRMT R47, R28, 0x7632, R47 ;  /* 0x000076321c2f7816 */ /* 0x000fc6000000002f */
[----:B------:R-:W4:Y:S04]  /*aa9f0*/  LDL.LU R60, [R1+0xe0] ;  /* 0x0000e000013c7983 */ /* 0x000f280000300800 */
[----:B------:R-:W-:Y:S04]  /*aaa00*/  @P1 STG.E.U16 [R36.64], R28 ;  /* 0x0000001c24001986 */ /* 0x000fe8000c101504 */
[----:B--2---:R0:W1:Y:S04]  /*aaa10*/  LDS.128 R32, [R61] ;  /* 0x000000003d207984 */ /* 0x0040680000000c00 */
[----:B0-----:R-:W2:Y:S04]  /*aaa20*/  LDL.LU R61, [R1+0xa0] ;  /* 0x0000a000013d7983 */ /* 0x001ea80000300800 */
[----:B------:R-:W2:Y:S04]  /*aaa30*/  LDL.LU R48, [R1+0x4010] ;  /* 0x0040100001307983 */ /* 0x000ea80000300800 */
[----:B------:R-:W2:Y:S01]  /*aaa40*/  LDL.LU R28, [R1+0x4014] ;  /* 0x00401400011c7983 */ /* 0x000ea20000300800 */
[----:B------:R-:W-:-:S02]  /*aaa50*/  ISETP.LT.AND P3, PT, R5, c[0x0][0x178], !P4 ;  /* 0x00005e0005007a0c */ /* 0x000fc40006761270 */
[----:B------:R-:W-:Y:S02]  /*aaa60*/  ISETP.LT.AND P4, PT, R49, c[0x0][0x178], !P4 ;  /* 0x00005e0031007a0c */ /* 0x000fe40006781270 */
[----:B------:R-:W-:Y:S02]  /*aaa70*/  ISETP.LT.AND P6, PT, R55, c[0x0][0x178], !P5 ;  /* 0x00005e0037007a0c */ /* 0x000fe40006fc1270 */
[C---:B------:R-:W-:Y:S01]  /*aaa80*/  IADD3 R0, R40.reuse, c[0x0][0x198], RZ ;  /* 0x0000660028007a10 */ /* 0x040fe20007ffe0ff */
[----:B------:R-:W-:Y:S01]  /*aaa90*/  IMAD.WIDE R38, R40, 0x2, R18 ;  /* 0x0000000228267825 */ /* 0x000fe200078e0212 */
[----:B------:R-:W-:-:S03]  /*aaaa0*/  ISETP.LT.AND P0, PT, R52, c[0x0][0x178], !P5 ;  /* 0x00005e0034007a0c */ /* 0x000fc60006f01270 */
[----:B------:R-:W-:Y:S01]  /*aaab0*/  IMAD.WIDE R40, R40, 0x2, R44 ;  /* 0x0000000228287825 */ /* 0x000fe200078e022c */
[----:B------:R-:W-:-:S03]  /*aaac0*/  ISETP.LT.AND P2, PT, R53, c[0x0][0x178], !P5 ;  /* 0x00005e0035007a0c */ /* 0x000fc60006f41270 */
[----:B------:R-:W-:Y:S01]  /*aaad0*/  IMAD.WIDE R42, R0, 0x2, R2 ;  /* 0x00000002002a7825 */ /* 0x000fe200078e0202 */
[----:B------:R0:W-:Y:S04]  /*aaae0*/  @P3 STG.E.U16 [R38.64], R46 ;  /* 0x0000002e26003986 */ /* 0x0001e8000c101504 */
[----:B------:R1:W-:Y:S01]  /*aaaf0*/  @P4 STG.E.U16 [R40.64], R47 ;  /* 0x0000002f28004986 */ /* 0x0003e2000c101504 */
[----:B------:R-:W-:Y:S01]  /*aab00*/  ISETP.LT.AND P4, PT, R50, c[0x0][0x178], !P5 ;  /* 0x00005e0032007a0c */ /* 0x000fe20006f81270 */
[----:B------:R-:W-:-:S04]  /*aab10*/  IMAD.WIDE R36, R0, 0x2, R8 ;  /* 0x0000000200247825 */ /* 0x000fc800078e0208 */
[C---:B0-----:R-:W-:Y:S01]  /*aab20*/  IMAD.WIDE R38, R0.reuse, 0x2, R10 ;  /* 0x0000000200267825 */ /* 0x041fe200078e020a */
[----:B------:R-:W-:Y:S01]  /*aab30*/  ISETP.LT.AND P3, PT, R51, c[0x0][0x178], !P5 ;  /* 0x00005e0033007a0c */ /* 0x000fe20006f61270 */
[----:B---3--:R0:W-:Y:S01]  /*aab40*/  @P6 STG.E.U16 [R42.64], R56 ;  /* 0x000000382a006986 */ /* 0x0081e2000c101504 */
[----:B------:R-:W-:Y:S01]  /*aab50*/  ISETP.LT.AND P6, PT, R7, c[0x0][0x178], !P5 ;  /* 0x00005e0007007a0c */ /* 0x000fe20006fc1270 */
[C---:B-1----:R-:W-:Y:S02]  /*aab60*/  IMAD.WIDE R40, R0.reuse, 0x2, R16 ;  /* 0x0000000200287825 */ /* 0x042fe400078e0210 */
[----:B0-----:R-:W3:Y:S04]  /*aab70*/  LDL.LU R42, [R1+0x4018] ;  /* 0x00401800012a7983 */ /* 0x001ee80000300800 */
[----:B----4-:R0:W-:Y:S04]  /*aab80*/  @P0 STG.E.U16 [R36.64], R57 ;  /* 0x0000003924000986 */ /* 0x0101e8000c101504 */
[----:B------:R1:W-:Y:S01]  /*aab90*/  @P2 STG.E.U16 [R38.64], R58 ;  /* 0x0000003a26002986 */ /* 0x0003e2000c101504 */
[----:B------:R-:W-:Y:S01]  /*aaba0*/  ISETP.LT.AND P2, PT, R5, c[0x0][0x178], !P5 ;  /* 0x00005e0005007a0c */ /* 0x000fe20006f41270 */
[----:B0-----:R-:W-:-:S04]  /*aabb0*/  IMAD.WIDE R36, R0, 0x2, R12 ;  /* 0x0000000200247825 */ /* 0x001fc800078e020c */
[----:B-1----:R-:W-:Y:S01]  /*aabc0*/  IMAD.WIDE R38, R0, 0x2, R14 ;  /* 0x0000000200267825 */ /* 0x002fe200078e020e */
[----:B------:R0:W-:Y:S01]  /*aabd0*/  @P6 STG.E.U16 [R36.64], R59 ;  /* 0x0000003b24006986 */ /* 0x0001e2000c101504 */
[----:B------:R-:W-:-:S03]  /*aabe0*/  ISETP.LT.AND P5, PT, R49, c[0x0][0x178], !P5 ;  /* 0x00005e0031007a0c */ /* 0x000fc60006fa1270 */
[----:B------:R1:W-:Y:S01]  /*aabf0*/  @P4 STG.E.U16 [R38.64], R60 ;  /* 0x0000003c26004986 */ /* 0x0003e2000c101504 */
[----:B0-----:R-:W-:-:S04]  /*aac00*/  IMAD.WIDE R36, R0, 0x2, R18 ;  /* 0x0000000200247825 */ /* 0x001fc800078e0212 */
[----:B-1----:R-:W-:Y:S01]  /*aac10*/  IMAD.WIDE R38, R0, 0x2, R44 ;  /* 0x0000000200267825 */ /* 0x002fe200078e022c */
[----:B--2---:R-:W-:-:S04]  /*aac20*/  ISETP.GE.AND P1, PT, R28, c[0x0][0x17c], PT ;  /* 0x00005f001c007a0c */ /* 0x004fc80003f26270 */
[----:B------:R-:W-:Y:S02]  /*aac30*/  ISETP.LT.AND P4, PT, R55, c[0x0][0x178], !P1 ;  /* 0x00005e0037007a0c */ /* 0x000fe40004f81270 */
[----:B------:R-:W-:Y:S01]  /*aac40*/  IADD3 R28, R0, c[0x0][0x198], RZ ;  /* 0x00006600001c7a10 */ /* 0x000fe20007ffe0ff */
[----:B------:R0:W-:Y:S01]  /*aac50*/  @P3 STG.E.U16 [R40.64], R61 ;  /* 0x0000003d28003986 */ /* 0x0001e2000c101504 */
[----:B------:R-:W-:Y:S02]  /*aac60*/  ISETP.LT.AND P6, PT, R52, c[0x0][0x178], !P1 ;  /* 0x00005e0034007a0c */ /* 0x000fe40004fc1270 */
[----:B------:R-:W-:Y:S02]  /*aac70*/  PRMT R0, R56, 0x7632, R0 ;  /* 0x0000763238007816 */ /* 0x000fe40000000000 */
[----:B------:R-:W-:Y:S01]  /*aac80*/  ISETP.LT.AND P3, PT, R53, c[0x0][0x178], !P1 ;  /* 0x00005e0035007a0c */ /* 0x000fe20004f61270 */
[----:B------:R1:W-:Y:S01]  /*aac90*/  @P2 STG.E.U16 [R36.64], R4 ;  /* 0x0000000424002986 */ /* 0x0003e2000c101504 */
[----:B0-----:R-:W-:-:S03]  /*aaca0*/  IMAD.WIDE R40, R28, 0x2, R2 ;  /* 0x000000021c287825 */ /* 0x001fc600078e0202 */
[----:B------:R0:W-:Y:S04]  /*aacb0*/  @P5 STG.E.U16 [R38.64], R32 ;  /* 0x0000002026005986 */ /* 0x0001e8000c101504 */
[----:B------:R2:W-:Y:S01]  /*aacc0*/  @P4 STG.E.U16 [R40.64], R0 ;  /* 0x0000000028004986 */ /* 0x0005e2000c101504 */
[----:B-1----:R-:W-:Y:S02]  /*aacd0*/  PRMT R4, R57, 0x7632, R4 ;  /* 0x0000763239047816 */ /* 0x002fe40000000004 */
[----:B------:R-:W-:Y:S01]  /*aace0*/  ISETP.LT.AND P4, PT, R7, c[0x0][0x178], !P1 ;  /* 0x00005e0007007a0c */ /* 0x000fe20004f81270 */
[----:B------:R-:W4:Y:S01]  /*aacf0*/  LDL.LU R57, [R1+0x4a0] ;  /* 0x0004a00001397983 */ /* 0x000f220000300800 */
[----:B------:R-:W-:-:S04]  /*aad00*/  IMAD.WIDE R36, R28, 0x2, R8 ;  /* 0x000000021c247825 */ /* 0x000fc800078e0208 */
[----:B0-----:R-:W-:Y:S01]  /*aad10*/  IMAD.WIDE R38, R28, 0x2, R10 ;  /* 0x000000021c267825 */ /* 0x001fe200078e020a */
[----:B--2---:R-:W-:Y:S02]  /*aad20*/  PRMT R0, R58, 0x7632, R0 ;  /* 0x000076323a007816 */ /* 0x004fe40000000000 */
[----:B------:R-:W2:Y:S01]  /*aad30*/  LDL.LU R58, [R1+0x470] ;  /* 0x00047000013a7983 */ /* 0x000ea20000300800 */
[----:B------:R-:W-:Y:S02]  /*aad40*/  ISETP.GE.AND P0, PT, R48, c[0x0][0x17c], PT ;  /* 0x00005f0030007a0c */ /* 0x000fe40003f06270 */
[----:B------:R-:W-:Y:S01]  /*aad50*/  PRMT R32, R59, 0x7632, R32 ;  /* 0x000076323b207816 */ /* 0x000fe20000000020 */
[----:B------:R0:W-:Y:S04]  /*aad60*/  @P6 STG.E.U16 [R36.64], R4 ;  /* 0x0000000424006986 */ /* 0x0001e8000c101504 */
[----:B------:R1:W-:Y:S04]  /*aad70*/  @P3 STG.E.U16 [R38.64], R0 ;  /* 0x0000000026003986 */ /* 0x0003e8000c101504 */
[----:B------:R-:W2:Y:S01]  /*aad80*/  LDL.LU R48, [R1+0x401c] ;  /* 0x00401c0001307983 */ /* 0x000ea20000300800 */
[----:B0-----:R-:W-:-:S03]  /*aad90*/  IMAD.WIDE R36, R28, 0x2, R12 ;  /* 0x000000021c247825 */ /* 0x001fc600078e020c */
[----:B------:R-:W2:Y:S01]  /*aada0*/  LDL.LU R59, [R1+0x170] ;  /* 0x00017000013b7983 */ /* 0x000ea20000300800 */
[----:B------:R-:W-:Y:S02]  /*aadb0*/  PRMT R4, R61, 0x7632, R4 ;  /* 0x000076323d047816 */ /* 0x000fe40000000004 */
[----:B-1----:R-:W-:Y:S02]  /*aadc0*/  PRMT R0, R60, 0x7632, R0 ;  /* 0x000076323c007816 */ /* 0x002fe40000000000 */
[----:B------:R-:W2:Y:S04]  /*aadd0*/  LDL.LU R60, [R1+0x110] ;  /* 0x00011000013c7983 */ /* 0x000ea80000300800 */
[----:B------:R-:W2:Y:S04]  /*aade0*/  LDL.LU R61, [R1+0xd0] ;  /* 0x0000d000013d7983 */ /* 0x000ea80000300800 */
[----:B------:R-:W-:Y:S04]  /*aadf0*/  @P4 STG.E.U16 [R36.64], R32 ;  /* 0x0000002024004986 */ /* 0x000fe8000c101504 */
[----:B------:R0:W1:Y:S04]  /*aae00*/  LDS.128 R36, [R6] ;  /* 0x0000000006247984 */ /* 0x0000680000000c00 */
[----:B0-----:R-:W2:Y:S01]  /*aae10*/  LDL.LU R6, [R1+0x90] ;  /* 0x0000900001067983 */ /* 0x001ea20000300800 */
[----:B------:R-:W-:-:S02]  /*aae20*/  ISETP.LT.AND P6, PT, R50, c[0x0][0x178], !P1 ;  /* 0x00005e0032007a0c */ /* 0x000fc40004fc1270 */
[----:B------:R-:W-:Y:S01]  /*aae30*/  ISETP.LT.AND P5, PT, R51, c[0x0][0x178], !P1 ;  /* 0x00005e0033007a0c */ /* 0x000fe20004fa1270 */
[----:B------:R-:W-:Y:S01]  /*aae40*/  IMAD.WIDE R40, R28, 0x2, R14 ;  /* 0x000000021c287825 */ /* 0x000fe200078e020e */
[----:B------:R-:W-:Y:S02]  /*aae50*/  ISETP.LT.AND P3, PT, R5, c[0x0][0x178], !P1 ;  /* 0x00005e0005007a0c */ /* 0x000fe40004f61270 */
[----:B---3--:R-:W-:Y:S01]  /*aae60*/  ISETP.GE.AND P2, PT, R42, c[0x0][0x17c], PT ;  /* 0x00005f002a007a0c */ /* 0x008fe20003f46270 */
[----:B------:R-:W-:Y:S01]  /*aae70*/  IMAD.WIDE R42, R28, 0x2, R16 ;  /* 0x000000021c2a7825 */ /* 0x000fe200078e0210 */
[----:B------:R-:W-:Y:S02]  /*aae80*/  ISETP.LT.AND P1, PT, R49, c[0x0][0x178], !P1 ;  /* 0x00005e0031007a0c */ /* 0x000fe40004f21270 */
[----:B------:R-:W-:-:S03]  /*aae90*/  PRMT R32, R4, 0x7632, R32 ;  /* 0x0000763204207816 */ /* 0x000fc60000000020 */
[----:B------:R0:W-:Y:S01]  /*aaea0*/  @P6 STG.E.U16 [R40.64], R0 ;  /* 0x0000000028006986 */ /* 0x0001e2000c101504 */
[----:B------:R-:W-:Y:S02]  /*aaeb0*/  ISETP.LT.AND P6, PT, R55, c[0x0][0x178], !P0 ;  /* 0x00005e0037007a0c */ /* 0x000fe400047c1270 */
[----:B------:R-:W-:Y:S01]  /*aaec0*/  ISETP.LT.AND P4, PT, R52, c[0x0][0x178], !P0 ;  /* 0x00005e0034007a0c */ /* 0x000fe20004781270 */
[----:B------:R3:W-:Y:S01]  /*aaed0*/  @P5 STG.E.U16 [R42.64], R4 ;  /* 0x000000042a005986 */ /* 0x0007e2000c101504 */
[----:B------:R-:W-:Y:S01]  /*aaee0*/  IMAD.WIDE R46, R28, 0x2, R18 ;  /* 0x000000021c2e7825 */ /* 0x000fe200078e0212 */
[----:B------:R-:W-:Y:S02]  /*aaef0*/  ISETP.LT.AND P5, PT, R53, c[0x0][0x178], !P0 ;  /* 0x00005e0035007a0c */ /* 0x000fe400047a1270 */
[----:B0-----:R-:W-:Y:S02]  /*aaf00*/  PRMT R0, R32, 0x7632, R0 ;  /* 0x0000763220007816 */ /* 0x001fe40000000000 */
[C---:B---3--:R-:W-:Y:S01]  /*aaf10*/  IADD3 R4, R28.reuse, c[0x0][0x198], RZ ;  /* 0x000066001c047a10 */ /* 0x048fe20007ffe0ff */
[----:B------:R-:W-:Y:S01]  /*aaf20*/  IMAD.WIDE R42, R28, 0x2, R44 ;  /* 0x000000021c2a7825 */ /* 0x000fe200078e022c */
[----:B------:R0:W-:Y:S01]  /*aaf30*/  @P3 STG.E.U16 [R46.64], R32 ;  /* 0x000000202e003986 */ /* 0x0001e2000c101504 */
[----:B------:R-:W-:-:S02]  /*aaf40*/  ISETP.LT.AND P3, PT, R7, c[0x0][0x178], !P0 ;  /* 0x00005e0007007a0c */ /* 0x000fc40004761270 */
[----:B------:R-:W-:Y:S01]  /*aaf50*/  IMAD.WIDE R40, R4, 0x2, R2 ;  /* 0x0000000204287825 */ /* 0x000fe200078e0202 */
[----:B------:R3:W-:Y:S01]  /*aaf60*/  @P1 STG.E.U16 [R42.64], R0 ;  /* 0x000000002a001986 */ /* 0x0007e2000c101504 */
[----:B------:R-:W-:Y:S02]  /*aaf70*/  ISETP.LT.AND P1, PT, R50, c[0x0][0x178], !P0 ;  /* 0x00005e0032007a0c */ /* 0x000fe40004721270 */
[----:B0-----:R-:W-:-:S04]  /*aaf80*/  IMAD.WIDE R46, R4, 0x2, R8 ;  /* 0x00000002042e7825 */ /* 0x001fc800078e0208 */
[C---:B---3--:R-:W-:Y:S01]  /*aaf90*/  IMAD.WIDE R42, R4.reuse, 0x2, R12 ;  /* 0x00000002042a7825 */ /* 0x048fe200078e020c */
[----:B------:R-:W-:Y:S01]  /*aafa0*/  IADD3 R0, R4, c[0x0][0x198], RZ ;  /* 0x0000660004007a10 */ /* 0x000fe20007ffe0ff */
[----:B----4-:R0:W-:Y:S01]  /*aafb0*/  @P6 STG.E.U16 [R40.64], R57 ;  /* 0x0000003928006986 */ /* 0x0101e2000c101504 */
[----:B------:R-:W-:-:S03]  /*aafc0*/  ISETP.LT.AND P6, PT, R51, c[0x0][0x178], !P0 ;  /* 0x00005e0033007a0c */ /* 0x000fc600047c1270 */
[----:B--2---:R2:W-:Y:S01]  /*aafd0*/  @P4 STG.E.U16 [R46.64], R58 ;  /* 0x0000003a2e004986 */ /* 0x0045e2000c101504 */
[----:B------:R-:W-:Y:S01]  /*aafe0*/  ISETP.LT.AND P4, PT, R5, c[0x0][0x178], !P0 ;  /* 0x00005e0005007a0c */ /* 0x000fe20004781270 */
[----:B0-----:R-:W-:Y:S01]  /*aaff0*/  IMAD.WIDE R40, R4, 0x2, R10 ;  /* 0x0000000204287825 */ /* 0x001fe200078e020a */
[----:B------:R-:W-:-:S03]  /*ab000*/  ISETP.LT.AND P0, PT, R49, c[0x0][0x178], !P0 ;  /* 0x00005e0031007a0c */ /* 0x000fc60004701270 */
[----:B--2---:R-:W-:Y:S01]  /*ab010*/  IMAD.WIDE R46, R4, 0x2, R14 ;  /* 0x00000002042e7825 */ /* 0x004fe200078e020e */
[----:B------:R0:W-:Y:S04]  /*ab020*/  @P5 STG.E.U16 [R40.64], R59 ;  /* 0x0000003b28005986 */ /* 0x0001e8000c101504 */
[----:B------:R2:W-:Y:S01]  /*ab030*/  @P3 STG.E.U16 [R42.64], R60 ;  /* 0x0000003c2a003986 */ /* 0x0005e2000c101504 */
[----:B------:R-:W-:-:S03]  /*ab040*/  ISETP.LT.AND P3, PT, R55, c[0x0][0x178], !P2 ;  /* 0x00005e0037007a0c */ /* 0x000fc60005761270 */
[----:B------:R3:W-:Y:S01]  /*ab050*/  @P1 STG.E.U16 [R46.64], R61 ;  /* 0x0000003d2e001986 */ /* 0x0007e2000c101504 */
[----:B0-----:R-:W-:-:S04]  /*ab060*/  IMAD.WIDE R40, R4, 0x2, R16 ;  /* 0x0000000204287825 */ /* 0x001fc800078e0210 */
[----:B--2---:R-:W-:-:S04]  /*ab070*/  IMAD.WIDE R42, R4, 0x2, R18 ;  /* 0x00000002042a7825 */ /* 0x004fc800078e0212 */
[----:B---3--:R-:W-:Y:S01]  /*ab080*/  IMAD.WIDE R46, R4, 0x2, R44 ;  /* 0x00000002042e7825 */ /* 0x008fe200078e022c */
[----:B------:R0:W-:Y:S01]  /*ab090*/  @P6 STG.E.U16 [R40.64], R6 ;  /* 0x0000000628006986 */ /* 0x0001e2000c101504 */
[----:B------:R-:W-:-:S03]  /*ab0a0*/  ISETP.LT.AND P1, PT, R53, c[0x0][0x178], !P2 ;  /* 0x00005e0035007a0c */ /* 0x000fc60005721270 */
[----:B------:R2:W-:Y:S01]  /*ab0b0*/  @P4 STG.E.U16 [R42.64], R24 ;  /* 0x000000182a004986 */ /* 0x0005e2000c101504 */
[----:B------:R-:W-:-:S03]  /*ab0c0*/  PRMT R4, R57, 0x7632, R4 ;  /* 0x0000763239047816 */ /* 0x000fc60000000004 */
[----:B-1----:R-:W-:Y:S01]  /*ab0d0*/  @P0 STG.E.U16 [R46.64], R36 ;  /* 0x000000242e000986 */ /* 0x002fe2000c101504 */
[----:B------:R-:W-:Y:S01]  /*ab0e0*/  ISETP.LT.AND P0, PT, R52, c[0x0][0x178], !P2 ;  /* 0x00005e0034007a0c */ /* 0x000fe20005701270 */
[C---:B0-----:R-:W-:Y:S01]  /*ab0f0*/  IMAD.WIDE R40, R0.reuse, 0x2, R2 ;  /* 0x0000000200287825 */ /* 0x041fe200078e0202 */
[----:B------:R-:W-:Y:S01]  /*ab100*/  PRMT R28, R59, 0x7632, R28 ;  /* 0x000076323b1c7816 */ /* 0x000fe2000000001c */
[----:B------:R-:W3:Y:S02]  /*ab110*/  LDL.LU R52, [R1+0x40ac] ;  /* 0x0040ac0001347983 */ /* 0x000ee40000300800 */
[----:B--2---:R-:W-:Y:S02]  /*ab120*/  IMAD.WIDE R42, R0, 0x2, R10 ;  /* 0x00000002002a7825 */ /* 0x004fe400078e020a */
[----:B------:R0:W-:Y:S02]  /*ab130*/  @P3 STG.E.U16 [R40.64], R4 ;  /* 0x0000000428003986 */ /* 0x0001e4000c101504 */
[----:B0-----:R-:W-:Y:S01]  /*ab140*/  PRMT R4, R58, 0x7632, R4 ;  /* 0x000076323a047816 */ /* 0x001fe20000000004 */
[----:B------:R-:W-:-:S05]  /*ab150*/  IMAD.WIDE R40, R0, 0x2, R8 ;  /* 0x0000000200287825 */ /* 0x000fca00078e0208 */
[----:B------:R0:W-:Y:S04]  /*ab160*/  @P0 STG.E.U16 [R40.64], R4 ;  /* 0x0000000428000986 */ /* 0x0001e8000c101504 */
[----:B------:R-:W-:Y:S04]  /*ab170*/  @P1 STG.E.U16 [R42.64], R28 ;  /* 0x0000001c2a001986 */ /* 0x000fe8000c101504 */
[----:B------:R1:W2:Y:S01]  /*ab180*/  LDS.128 R40, [R54] ;  /* 0x0000000036287984 */ /* 0x0002a20000000c00 */
[----:B------:R-:W-:Y:S02]  /*ab190*/  ISETP.LT.AND P4, PT, R7, c[0x0][0x178], !P2 ;  /* 0x00005e0007007a0c */ /* 0x000fe40005781270 */
[----:B------:R-:W-:-:S02]  /*ab1a0*/  ISETP.LT.AND P3, PT, R50, c[0x0][0x178], !P2 ;  /* 0x00005e0032007a0c */ /* 0x000fc40005761270 */
[----:B------:R-:W-:Y:S02]  /*ab1b0*/  PRMT R24, R61, 0x7632, R24 ;  /* 0x000076323d187816 */ /* 0x000fe40000000018 */
[----:B------:R-:W-:Y:S01]  /*ab1c0*/  ISETP.GE.AND P5, PT, R48, c[0x0][0x17c], PT ;  /* 0x00005f0030007a0c */ /* 0x000fe20003fa6270 */
[----:B------:R-:W4:Y:S01]  /*ab1d0*/  LDL.LU R61, [R1+0x490] ;  /* 0x00049000013d7983 */ /* 0x000f220000300800 */
[----:B0-----:R-:W-:Y:S02]  /*ab1e0*/  PRMT R4, R6, 0x7632, R4 ;  /* 0x0000763206047816 */ /* 0x001fe40000000004 */
[----:B------:R-:W-:Y:S01]  /*ab1f0*/  PRMT R32, R60, 0x7632, R32 ;  /* 0x000076323c207816 */ /* 0x000fe20000000020 */
[----:B------:R-:W3:Y:S01]  /*ab200*/  LDL.LU R48, [R1+0x150] ;  /* 0x0001500001307983 */ /* 0x000ee20000300800 */
[----:B------:R-:W-:-:S03]  /*ab210*/  ISETP.LT.AND P1, PT, R51, c[0x0][0x178], !P2 ;  /* 0x00005e0033007a0c */ /* 0x000fc60005721270 */
[----:B------:R-:W3:Y:S01]  /*ab220*/  LDL.LU R6, [R1+0x100] ;  /* 0x0001000001067983 */ /* 0x000ee20000300800 */
[----:B------:R-:W-:Y:S01]  /*ab230*/  ISETP.LT.AND P0, PT, R5, c[0x0][0x178], !P2 ;  /* 0x00005e0005007a0c */ /* 0x000fe20005701270 */
[C---:B------:R-:W-:Y:S02]  /*ab240*/  IMAD.WIDE R46, R0.reuse, 0x2, R12 ;  /* 0x00000002002e7825 */ /* 0x040fe400078e020c */
[----:B------:R-:W3:Y:S01]  /*ab250*/  LDL.LU R60, [R1+0x4024] ;  /* 0x00402400013c7983 */ /* 0x000ee20000300800 */
[----:B------:R-:W-:Y:S01]  /*ab260*/  ISETP.LT.AND P2, PT, R49, c[0x0][0x178], !P2 ;  /* 0x00005e0031007a0c */ /* 0x000fe20005741270 */
[----:B------:R-:W-:Y:S02]  /*ab270*/  IMAD.WIDE R56, R0, 0x2, R14 ;  /* 0x0000000200387825 */ /* 0x000fe400078e020e */
[----:B-1----:R-:W3:Y:S01]  /*ab280*/  LDL.LU R54, [R1+0xc0] ;  /* 0x0000c00001367983 */ /* 0x002ee20000300800 */
[----:B------:R-:W-:-:S03]  /*ab290*/  PRMT R28, R36, 0x7632, R28 ;  /* 0x00007632241c7816 */ /* 0x000fc6000000001c */
[----:B------:R0:W-:Y:S01]  /*ab2a0*/  @P4 STG.E.U16 [R46.64], R32 ;  /* 0x000000202e004986 */ /* 0x0001e2000c101504 */
[----:B------:R-:W-:-:S03]  /*ab2b0*/  IMAD.WIDE R58, R0, 0x2, R44 ;  /* 0x00000002003a7825 */ /* 0x000fc600078e022c */
[----:B------:R1:W-:Y:S04]  /*ab2c0*/  @P3 STG.E.U16 [R56.64], R24 ;  /* 0x0000001838003986 */ /* 0x0003e8000c101504 */
[----:B--2---:R2:W-:Y:S01]  /*ab2d0*/  STL [R1+0x4084], R43 ;  /* 0x0040842b01007387 */ /* 0x0045e20000100800 */
[----:B0-----:R-:W-:Y:S01]  /*ab2e0*/  IMAD.WIDE R46, R0, 0x2, R16 ;  /* 0x00000002002e7825 */ /* 0x001fe200078e0210 */
[----:B-1----:R-:W-:Y:S02]  /*ab2f0*/  PRMT R24, R24, 0x7632, R24 ;  /* 0x0000763218187816 */ /* 0x002fe40000000018 */
[----:B--2---:R-:W2:Y:S01]  /*ab300*/  LDL.LU R43, [R1+0x17a0] ;  /* 0x0017a000012b7983 */ /* 0x004ea20000300800 */
[----:B------:R-:W-:-:S03]  /*ab310*/  IMAD.WIDE R56, R0, 0x2, R18 ;  /* 0x0000000200387825 */ /* 0x000fc600078e0212 */
[----:B------:R0:W-:Y:S04]  /*ab320*/  @P1 STG.E.U16 [R46.64], R4 ;  /* 0x000000042e001986 */ /* 0x0001e8000c101504 */
[----:B------:R-:W-:Y:S04]  /*ab330*/  @P0 STG.E.U16 [R56.64], R24 ;  /* 0x0000001838000986 */ /* 0x000fe8000c101504 */
[----:B------:R1:W-:Y:S04]  /*ab340*/  @P2 STG.E.U16 [R58.64], R28 ;  /* 0x0000001c3a002986 */ /* 0x0003e8000c101504 */
[----:B0-----:R-:W3:Y:S04]  /*ab350*/  LDL.LU R4, [R1+0x4020] ;  /* 0x0040200001047983 */ /* 0x001ee80000300800 */
[----:B-1----:R-:W3:Y:S01]  /*ab360*/  LDL.LU R28, [R1+0x190] ;  /* 0x00019000011c7983 */ /* 0x002ee20000300800 */
[----:B------:R-:W-:-:S02]  /*ab370*/  ISETP.LT.AND P3, PT, R55, c[0x0][0x178], !P5 ;  /* 0x00005e0037007a0c */ /* 0x000fc40006f61270 */
[----:B------:R-:W-:Y:S02]  /*ab380*/  ISETP.LT.AND P6, PT, R53, c[0x0][0x178], !P5 ;  /* 0x00005e0035007a0c */ /* 0x000fe40006fc1270 */
[----:B------:R-:W-:Y:S02]  /*ab390*/  IADD3 R0, R0, c[0x0][0x198], RZ ;  /* 0x0000660000007a10 */ /* 0x000fe40007ffe0ff */
[----:B------:R-:W-:Y:S02]  /*ab3a0*/  ISETP.LT.AND P2, PT, R7, c[0x0][0x178], !P5 ;  /* 0x00005e0007007a0c */ /* 0x000fe40006f41270 */
[----:B------:R-:W-:Y:S01]  /*ab3b0*/  ISETP.LT.AND P1, PT, R50, c[0x0][0x178], !P5 ;  /* 0x00005e0032007a0c */ /* 0x000fe20006f21270 */
[----:B------:R-:W-:-:S04]  /*ab3c0*/  IMAD.WIDE R56, R0, 0x2, R2 ;  /* 0x0000000200387825 */ /* 0x000fc800078e0202 */
[----:B------:R-:W-:-:S04]  /*ab3d0*/  IMAD.WIDE R58, R0, 0x2, R8 ;  /* 0x00000002003a7825 */ /* 0x000fc800078e0208 */
[C---:B------:R-:W-:Y:S01]  /*ab3e0*/  IMAD.WIDE R46, R0.reuse, 0x2, R10 ;  /* 0x00000002002e7825 */ /* 0x040fe200078e020a */
[----:B----4-:R0:W-:Y:S01]  /*ab3f0*/  @P3 STG.E.U16 [R56.64], R61 ;  /* 0x0000003d38003986 */ /* 0x0101e2000c101504 */
[----:B------:R-:W-:Y:S02]  /*ab400*/  ISETP.LT.AND P3, PT, R51, c[0x0][0x178], !P5 ;  /* 0x00005e0033007a0c */ /* 0x000fe40006f61270 */
[----:B0-----:R-:W-:Y:S01]  /*ab410*/  IMAD.WIDE R56, R0, 0x2, R12 ;  /* 0x0000000200387825 */ /* 0x001fe200078e020c */
[----:B------:R-:W-:Y:S02]  /*ab420*/  PRMT R24, R61, 0x7632, R24 ;  /* 0x000076323d187816 */ /* 0x000fe40000000018 */
[----:B--2---:R-:W-:Y:S02]  /*ab430*/  ISETP.LT.AND P4, PT, R43, c[0x0][0x178], !P5 ;  /* 0x00005e002b007a0c */ /* 0x004fe40006f81270 */
[----:B---3--:R-:W-:-:S11]  /*ab440*/  ISETP.GE.AND P0, PT, R4, c[0x0][0x17c], PT ;  /* 0x00005f0004007a0c */ /* 0x008fd60003f06270 */
[----:B------:R-:W-:Y:S01]  /*ab450*/  @P4 STG.E.U16 [R58.64], R28 ;  /* 0x0000001c3a004986 */ /* 0x000fe2000c101504 */
[----:B------:R-:W-:-:S03]  /*ab460*/  ISETP.LT.AND P4, PT, R5, c[0x0][0x178], !P5 ;  /* 0x00005e0005007a0c */ /* 0x000fc60006f81270 */
[----:B------:R0:W-:Y:S01]  /*ab470*/  @P6 STG.E.U16 [R46.64], R48 ;  /* 0x000000302e006986 */ /* 0x0001e2000c101504 */
[----:B------:R-:W-:-:S03]  /*ab480*/  ISETP.LT.AND P5, PT, R49, c[0x0][0x178], !P5 ;  /* 0x00005e0031007a0c */ /* 0x000fc60006fa1270 */
[----:B------:R1:W-:Y:S01]  /*ab490*/  @P2 STG.E.U16 [R56.64], R6 ;  /* 0x0000000638002986 */ /* 0x0003e2000c101504 */
[----:B------:R-:W-:Y:S01]  /*ab4a0*/  ISETP.LT.AND P6, PT, R55, c[0x0][0x178], !P0 ;  /* 0x00005e0037007a0c */ /* 0x000fe200047c1270 */
[C---:B0-----:R-:W-:Y:S01]  /*ab4b0*/  IMAD.WIDE R46, R0.reuse, 0x2, R14 ;  /* 0x00000002002e7825 */ /* 0x041fe200078e020e */
[----:B------:R-:W-:-:S04]  /*ab4c0*/  IADD3 R4, R0, c[0x0][0x198], RZ ;  /* 0x0000660000047a10 */ /* 0x000fc80007ffe0ff */
[----:B------:R0:W-:Y:S01]  /*ab4d0*/  @P1 STG.E.U16 [R46.64], R54 ;  /* 0x000000362e001986 */ /* 0x0001e2000c101504 */
[----:B-1----:R-:W-:Y:S01]  /*ab4e0*/  IMAD.WIDE R56, R0, 0x2, R18 ;  /* 0x0000000200387825 */ /* 0x002fe200078e0212 */
[----:B------:R-:W-:Y:S02]  /*ab4f0*/  ISETP.LT.AND P1, PT, R43, c[0x0][0x178], !P0 ;  /* 0x00005e002b007a0c */ /* 0x000fe40004721270 */
[----:B------:R-:W-:Y:S01]  /*ab500*/  ISETP.GE.AND P2, PT, R60, c[0x0][0x17c], PT ;  /* 0x00005f003c007a0c */ /* 0x000fe20003f46270 */
[----:B------:R-:W-:-:S04]  /*ab510*/  IMAD.WIDE R58, R0, 0x2, R44 ;  /* 0x00000002003a7825 */ /* 0x000fc800078e022c */
[----:B0-----:R-:W-:-:S05]  /*ab520*/  IMAD.WIDE R46, R0, 0x2, R16 ;  /* 0x00000002002e7825 */ /* 0x001fca00078e0210 */
[----:B------:R0:W-:Y:S01]  /*ab530*/  @P3 STG.E.U16 [R46.64], R52 ;  /* 0x000000342e003986 */ /* 0x0001e2000c101504 */
[----:B------:R-:W-:-:S03]  /*ab540*/  IMAD.WIDE R60, R4, 0x2, R2 ;  /* 0x00000002043c7825 */ /* 0x000fc600078e0202 */
[----:B------:R-:W-:Y:S01]  /*ab550*/  @P4 STG.E.U16 [R56.64], R20 ;  /* 0x0000001438004986 */ /* 0x000fe2000c101504 */
[----:B------:R-:W-:-:S03]  /*ab560*/  ISETP.LT.AND P4, PT, R53, c[0x0][0x178], !P0 ;  /* 0x00005e0035007a0c */ /* 0x000fc60004781270 */
[----:B------:R1:W-:Y:S01]  /*ab570*/  @P5 STG.E.U16 [R58.64], R40 ;  /* 0x000000283a005986 */ /* 0x0003e2000c101504 */
[----:B------:R-:W-:-:S03]  /*ab580*/  ISETP.LT.AND P5, PT, R7, c[0x0][0x178], !P0 ;  /* 0x00005e0007007a0c */ /* 0x000fc600047a1270 */
[----:B------:R2:W-:Y:S01]  /*ab590*/  @P6 STG.E.U16 [R60.64], R24 ;  /* 0x000000183c006986 */ /* 0x0005e2000c101504 */
[----:B------:R-:W-:Y:S01]  /*ab5a0*/  ISETP.LT.AND P6, PT, R50, c[0x0][0x178], !P0 ;  /* 0x00005e0032007a0c */ /* 0x000fe200047c1270 */
[----:B0-----:R-:W-:Y:S01]  /*ab5b0*/  IMAD.WIDE R46, R4, 0x2, R10 ;  /* 0x00000002042e7825 */ /* 0x001fe200078e020a */
[----:B------:R-:W-:Y:S02]  /*ab5c0*/  PRMT R0, R48, 0x7632, R0 ;  /* 0x0000763230007816 */ /* 0x000fe40000000000 */
[----:B------:R-:W-:Y:S01]  /*ab5d0*/  ISETP.LT.AND P3, PT, R51, c[0x0][0x178], !P0 ;  /* 0x00005e0033007a0c */ /* 0x000fe20004761270 */
[----:B-1----:R-:W-:Y:S01]  /*ab5e0*/  IMAD.WIDE R58, R4, 0x2, R8 ;  /* 0x00000002043a7825 */ /* 0x002fe200078e0208 */
[----:B--2---:R-:W-:-:S03]  /*ab5f0*/  PRMT R24, R28, 0x7632, R24 ;  /* 0x000076321c187816 */ /* 0x004fc60000000018 */
[----:B------:R-:W-:Y:S01]  /*ab600*/  IMAD.WIDE R56, R4, 0x2, R12 ;  /* 0x0000000204387825 */ /* 0x000fe200078e020c */
[----:B------:R-:W-:Y:S02]  /*ab610*/  PRMT R20, R6, 0x7632, R20 ;  /* 0x0000763206147816 */ /* 0x000fe40000000014 */
[----:B------:R-:W-:Y:S01]  /*ab620*/  PRMT R52, R52, 0x7632, R52 ;  /* 0x0000763234347816 */ /* 0x000fe20000000034 */
[----:B------:R0:W-:Y:S01]  /*ab630*/  @P1 STG.E.U16 [R58.64], R24 ;  /* 0x000000183a001986 */ /* 0x0001e2000c101504 */
[----:B------:R-:W-:-:S03]  /*ab640*/  ISETP.LT.AND P1, PT, R49, c[0x0][0x178], !P0 ;  /* 0x00005e0031007a0c */ /* 0x000fc60004721270 */
[----:B------:R1:W-:Y:S01]  /*ab650*/  @P4 STG.E.U16 [R46.64], R0 ;  /* 0x000000002e004986 */ /* 0x0003e2000c101504 */
[----:B------:R-:W-:-:S03]  /*ab660*/  ISETP.LT.AND P4, PT, R5, c[0x0][0x178], !P0 ;  /* 0x00005e0005007a0c */ /* 0x000fc60004781270 */
[----:B------:R2:W-:Y:S01]  /*ab670*/  @P5 STG.E.U16 [R56.64], R20 ;  /* 0x0000001438005986 */ /* 0x0005e2000c101504 */
[----:B0-----:R-:W-:Y:S01]  /*ab680*/  PRMT R24, R54, 0x7632, R24 ;  /* 0x0000763236187816 */ /* 0x001fe20000000018 */
[----:B------:R-:W-:Y:S01]  /*ab690*/  IMAD.WIDE R58, R4, 0x2, R14 ;  /* 0x00000002043a7825 */ /* 0x000fe200078e020e */
[----:B------:R-:W-:Y:S01]  /*ab6a0*/  PRMT R40, R40, 0x7632, R40 ;  /* 0x0000763228287816 */ /* 0x000fe20000000028 */
[----:B------:R-:W3:Y:S02]  /*ab6b0*/  LDL.LU R6, [R1+0x454] ;  /* 0x0004540001067983 */ /* 0x000ee40000300800 */
[----:B-1----:R-:W-:Y:S02]  /*ab6c0*/  IMAD.WIDE R46, R4, 0x2, R16 ;  /* 0x00000002042e7825 */ /* 0x002fe400078e0210 */
[----:B------:R-:W-:Y:S01]  /*ab6d0*/  @P6 STG.E.U16 [R58.64], R24 ;  /* 0x000000183a006986 */ /* 0x000fe2000c101504 */
[----:B--2---:R-:W-:Y:S01]  /*ab6e0*/  PRMT R20, R20, 0x7632, R20 ;  /* 0x0000763214147816 */ /* 0x004fe20000000014 */
[----:B------:R-:W-:-:S02]  /*ab6f0*/  IMAD.WIDE R56, R4, 0x2, R44 ;  /* 0x0000000204387825 */ /* 0x000fc400078e022c */
[----:B------:R0:W-:Y:S04]  /*ab700*/  @P3 STG.E.U16 [R46.64], R52 ;  /* 0x000000342e003986 */ /* 0x0001e8000c101504 */
[----:B------:R-:W2:Y:S04]  /*ab710*/  LDL.LU R28, [R1+0x134] ;  /* 0x00013400011c7983 */ /* 0x000ea80000300800 */
[----:B------:R-:W4:Y:S01]  /*ab720*/  LDL.LU R48, [R1+0xf4] ;  /* 0x0000f40001307983 */ /* 0x000f220000300800 */
[----:B0-----:R-:W-:-:S03]  /*ab730*/  IMAD.WIDE R46, R4, 0x2, R18 ;  /* 0x00000002042e7825 */ /* 0x001fc600078e0212 */
[----:B------:R-:W2:Y:S04]  /*ab740*/  LDL.LU R54, [R1+0xb4] ;  /* 0x0000b40001367983 */ /* 0x000ea80000300800 */
[----:B------:R-:W-:Y:S04]  /*ab750*/  @P4 STG.E.U16 [R46.64], R20 ;  /* 0x000000142e004986 */ /* 0x000fe8000c101504 */
[----:B------:R-:W2:Y:S04]  /*ab760*/  LDL.LU R52, [R1+0x144] ;  /* 0x0001440001347983 */ /* 0x000ea80000300800 */
[----:B------:R0:W-:Y:S04]  /*ab770*/  @P1 STG.E.U16 [R56.64], R40 ;  /* 0x0000002838001986 */ /* 0x0001e8000c101504 */
[----:B0-----:R-:W2:Y:S04]  /*ab780*/  LDL.LU R56, [R1+0x4028] ;  /* 0x0040280001387983 */ /* 0x001ea80000300800 */
[----:B------:R-:W2:Y:S04]  /*ab790*/  LDL.LU R57, [R1+0x402c] ;  /* 0x00402c0001397983 */ /* 0x000ea80000300800 */
[----:B------:R-:W2:Y:S01]  /*ab7a0*/  LDL.LU R40, [R1+0x164] ;  /* 0x0001640001287983 */ /* 0x000ea20000300800 */
[----:B------:R-:W-:-:S02]  /*ab7b0*/  ISETP.LT.AND P5, PT, R55, c[0x0][0x178], !P2 ;  /* 0x00005e0037007a0c */ /* 0x000fc400057a1270 */
[----:B------:R-:W-:Y:S02]  /*ab7c0*/  ISETP.LT.AND P6, PT, R43, c[0x0][0x178], !P2 ;  /* 0x00005e002b007a0c */ /* 0x000fe400057c1270 */
[----:B------:R-:W-:-:S05]  /*ab7d0*/  IADD3 R0, R4, c[0x0][0x198], RZ ;  /* 0x0000660004007a10 */ /* 0x000fca0007ffe0ff */
[----:B------:R-:W-:-:S04]  /*ab7e0*/  IMAD.WIDE R58, R0, 0x2, R2 ;  /* 0x00000002003a7825 */ /* 0x000fc800078e0202 */
[----:B------:R-:W-:Y:S01]  /*ab7f0*/  IMAD.WIDE R60, R0, 0x2, R8 ;  /* 0x00000002003c7825 */ /* 0x000fe200078e0208 */
[----:B------:R-:W-:Y:S02]  /*ab800*/  ISETP.LT.AND P0, PT, R53, c[0x0][0x178], !P2 ;  /* 0x00005e0035007a0c */ /* 0x000fe40005701270 */
[----:B------:R-:W-:Y:S02]  /*ab810*/  ISETP.LT.AND P3, PT, R7, c[0x0][0x178], !P2 ;  /* 0x00005e0007007a0c */ /* 0x000fe40005761270 */
[----:B------:R-:W-:Y:S01]  /*ab820*/  ISETP.LT.AND P4, PT, R50, c[0x0][0x178], !P2 ;  /* 0x00005e0032007a0c */ /* 0x000fe20005781270 */
[----:B---3--:R0:W-:Y:S01]  /*ab830*/  @P5 STG.E.U16 [R58.64], R6 ;  /* 0x000000063a005986 */ /* 0x0081e2000c101504 */
[----:B------:R-:W-:-:S03]  /*ab840*/  ISETP.LT.AND P5, PT, R51, c[0x0][0x178], !P2 ;  /* 0x00005e0033007a0c */ /* 0x000fc600057a1270 */
[----:B--2---:R1:W-:Y:S01]  /*ab850*/  @P6 STG.E.U16 [R60.64], R40 ;  /* 0x000000283c006986 */ /* 0x0043e2000c101504 */
[----:B------:R-:W-:Y:S02]  /*ab860*/  ISETP.LT.AND P6, PT, R5, c[0x0][0x178], !P2 ;  /* 0x00005e0005007a0c */ /* 0x000fe400057c1270 */
[----:B------:R-:W-:Y:S01]  /*ab870*/  ISETP.LT.AND P2, PT, R49, c[0x0][0x178], !P2 ;  /* 0x00005e0031007a0c */ /* 0x000fe20005741270 */
[----:B------:R-:W2:Y:S04]  /*ab880*/  LDL.LU R5, [R1+0x40a8] ;  /* 0x0040a80001057983 */ /* 0x000ea80000300800 */
[----:B------:R-:W3:Y:S01]  /*ab890*/  LDL.LU R49, [R1+0x40a4] ;  /* 0x0040a40001317983 */ /* 0x000ee20000300800 */
[----:B------:R-:W-:Y:S01]  /*ab8a0*/  IMAD.WIDE R46, R0, 0x2, R10 ;  /* 0x00000002002e7825 */ /* 0x000fe200078e020a */
[----:B------:R-:W-:-:S03]  /*ab8b0*/  ISETP.GE.AND P1, PT, R56, c[0x0][0x17c], PT ;  /* 0x00005f0038007a0c */ /* 0x000fc60003f26270 */
[C---:B0-----:R-:W-:Y:S01]  /*ab8c0*/  IMAD.WIDE R58, R0.reuse, 0x2, R12 ;  /* 0x00000002003a7825 */ /* 0x041fe200078e020c */
[----:B------:R0:W-:Y:S01]  /*ab8d0*/  @P0 STG.E.U16 [R46.64], R52 ;  /* 0x000000342e000986 */ /* 0x0001e2000c101504 */
[----:B------:R-:W-:Y:S02]  /*ab8e0*/  ISETP.GE.AND P0, PT, R57, c[0x0][0x17c], PT ;  /* 0x00005f0039007a0c */ /* 0x000fe40003f06270 */
[C---:B-1----:R-:W-:Y:S01]  /*ab8f0*/  IMAD.WIDE R60, R0.reuse, 0x2, R14 ;  /* 0x00000002003c7825 */ /* 0x042fe200078e020e */
[----:B------:R1:W-:Y:S03]  /*ab900*/  @P3 STG.E.U16 [R58.64], R28 ;  /* 0x0000001c3a003986 */ /* 0x0003e6000c101504 */
[C---:B------:R-:W-:Y:S01]  /*ab910*/  IMAD.WIDE R56, R0.reuse, 0x2, R16 ;  /* 0x0000000200387825 */ /* 0x040fe200078e0210 */
[----:B----4-:R-:W-:Y:S03]  /*ab920*/  @P4 STG.E.U16 [R60.64], R48 ;  /* 0x000000303c004986 */ /* 0x010fe6000c101504 */
[C---:B0-----:R-:W-:Y:S01]  /*ab930*/  IMAD.WIDE R46, R0.reuse, 0x2, R18 ;  /* 0x00000002002e7825 */ /* 0x041fe200078e0212 */
[----:B------:R0:W-:Y:S03]  /*ab940*/  @P5 STG.E.U16 [R56.64], R54 ;  /* 0x0000003638005986 */ /* 0x0001e6000c101504 */
[----:B-1----:R-:W-:Y:S01]  /*ab950*/  IMAD.WIDE R58, R0, 0x2, R44 ;  /* 0x00000002003a7825 */ /* 0x002fe200078e022c */
[----:B------:R-:W-:-:S02]  /*ab960*/  ISETP.LT.AND P3, PT, R55, c[0x0][0x178], !P1 ;  /* 0x00005e0037007a0c */ /* 0x000fc40004f61270 */
[----:B------:R-:W-:Y:S02]  /*ab970*/  ISETP.LT.AND P5, PT, R53, c[0x0][0x178], !P1 ;  /* 0x00005e0035007a0c */ /* 0x000fe40004fa1270 */
[----:B------:R-:W-:Y:S02]  /*ab980*/  IADD3 R0, R0, c[0x0][0x198], RZ ;  /* 0x0000660000007a10 */ /* 0x000fe40007ffe0ff */
[----:B------:R-:W-:Y:S02]  /*ab990*/  PRMT R24, R6, 0x7632, R24 ;  /* 0x0000763206187816 */ /* 0x000fe40000000018 */
[----:B------:R-:W-:Y:S01]  /*ab9a0*/  PRMT R4, R40, 0x7632, R4 ;  /* 0x0000763228047816 */ /* 0x000fe20000000004 */
[----:B0-----:R-:W-:Y:S01]  /*ab9b0*/  IMAD.WIDE R56, R0, 0x2, R10 ;  /* 0x0000000200387825 */ /* 0x001fe200078e020a */
[----:B------:R-:W-:Y:S01]  /*ab9c0*/  PRMT R20, R52, 0x7632, R20 ;  /* 0x0000763234147816 */ /* 0x000fe20000000014 */
[----:B------:R-:W4:Y:S01]  /*ab9d0*/  LDL.LU R6, [R1+0x40a0] ;  /* 0x0040a00001067983 */ /* 0x000f220000300800 */
[----:B------:R-:W-:-:S02]  /*ab9e0*/  ISETP.LT.AND P4, PT, R50, c[0x0][0x178], !P1 ;  /* 0x00005e0032007a0c */ /* 0x000fc40004f81270 */
[----:B------:R-:W-:Y:S01]  /*ab9f0*/  PRMT R32, R29, 0x7632, R32 ;  /* 0x000076321d207816 */ /* 0x000fe20000000020 */
[----:B---3--:R0:W-:Y:S04]  /*aba00*/  @P6 STG.E.U16 [R46.64], R49 ;  /* 0x000000312e006986 */ /* 0x0081e8000c101504 */
[----:B------:R1:W-:Y:S01]  /*aba10*/  @P2 STG.E.U16 [R58.64], R29 ;  /* 0x0000001d3a002986 */ /* 0x0003e2000c101504 */
[----:B------:R-:W-:Y:S02]  /*aba20*/  ISETP.LT.AND P2, PT, R43, c[0x0][0x178], !P1 ;  /* 0x00005e002b007a0c */ /* 0x000fe40004f41270 */
[----:B------:R-:W-:Y:S01]  /*aba30*/  ISETP.LT.AND P6, PT, R7, c[0x0][0x178], !P1 ;  /* 0x00005e0007007a0c */ /* 0x000fe20004fc1270 */
[----:B0-----:R-:W-:-:S04]  /*aba40*/  IMAD.WIDE R46, R0, 0x2, R8 ;  /* 0x00000002002e7825 */ /* 0x001fc800078e0208 */
[----:B-1----:R-:W-:-:S05]  /*aba50*/  IMAD.WIDE R58, R0, 0x2, R2 ;  /* 0x00000002003a7825 */ /* 0x002fca00078e0202 */
[----:B------:R0:W-:Y:S04]  /*aba60*/  @P3 STG.E.U16 [R58.64], R24 ;  /* 0x000000183a003986 */ /* 0x0001e8000c101504 */
[----:B------:R-:W-:Y:S04]  /*aba70*/  @P2 STG.E.U16 [R46.64], R4 ;  /* 0x000000042e002986 */ /* 0x000fe8000c101504 */
[----:B------:R1:W-:Y:S01]  /*aba80*/  @P5 STG.E.U16 [R56.64], R20 ;  /* 0x0000001438005986 */ /* 0x0003e2000c101504 */
[----:B0-----:R-:W-:Y:S01]  /*aba90*/  PRMT R24, R28, 0x7632, R24 ;  /* 0x000076321c187816 */ /* 0x001fe20000000018 */
[----:B------:R-:W-:-:S02]  /*abaa0*/  IMAD.WIDE R58, R0, 0x2, R12 ;  /* 0x00000002003a7825 */ /* 0x000fc400078e020c */
[----:B-1----:R-:W3:Y:S04]  /*abab0*/  LDL.LU R57, [R1+0x484] ;  /* 0x0004840001397983 */ /* 0x002ee80000300800 */
[----:B------:R-:W2:Y:S04]  /*abac0*/  LDL.LU R60, [R1+0x464] ;  /* 0x00046400013c7983 */ /* 0x000ea80000300800 */
[----:B------:R-:W2:Y:S04]  /*abad0*/  LDL.LU R61, [R1+0x184] ;  /* 0x00018400013d7983 */ /* 0x000ea80000300800 */
[----:B------:R-:W2:Y:S04]  /*abae0*/  LDL.LU R40, [R1+0x124] ;  /* 0x0001240001287983 */ /* 0x000ea80000300800 */
[----:B------:R-:W2:Y:S04]  /*abaf0*/  LDL.LU R52, [R1+0xe4] ;  /* 0x0000e40001347983 */ /* 0x000ea80000300800 */
[----:B------:R0:W-:Y:S04]  /*abb00*/  @P6 STG.E.U16 [R58.64], R24 ;  /* 0x000000183a006986 */ /* 0x0001e8000c101504 */
[----:B0-----:R-:W2:Y:S04]  /*abb10*/  LDL.LU R58, [R1+0x17b4] ;  /* 0x0017b400013a7983 */ /* 0x001ea80000300800 */
[----:B------:R-:W3:Y:S01]  /*abb20*/  LDL.LU R59, [R1+0x17b8] ;  /* 0x0017b800013b7983 */ /* 0x000ee20000300800 */
[----:B------:R-:W-:Y:S01]  /*abb30*/  PRMT R4, R48, 0x7632, R4 ;  /* 0x0000763230047816 */ /* 0x000fe20000000004 */
[----:B------:R-:W-:Y:S01]  /*abb40*/  IMAD.WIDE R46, R0, 0x2, R14 ;  /* 0x00000002002e7825 */ /* 0x000fe200078e020e */
[----:B------:R-:W-:Y:S01]  /*abb50*/  PRMT R20, R54, 0x7632, R20 ;  /* 0x0000763236147816 */ /* 0x000fe20000000014 */
[----:B------:R-:W4:Y:S01]  /*abb60*/  LDL.LU R56, [R1+0x4034] ;  /* 0x0040340001387983 */ /* 0x000f220000300800 */
[----:B------:R-:W-:Y:S01]  /*abb70*/  PRMT R24, R49, 0x7632, R24 ;  /* 0x0000763231187816 */ /* 0x000fe20000000018 */
[----:B------:R-:W-:-:S02]  /*abb80*/  IMAD.WIDE R48, R0, 0x2, R16 ;  /* 0x0000000200307825 */ /* 0x000fc400078e0210 */
[----:B------:R0:W-:Y:S02]  /*abb90*/  @P4 STG.E.U16 [R46.64], R4 ;  /* 0x000000042e004986 */ /* 0x0001e4000c101504 */
[C---:B------:R-:W-:Y:S02]  /*abba0*/  IMAD.WIDE R28, R0.reuse, 0x2, R44 ;  /* 0x00000002001c7825 */ /* 0x040fe400078e022c */
[----:B------:R-:W4:Y:S02]  /*abbb0*/  LDL.LU R54, [R1+0xa4] ;  /* 0x0000a40001367983 */ /* 0x000f240000300800 */
[C---:B0-----:R-:W-:Y:S01]  /*abbc0*/  IMAD.WIDE R46, R0.reuse, 0x2, R18 ;  /* 0x00000002002e7825 */ /* 0x041fe200078e0212 */
[----:B------:R-:W-:Y:S02]  /*abbd0*/  IADD3 R4, R0, c[0x0][0x198], RZ ;  /* 0x0000660000047a10 */ /* 0x000fe40007ffe0ff */
[----:B------:R-:W4:Y:S01]  /*abbe0*/  LDL.LU R0, [R1+0x4030] ;  /* 0x0040300001007983 */ /* 0x000f220000300800 */
[----:B------:R-:W-:-:S02]  /*abbf0*/  ISETP.LT.AND P3, PT, R51, c[0x0][0x178], !P1 ;  /* 0x00005e0033007a0c */ /* 0x000fc40004f61270 */
[----:B------:R-:W-:Y:S02]  /*abc00*/  ISETP.LT.AND P4, PT, R55, c[0x0][0x178], !P0 ;  /* 0x00005e0037007a0c */ /* 0x000fe40004781270 */
[----:B------:R-:W-:-:S09]  /*abc10*/  ISETP.LT.AND P6, PT, R50, c[0x0][0x178], !P0 ;  /* 0x00005e0032007a0c */ /* 0x000fd200047c1270 */
[----:B------:R0:W-:Y:S01]  /*abc20*/  @P3 STG.E.U16 [R48.64], R20 ;  /* 0x0000001430003986 */ /* 0x0001e2000c101504 */
[----:B------:R-:W-:Y:S01]  /*abc30*/  ISETP.LT.AND P3, PT, R7, c[0x0][0x178], !P0 ;  /* 0x00005e0007007a0c */ /* 0x000fe20004761270 */
[----:B0-----:R-:W-:Y:S01]  /*abc40*/  IMAD.WIDE R48, R4, 0x2, R10 ;  /* 0x0000000204307825 */ /* 0x001fe200078e020a */
[----:B--2---:R-:W-:Y:S02]  /*abc50*/  ISETP.LT.AND P5, PT, R58, c[0x0][0x178], !P1 ;  /* 0x00005e003a007a0c */ /* 0x004fe40004fa1270 */
[----:B---3--:R-:W-:Y:S02]  /*abc60*/  ISETP.LT.AND P2, PT, R59, c[0x0][0x178], !P1 ;  /* 0x00005e003b007a0c */ /* 0x008fe40004f41270 */
[----:B------:R-:W-:-:S09]  /*abc70*/  ISETP.LT.AND P1, PT, R43, c[0x0][0x178], !P0 ;  /* 0x00005e002b007a0c */ /* 0x000fd20004721270 */
[----:B------:R0:W-:Y:S01]  /*abc80*/  @P5 STG.E.U16 [R46.64], R24 ;  /* 0x000000182e005986 */ /* 0x0001e2000c101504 */
[----:B------:R-:W-:-:S03]  /*abc90*/  ISETP.LT.AND P5, PT, R53, c[0x0][0x178], !P0 ;  /* 0x00005e0035007a0c */ /* 0x000fc600047a1270 */
[----:B------:R1:W-:Y:S01]  /*abca0*/  @P2 STG.E.U16 [R28.64], R32 ;  /* 0x000000201c002986 */ /* 0x0003e2000c101504 */
[C---:B0-----:R-:W-:Y:S01]  /*abcb0*/  IMAD.WIDE R46, R4.reuse, 0x2, R2 ;  /* 0x00000002042e7825 */ /* 0x041fe200078e0202 */
[----:B------:R-:W-:Y:S02]  /*abcc0*/  PRMT R20, R57, 0x7632, R20 ;  /* 0x0000763239147816 */ /* 0x000fe40000000014 */
[----:B-1----:R-:W2:Y:S01]  /*abcd0*/  LDL.LU R32, [R1+0x4038] ;  /* 0x0040380001207983 */ /* 0x002ea20000300800 */
[----:B------:R-:W-:-:S03]  /*abce0*/  IMAD.WIDE R28, R4, 0x2, R8 ;  /* 0x00000002041c7825 */ /* 0x000fc600078e0208 */
[----:B------:R0:W-:Y:S01]  /*abcf0*/  @P4 STG.E.U16 [R46.64], R57 ;  /* 0x000000392e004986 */ /* 0x0001e2000c101504 */
[----:B------:R-:W-:-:S03]  /*abd00*/  ISETP.LT.AND P4, PT, R51, c[0x0][0x178], !P0 ;  /* 0x00005e0033007a0c */ /* 0x000fc60004781270 */
[----:B------:R1:W-:Y:S01]  /*abd10*/  @P1 STG.E.U16 [R28.64], R60 ;  /* 0x0000003c1c001986 */ /* 0x0003e2000c101504 */
[----:B----4-:R-:W-:-:S03]  /*abd20*/  ISETP.GE.AND P2, PT, R0, c[0x0][0x17c], PT ;  /* 0x00005f0000007a0c */ /* 0x010fc60003f46270 */
[----:B------:R3:W-:Y:S01]  /*abd30*/  @P5 STG.E.U16 [R48.64], R61 ;  /* 0x0000003d30005986 */ /* 0x0007e2000c101504 */
[----:B------:R-:W-:Y:S01]  /*abd40*/  ISETP.LT.AND P5, PT, R58, c[0x0][0x178], !P0 ;  /* 0x00005e003a007a0c */ /* 0x000fe200047a1270 */
[----:B0-----:R-:W-:-:S04]  /*abd50*/  IMAD.WIDE R46, R4, 0x2, R12 ;  /* 0x00000002042e7825 */ /* 0x001fc800078e020c */
[C---:B-1----:R-:W-:Y:S01]  /*abd60*/  IMAD.WIDE R28, R4.reuse, 0x2, R14 ;  /* 0x00000002041c7825 */ /* 0x042fe200078e020e */
[----:B------:R-:W-:Y:S03]  /*abd70*/  @P3 STG.E.U16 [R46.64], R40 ;  /* 0x000000282e003986 */ /* 0x000fe6000c101504 */
[----:B---3--:R-:W-:Y:S01]  /*abd80*/  IMAD.WIDE R48, R4, 0x2, R16 ;  /* 0x0000000204307825 */ /* 0x008fe200078e0210 */
[----:B------:R0:W-:Y:S01]  /*abd90*/  @P6 STG.E.U16 [R28.64], R52 ;  /* 0x000000341c006986 */ /* 0x0001e2000c101504 */
[----:B------:R-:W-:Y:S02]  /*abda0*/  ISETP.LT.AND P3, PT, R59, c[0x0][0x178], !P0 ;  /* 0x00005e003b007a0c */ /* 0x000fe40004761270 */
[----:B------:R-:W-:Y:S01]  /*abdb0*/  ISETP.LT.AND P6, PT, R55, c[0x0][0x178], !P2 ;  /* 0x00005e0037007a0c */ /* 0x000fe200057c1270 */
[----:B------:R1:W-:Y:S01]  /*abdc0*/  @P4 STG.E.U16 [R48.64], R54 ;  /* 0x0000003630004986 */ /* 0x0003e2000c101504 */
[----:B------:R-:W-:-:S02]  /*abdd0*/  ISETP.LT.AND P4, PT, R43, c[0x0][0x178], !P2 ;  /* 0x00005e002b007a0c */ /* 0x000fc40005781270 */
[C---:B------:R-:W-:Y:S01]  /*abde0*/  IADD3 R0, R4.reuse, c[0x0][0x198], RZ ;  /* 0x0000660004007a10 */ /* 0x040fe20007ffe0ff */
[----:B0-----:R-:W-:-:S04]  /*abdf0*/  IMAD.WIDE R28, R4, 0x2, R18 ;  /* 0x00000002041c7825 */ /* 0x001fc800078e0212 */
[----:B-1----:R-:W-:Y:S01]  /*abe00*/  IMAD.WIDE R48, R4, 0x2, R44 ;  /* 0x0000000204307825 */ /* 0x002fe200078e022c */
[----:B------:R0:W-:Y:S01]  /*abe10*/  @P5 STG.E.U16 [R28.64], R5 ;  /* 0x000000051c005986 */ /* 0x0001e2000c101504 */
[----:B------:R-:W-:Y:S02]  /*abe20*/  PRMT R4, R60, 0x7632, R4 ;  /* 0x000076323c047816 */ /* 0x000fe40000000004 */
[----:B------:R-:W-:Y:S01]  /*abe30*/  IMAD.WIDE R46, R0, 0x2, R2 ;  /* 0x00000002002e7825 */ /* 0x000fe200078e0202 */
[----:B------:R-:W-:Y:S01]  /*abe40*/  @P3 STG.E.U16 [R48.64], R33 ;  /* 0x0000002130003986 */ /* 0x000fe2000c101504 */
[----:B------:R-:W-:-:S03]  /*abe50*/  ISETP.LT.AND P3, PT, R53, c[0x0][0x178], !P2 ;  /* 0x00005e0035007a0c */ /* 0x000fc60005761270 */
[----:B------:R1:W-:Y:S01]  /*abe60*/  @P6 STG.E.U16 [R46.64], R20 ;  /* 0x000000142e006986 */ /* 0x0003e2000c101504 */
[----:B0-----:R-:W-:Y:S01]  /*abe70*/  IMAD.WIDE R28, R0, 0x2, R8 ;  /* 0x00000002001c7825 */ /* 0x001fe200078e0208 */
[----:B------:R-:W-:Y:S02]  /*abe80*/  ISETP.LT.AND P6, PT, R7, c[0x0][0x178], !P2 ;  /* 0x00005e0007007a0c */ /* 0x000fe400057c1270 */
[----:B------:R-:W-:Y:S01]  /*abe90*/  ISETP.LT.AND P5, PT, R51, c[0x0][0x178], !P2 ;  /* 0x00005e0033007a0c */ /* 0x000fe200057a1270 */
[----:B------:R-:W3:Y:S04]  /*abea0*/  LDL.LU R7, [R1+0x409c] ;  /* 0x00409c0001077983 */ /* 0x000ee80000300800 */
[----:B------:R0:W-:Y:S01]  /*abeb0*/  @P4 STG.E.U16 [R28.64], R4 ;  /* 0x000000041c004986 */ /* 0x0001e2000c101504 */
[----:B------:R-:W-:Y:S01]  /*abec0*/  ISETP.LT.AND P4, PT, R50, c[0x0][0x178], !P2 ;  /* 0x00005e0032007a0c */ /* 0x000fe20005781270 */
[----:B-1----:R-:W-:Y:S01]  /*abed0*/  IMAD.WIDE R46, R0, 0x2, R12 ;  /* 0x00000002002e7825 */ /* 0x002fe200078e020c */
[----:B------:R-:W-:Y:S01]  /*abee0*/  PRMT R5, R40, 0x7632, R5 ;  /* 0x0000763228057816 */ /* 0x000fe20000000005 */
[----:B------:R-:W4:Y:S01]  /*abef0*/  LDL.LU R50, [R1+0x4098] ;  /* 0x0040980001327983 */ /* 0x000f220000300800 */
[----:B------:R-:W-:Y:S01]  /*abf00*/  PRMT R20, R52, 0x7632, R20 ;  /* 0x0000763234147816 */ /* 0x000fe20000000014 */
[----:B------:R-:W-:Y:S01]  /*abf10*/  IMAD.WIDE R48, R0, 0x2, R14 ;  /* 0x0000000200307825 */ /* 0x000fe200078e020e */
[----:B------:R-:W-:Y:S01]  /*abf20*/  ISETP.GE.AND P1, PT, R56, c[0x0][0x17c], PT ;  /* 0x00005f0038007a0c */ /* 0x000fe20003f26270 */
[----:B------:R-:W3:Y:S01]  /*abf30*/  LDL.LU R51, [R1+0x4094] ;  /* 0x0040940001337983 */ /* 0x000ee20000300800 */
[----:B0-----:R-:W-:Y:S01]  /*abf40*/  PRMT R4, R61, 0x7632, R4 ;  /* 0x000076323d047816 */ /* 0x001fe20000000004 */
[----:B------:R-:W-:-:S02]  /*abf50*/  IMAD.WIDE R28, R0, 0x2, R10 ;  /* 0x00000002001c7825 */ /* 0x000fc400078e020a */
[----:B------:R-:W3:Y:S01]  /*abf60*/  LDL.LU R60, [R1+0x474] ;  /* 0x00047400013c7983 */ /* 0x000ee20000300800 */
[----:B------:R-:W-:Y:S01]  /*abf70*/  PRMT R24, R54, 0x7632, R24 ;  /* 0x0000763236187816 */ /* 0x000fe20000000018 */
[C---:B------:R-:W-:Y:S02]  /*abf80*/  IMAD.WIDE R56, R0.reuse, 0x2, R16 ;  /* 0x0000000200387825 */ /* 0x040fe400078e0210 */
[----:B------:R-:W3:Y:S04]  /*abf90*/  LDL.LU R61, [R1+0x174] ;  /* 0x00017400013d7983 */ /* 0x000ee80000300800 */
[----:B------:R-:W4:Y:S04]  /*abfa0*/  LDL.LU R40, [R1+0x114] ;  /* 0x0001140001287983 */ /* 0x000f280000300800 */
[----:B------:R-:W-:Y:S04]  /*abfb0*/  @P3 STG.E.U16 [R28.64], R4 ;  /* 0x000000041c003986 */ /* 0x000fe8000c101504 */
[----:B------:R-:W4:Y:S04]  /*abfc0*/  LDL.LU R52, [R1+0xd4] ;  /* 0x0000d40001347983 */ /* 0x000f280000300800 */
[----:B------:R-:W-:Y:S04]  /*abfd0*/  @P6 STG.E.U16 [R46.64], R5 ;  /* 0x000000052e006986 */ /* 0x000fe8000c101504 */
[----:B------:R-:W4:Y:S04]  /*abfe0*/  LDL.LU R54, [R1+0x94] ;  /* 0x0000940001367983 */ /* 0x000f280000300800 */
[----:B------:R0:W-:Y:S04]  /*abff0*/  @P4 STG.E.U16 [R48.64], R20 ;  /* 0x0000001430004986 */ /* 0x0001e8000c101504 */
[----:B------:R1:W-:Y:S04]  /*ac000*/  @P5 STG.E.U16 [R56.64], R24 ;  /* 0x0000001838005986 */ /* 0x0003e8000c101504 */
[----:B0-----:R-:W4:Y:S04]  /*ac010*/  LDL.LU R48, [R1+0x17ac] ;  /* 0x0017ac0001307983 */ /* 0x001f280000300800 */
[----:B------:R-:W4:Y:S04]  /*ac020*/  LDL.LU R49, [R1+0x17b0] ;  /* 0x0017b00001317983 */ /* 0x000f280000300800 */
[----:B-1----:R-:W4:Y:S04]  /*ac030*/  LDL.LU R57, [R1+0x4a4] ;  /* 0x0004a40001397983 */ /* 0x002f280000300800 */
[----:B------:R-:W4:Y:S01]  /*ac040*/  LDL.LU R56, [R1+0x17a8] ;  /* 0x0017a80001387983 */ /* 0x000f220000300800 */
[C---:B------:R-:W-:Y:S01]  /*ac050*/  IADD3 R4, R0.reuse, c[0x0][0x198], RZ ;  /* 0x0000660000047a10 */ /* 0x040fe20007ffe0ff */
[----:B------:R-:W-:-:S04]  /*ac060*/  IMAD.WIDE R28, R0, 0x2, R18 ;  /* 0x00000002001c7825 */ /* 0x000fc800078e0212 */
[----:B------:R-:W-:Y:S02]  /*ac070*/  IMAD.WIDE R46, R0, 0x2, R44 ;  /* 0x00000002002e7825 */ /* 0x000fe400078e022c */
[----:B------:R-:W4:Y:S01]  /*ac080*/  LDL.LU R0, [R1+0x403c] ;  /* 0x00403c0001007983 */ /* 0x000f220000300800 */
[----:B------:R-:W-:Y:S02]  /*ac090*/  ISETP.LT.AND P3, PT, R58, c[0x0][0x178], !P2 ;  /* 0x00005e003a007a0c */ /* 0x000fe40005761270 */
[----:B------:R-:W-:Y:S02]  /*ac0a0*/  ISETP.LT.AND P2, PT, R59, c[0x0][0x178], !P2 ;  /* 0x00005e003b007a0c */ /* 0x000fe40005741270 */
[----:B------:R-:W-:Y:S02]  /*ac0b0*/  ISETP.LT.AND P6, PT, R55, c[0x0][0x178], !P1 ;  /* 0x00005e0037007a0c */ /* 0x000fe40004fc1270 */
[----:B------:R-:W-:Y:S02]  /*ac0c0*/  PRMT R20, R5, 0x7632, R20 ;  /* 0x0000763205147816 */ /* 0x000fe40000000014 */
[----:B------:R-:W-:-:S02]  /*ac0d0*/  ISETP.LT.AND P5, PT, R43, c[0x0][0x178], !P1 ;  /* 0x00005e002b007a0c */ /* 0x000fc40004fa1270 */
[----:B------:R-:W-:Y:S02]  /*ac0e0*/  ISETP.LT.AND P4, PT, R53, c[0x0][0x178], !P1 ;  /* 0x00005e0035007a0c */ /* 0x000fe40004f81270 */
[----:B------:R-:W-:Y:S01]  /*ac0f0*/  PRMT R5, R33, 0x7632, R5 ;  /* 0x0000763221057816 */ /* 0x000fe20000000005 */
[----:B------:R0:W-:Y:S04]  /*ac100*/  @P3 STG.E.U16 [R28.64], R20 ;  /* 0x000000141c003986 */ /* 0x0001e8000c101504 */
[----:B------:R1:W-:Y:S01]  /*ac110*/  @P2 STG.E.U16 [R46.64], R5 ;  /* 0x000000052e002986 */ /* 0x0003e2000c101504 */
[----:B0-----:R-:W-:-:S04]  /*ac120*/  IMAD.WIDE R28, R4, 0x2, R8 ;  /* 0x00000002041c7825 */ /* 0x001fc800078e0208 */
[----:B-1----:R-:W-:Y:S01]  /*ac130*/  IMAD.WIDE R46, R4, 0x2, R14 ;  /* 0x00000002042e7825 */ /* 0x002fe200078e020e */
[----:B--2---:R-:W-:-:S03]  /*ac140*/  ISETP.GE.AND P0, PT, R32, c[0x0][0x17c], PT ;  /* 0x00005f0020007a0c */ /* 0x004fc60003f06270 */
[----:B------:R-:W-:Y:S01]  /*ac150*/  IMAD.WIDE R32, R4, 0x2, R2 ;  /* 0x0000000204207825 */ /* 0x000fe200078e0202 */
[----:B---3--:R-:W-:Y:S02]  /*ac160*/  PRMT R24, R61, 0x7632, R24 ;  /* 0x000076323d187816 */ /* 0x008fe40000000018 */
[----:B----4-:R-:W-:Y:S02]  /*ac170*/  ISETP.LT.AND P2, PT, R48, c[0x0][0x178], !P1 ;  /* 0x00005e0030007a0c */ /* 0x010fe40004f41270 */
[----:B------:R-:W-:Y:S01]  /*ac180*/  ISETP.LT.AND P3, PT, R56, c[0x0][0x178], !P1 ;  /* 0x00005e0038007a0c */ /* 0x000fe20004f61270 */
[----:B------:R0:W-:Y:S01]  /*ac190*/  @P6 STG.E.U16 [R32.64], R57 ;  /* 0x0000003920006986 */ /* 0x0001e2000c101504 */
[----:B------:R-:W-:-:S03]  /*ac1a0*/  ISETP.LT.AND P6, PT, R49, c[0x0][0x178], !P1 ;  /* 0x00005e0031007a0c */ /* 0x000fc60004fc1270 */
[----:B------:R1:W-:Y:S01]  /*ac1b0*/  @P5 STG.E.U16 [R28.64], R60 ;  /* 0x0000003c1c005986 */ /* 0x0003e2000c101504 */
[----:B------:R-:W-:Y:S02]  /*ac1c0*/  ISETP.LT.AND P5, PT, R58, c[0x0][0x178], !P1 ;  /* 0x00005e003a007a0c */ /* 0x000fe40004fa1270 */
[----:B------:R-:W-:Y:S01]  /*ac1d0*/  ISETP.LT.AND P1, PT, R59, c[0x0][0x178], !P1 ;  /* 0x00005e003b007a0c */ /* 0x000fe20004f21270 */
[----:B0-----:R-:W-:-:S04]  /*ac1e0*/  IMAD.WIDE R32, R4, 0x2, R10 ;  /* 0x0000000204207825 */ /* 0x001fc800078e020a */
[----:B-1----:R-:W-:Y:S01]  /*ac1f0*/  IMAD.WIDE R28, R4, 0x2, R12 ;  /* 0x00000002041c7825 */ /* 0x002fe200078e020c */
[----:B------:R0:W-:Y:S01]  /*ac200*/  @P4 STG.E.U16 [R32.64], R61 ;  /* 0x0000003d20004986 */ /* 0x0001e2000c101504 */
[----:B------:R-:W-:-:S03]  /*ac210*/  ISETP.GE.AND P4, PT, R0, c[0x0][0x17c], PT ;  /* 0x00005f0000007a0c */ /* 0x000fc60003f86270 */
[----:B------:R1:W-:Y:S01]  /*ac220*/  @P3 STG.E.U16 [R28.64], R40 ;  /* 0x000000281c003986 */ /* 0x0003e2000c101504 */
[----:B------:R-:W-:Y:S02]  /*ac230*/  ISETP.LT.AND P3, PT, R55, c[0x0][0x178], !P0 ;  /* 0x00005e0037007a0c */ /* 0x000fe40004761270 */
[C---:B------:R-:W-:Y:S01]  /*ac240*/  IADD3 R0, R4.reuse, c[0x0][0x198], RZ ;  /* 0x0000660004007a10 */ /* 0x040fe20007ffe0ff */
[----:B------:R-:W-:Y:S01]  /*ac250*/  @P2 STG.E.U16 [R46.64], R52 ;  /* 0x000000342e002986 */ /* 0x000fe2000c101504 */
[----:B0-----:R-:W-:-:S04]  /*ac260*/  IMAD.WIDE R32, R4, 0x2, R18 ;  /* 0x0000000204207825 */ /* 0x001fc800078e0212 */
[----:B-1----:R-:W-:Y:S01]  /*ac270*/  IMAD.WIDE R28, R4, 0x2, R16 ;  /* 0x00000002041c7825 */ /* 0x002fe200078e0210 */
[----:B------:R-:W-:-:S03]  /*ac280*/  PRMT R20, R57, 0x7632, R20 ;  /* 0x0000763239147816 */ /* 0x000fc60000000014 */
[----:B------:R-:W-:Y:S01]  /*ac290*/  IMAD.WIDE R4, R4, 0x2, R44 ;  /* 0x0000000204047825 */ /* 0x000fe200078e022c */
[----:B------:R0:W-:Y:S01]  /*ac2a0*/  @P6 STG.E.U16 [R28.64], R54 ;  /* 0x000000361c006986 */ /* 0x0001e2000c101504 */
[----:B------:R-:W-:-:S03]  /*ac2b0*/  ISETP.LT.AND P2, PT, R53, c[0x0][0x178], !P0 ;  /* 0x00005e0035007a0c */ /* 0x000fc60004741270 */
[----:B------:R-:W-:Y:S01]  /*ac2c0*/  @P5 STG.E.U16 [R32.64], R25 ;  /* 0x0000001920005986 */ /* 0x000fe2000c101504 */
[----:B------:R-:W-:-:S03]  /*ac2d0*/  ISETP.LT.AND P5, PT, R56, c[0x0][0x178], !P0 ;  /* 0x00005e0038007a0c */ /* 0x000fc600047a1270 */
[----:B------:R1:W-:Y:S01]  /*ac2e0*/  @P1 STG.E.U16 [R4.64], R37 ;  /* 0x0000002504001986 */ /* 0x0003e2000c101504 */
[----:B------:R-:W-:Y:S01]  /*ac2f0*/  ISETP.LT.AND P1, PT, R43, c[0x0][0x178], !P0 ;  /* 0x00005e002b007a0c */ /* 0x000fe20004721270 */
[----:B0-----:R-:W-:Y:S02]  /*ac300*/  IMAD.WIDE R28, R0, 0x2, R2 ;  /* 0x00000002001c7825 */ /* 0x001fe400078e0202 */
[----:B------:R-:W2:Y:S04]  /*ac310*/  LDL.LU R53, [R1+0x4090] ;  /* 0x0040900001357983 */ /* 0x000ea80000300800 */
[----:B------:R0:W-:Y:S01]  /*ac320*/  @P3 STG.E.U16 [R28.64], R20 ;  /* 0x000000141c003986 */ /* 0x0001e2000c101504 */
[----:B------:R-:W-:Y:S01]  /*ac330*/  ISETP.LT.AND P3, PT, R48, c[0x0][0x178], !P0 ;  /* 0x00005e0030007a0c */ /* 0x000fe20004761270 */
[----:B-1----:R-:W-:Y:S01]  /*ac340*/  IMAD.WIDE R4, R0, 0x2, R8 ;  /* 0x0000000200047825 */ /* 0x002fe200078e0208 */
[----:B------:R-:W-:Y:S01]  /*ac350*/  PRMT R25, R40, 0x7632, R25 ;  /* 0x0000763228197816 */ /* 0x000fe20000000019 */
[----:B------:R-:W3:Y:S01]  /*ac360*/  LDL.LU R57, [R1+0x494] ;  /* 0x0004940001397983 */ /* 0x000ee20000300800 */
[----:B------:R-:W-:Y:S01]  /*ac370*/  PRMT R36, R52, 0x7632, R36 ;  /* 0x0000763234247816 */ /* 0x000fe20000000024 */
[----:B------:R-:W-:Y:S01]  /*ac380*/  IMAD.WIDE R32, R0, 0x2, R12 ;  /* 0x0000000200207825 */ /* 0x000fe200078e020c */
[----:B0-----:R-:W-:-:S03]  /*ac390*/  PRMT R20, R60, 0x7632, R20 ;  /* 0x000076323c147816 */ /* 0x001fc60000000014 */
[C---:B------:R-:W-:Y:S01]  /*ac3a0*/  IMAD.WIDE R28, R0.reuse, 0x2, R10 ;  /* 0x00000002001c7825 */ /* 0x040fe200078e020a */
[----:B------:R-:W4:Y:S03]  /*ac3b0*/  LDL.LU R60, [R1+0x194] ;  /* 0x00019400013c7983 */ /* 0x000f260000300800 */
[----:B------:R-:W-:Y:S01]  /*ac3c0*/  IMAD.WIDE R46, R0, 0x2, R14 ;  /* 0x00000002002e7825 */ /* 0x000fe200078e020e */
[----:B------:R0:W-:Y:S04]  /*ac3d0*/  @P1 STG.E.U16 [R4.64], R20 ;  /* 0x0000001404001986 */ /* 0x0001e8000c101504 */
[----:B------:R-:W2:Y:S04]  /*ac3e0*/  LDL.LU R61, [R1+0x154] ;  /* 0x00015400013d7983 */ /* 0x000ea80000300800 */
[----:B------:R-:W-:Y:S04]  /*ac3f0*/  @P2 STG.E.U16 [R28.64], R24 ;  /* 0x000000181c002986 */ /* 0x000fe8000c101504 */
[----:B------:R-:W2:Y:S04]  /*ac400*/  LDL.LU R40, [R1+0x104] ;  /* 0x0001040001287983 */ /* 0x000ea80000300800 */
[----:B------:R-:W-:Y:S04]  /*ac410*/  @P5 STG.E.U16 [R32.64], R25 ;  /* 0x0000001920005986 */ /* 0x000fe8000c101504 */
[----:B------:R-:W2:Y:S04]  /*ac420*/  LDL.LU R52, [R1+0xc4] ;  /* 0x0000c40001347983 */ /* 0x000ea80000300800 */
[----:B------:R1:W-:Y:S01]  /*ac430*/  @P3 STG.E.U16 [R46.64], R36 ;  /* 0x000000242e003986 */ /* 0x0003e2000c101504 */
[----:B0-----:R-:W-:-:S03]  /*ac440*/  PRMT R20, R54, 0x7632, R20 ;  /* 0x0000763236147816 */ /* 0x001fc60000000014 */
[----:B-1----:R-:W2:Y:S04]  /*ac450*/  LDL.LU R47, [R1+0x17a4] ;  /* 0x0017a400012f7983 */ /* 0x002ea80000300800 */
[----:B------:R-:W2:Y:S04]  /*ac460*/  LDL.LU R54, [R1+0x408c] ;  /* 0x00408c0001367983 */ /* 0x000ea80000300800 */
[----:B------:R-:W2:Y:S04]  /*ac470*/  LDL.LU R46, [R1+0x4040] ;  /* 0x00404000012e7983 */ /* 0x000ea80000300800 */
[----:B------:R-:W2:Y:S01]  /*ac480*/  LDL.LU R33, [R1+0x4044] ;  /* 0x0040440001217983 */ /* 0x000ea20000300800 */
[----:B------:R-:W-:-:S02]  /*ac490*/  ISETP.LT.AND P2, PT, R49, c[0x0][0x178], !P0 ;  /* 0x00005e0031007a0c */ /* 0x000fc40004741270 */
[----:B------:R-:W-:Y:S02]  /*ac4a0*/  ISETP.LT.AND P1, PT, R58, c[0x0][0x178], !P0 ;  /* 0x00005e003a007a0c */ /* 0x000fe40004721270 */
[----:B------:R-:W-:Y:S01]  /*ac4b0*/  ISETP.LT.AND P0, PT, R59, c[0x0][0x178], !P0 ;  /* 0x00005e003b007a0c */ /* 0x000fe20004701270 */
[C---:B------:R-:W-:Y:S01]  /*ac4c0*/  IMAD.WIDE R28, R0.reuse, 0x2, R16 ;  /* 0x00000002001c7825 */ /* 0x040fe200078e0210 */
[----:B------:R-:W-:Y:S02]  /*ac4d0*/  PRMT R32, R25, 0x7632, R32 ;  /* 0x0000763219207816 */ /* 0x000fe40000000020 */
[----:B------:R-:W-:Y:S01]  /*ac4e0*/  ISETP.LT.AND P3, PT, R55, c[0x0][0x178], !P4 ;  /* 0x00005e0037007a0c */ /* 0x000fe20006761270 */
[C---:B------:R-:W-:Y:S01]  /*ac4f0*/  IMAD.WIDE R24, R0.reuse, 0x2, R18 ;  /* 0x0000000200187825 */ /* 0x040fe200078e0212 */
[----:B------:R-:W-:Y:S02]  /*ac500*/  ISETP.LT.AND P5, PT, R43, c[0x0][0x178], !P4 ;  /* 0x00005e002b007a0c */ /* 0x000fe400067a1270 */
[----:B------:R-:W-:Y:S01]  /*ac510*/  PRMT R37, R37, 0x7632, R37 ;  /* 0x0000763225257816 */ /* 0x000fe20000000025 */
[C---:B------:R-:W-:Y:S01]  /*ac520*/  IMAD.WIDE R4, R0.reuse, 0x2, R44 ;  /* 0x0000000200047825 */ /* 0x040fe200078e022c */
[----:B------:R-:W-:Y:S01]  /*ac530*/  IADD3 R0, R0, c[0x0][0x198], RZ ;  /* 0x0000660000007a10 */ /* 0x000fe20007ffe0ff */
[----:B------:R-:W-:Y:S01]  /*ac540*/  @P2 STG.E.U16 [R28.64], R20 ;  /* 0x000000141c002986 */ /* 0x000fe2000c101504 */
[----:B------:R-:W-:-:S03]  /*ac550*/  ISETP.LT.AND P2, PT, R48, c[0x0][0x178], !P4 ;  /* 0x00005e0030007a0c */ /* 0x000fc60006741270 */
[----:B------:R0:W-:Y:S01]  /*ac560*/  @P1 STG.E.U16 [R24.64], R32 ;  /* 0x0000002018001986 */ /* 0x0001e2000c101504 */
[----:B------:R-:W-:-:S03]  /*ac570*/  ISETP.LT.AND P1, PT, R56, c[0x0][0x178], !P4 ;  /* 0x00005e0038007a0c */ /* 0x000fc60006721270 */
[----:B------:R1:W-:Y:S01]  /*ac580*/  @P0 STG.E.U16 [R4.64], R37 ;  /* 0x0000002504000986 */ /* 0x0003e2000c101504 */
[----:B0-----:R-:W-:-:S04]  /*ac590*/  IMAD.WIDE R24, R0, 0x2, R8 ;  /* 0x0000000200187825 */ /* 0x001fc800078e0208 */
[----:B-1----:R-:W-:-:S04]  /*ac5a0*/  IMAD.WIDE R4, R0, 0x2, R2 ;  /* 0x0000000200047825 */ /* 0x002fc800078e0202 */
[C---:B------:R-:W-:Y:S01]  /*ac5b0*/  IMAD.WIDE R28, R0.reuse, 0x2, R10 ;  /* 0x00000002001c7825 */ /* 0x040fe200078e020a */
[----:B------:R-:W-:Y:S01]  /*ac5c0*/  IADD3 R20, R0, c[0x0][0x198], RZ ;  /* 0x0000660000147a10 */ /* 0x000fe20007ffe0ff */
[----:B---3--:R0:W-:Y:S01]  /*ac5d0*/  @P3 STG.E.U16 [R4.64], R57 ;  /* 0x0000003904003986 */ /* 0x0081e2000c101504 */
[----:B------:R-:W-:-:S03]  /*ac5e0*/  ISETP.LT.AND P3, PT, R49, c[0x0][0x178], !P4 ;  /* 0x00005e0031007a0c */ /* 0x000fc60006761270 */
[----:B----4-:R1:W-:Y:S01]  /*ac5f0*/  @P5 STG.E.U16 [R24.64], R60 ;  /* 0x0000003c18005986 */ /* 0x0103e2000c101504 */
[----:B------:R-:W-:Y:S01]  /*ac600*/  ISETP.LT.AND P5, PT, R58, c[0x0][0x178], !P4 ;  /* 0x00005e003a007a0c */ /* 0x000fe200067a1270 */
[----:B0-----:R-:W-:-:S04]  /*ac610*/  IMAD.WIDE R4, R0, 0x2, R12 ;  /* 0x0000000200047825 */ /* 0x001fc800078e020c */
[----:B-1----:R-:W-:Y:S01]  /*ac620*/  IMAD.WIDE R24, R0, 0x2, R14 ;  /* 0x0000000200187825 */ /* 0x002fe200078e020e */
[----:B------:R-:W-:Y:S02]  /*ac630*/  PRMT R36, R57, 0x7632, R36 ;  /* 0x0000763239247816 */ /* 0x000fe40000000024 */
[----:B--2---:R-:W-:Y:S02]  /*ac640*/  ISETP.LT.AND P6, PT, R47, c[0x0][0x178], !P4 ;  /* 0x00005e002f007a0c */ /* 0x004fe400067c1270 */
[----:B------:R-:W-:Y:S02]  /*ac650*/  ISETP.LT.AND P4, PT, R59, c[0x0][0x178], !P4 ;  /* 0x00005e003b007a0c */ /* 0x000fe40006781270 */
[----:B------:R-:W-:Y:S02]  /*ac660*/  ISETP.GE.AND P0, PT, R46, c[0x0][0x17c], PT ;  /* 0x00005f002e007a0c */ /* 0x000fe40003f06270 */
[----:B------:R-:W2:Y:S07]  /*ac670*/  LDL.LU R46, [R1+0x458] ;  /* 0x00045800012e7983 */ /* 0x000eae0000300800 */
[----:B------:R0:W-:Y:S01]  /*ac680*/  @P6 STG.E.U16 [R28.64], R61 ;  /* 0x0000003d1c006986 */ /* 0x0001e2000c101504 */
[----:B------:R-:W-:-:S03]  /*ac690*/  ISETP.LT.AND P6, PT, R55, c[0x0][0x178], !P0 ;  /* 0x00005e0037007a0c */ /* 0x000fc600047c1270 */
[----:B------:R1:W-:Y:S04]  /*ac6a0*/  @P1 STG.E.U16 [R4.64], R40 ;  /* 0x0000002804001986 */ /* 0x0003e8000c101504 */
[----:B------:R3:W-:Y:S01]  /*ac6b0*/  @P2 STG.E.U16 [R24.64], R52 ;  /* 0x0000003418002986 */ /* 0x0007e2000c101504 */
[----:B0-----:R-:W-:-:S03]  /*ac6c0*/  IMAD.WIDE R28, R0, 0x2, R44 ;  /* 0x00000002001c7825 */ /* 0x001fc600078e022c */
[----:B------:R-:W4:Y:S01]  /*ac6d0*/  LDL.LU R57, [R1+0x168] ;  /* 0x0001680001397983 */ /* 0x000f220000300800 */
[----:B-1----:R-:W-:-:S04]  /*ac6e0*/  IMAD.WIDE R4, R0, 0x2, R18 ;  /* 0x0000000200047825 */ /* 0x002fc800078e0212 */
[----:B---3--:R-:W-:Y:S01]  /*ac6f0*/  IMAD.WIDE R24, R0, 0x2, R16 ;  /* 0x0000000200187825 */ /* 0x008fe200078e0210 */
[----:B------:R-:W-:Y:S01]  /*ac700*/  ISETP.GE.AND P1, PT, R33, c[0x0][0x17c], PT ;  /* 0x00005f0021007a0c */ /* 0x000fe20003f26270 */
[----:B------:R-:W3:Y:S01]  /*ac710*/  LDL.LU R37, [R1+0x404c] ;  /* 0x00404c0001257983 */ /* 0x000ee20000300800 */
[----:B------:R-:W-:Y:S01]  /*ac720*/  ISETP.LT.AND P2, PT, R43, c[0x0][0x178], !P0 ;  /* 0x00005e002b007a0c */ /* 0x000fe20004741270 */
[----:B------:R-:W-:Y:S02]  /*ac730*/  IMAD.WIDE R32, R20, 0x2, R2 ;  /* 0x0000000214207825 */ /* 0x000fe400078e0202 */
[----:B------:R-:W-:Y:S04]  /*ac740*/  @P3 STG.E.U16 [R24.64], R53 ;  /* 0x0000003518003986 */ /* 0x000fe8000c101504 */
[----:B------:R0:W-:Y:S04]  /*ac750*/  @P5 STG.E.U16 [R4.64], R21 ;  /* 0x0000001504005986 */ /* 0x0001e8000c101504 */
[----:B------:R-:W-:Y:S01]  /*ac760*/  @P4 STG.E.U16 [R28.64], R41 ;  /* 0x000000291c004986 */ /* 0x000fe2000c101504 */
[----:B------:R-:W-:-:S02]  /*ac770*/  ISETP.LT.AND P4, PT, R47, c[0x0][0x178], !P0 ;  /* 0x00005e002f007a0c */ /* 0x000fc40004781270 */
[----:B------:R-:W-:Y:S01]  /*ac780*/  ISETP.LT.AND P5, PT, R56, c[0x0][0x178], !P0 ;  /* 0x00005e0038007a0c */ /* 0x000fe200047a1270 */
[----:B------:R1:W-:Y:S01]  /*ac790*/  @P6 STG.E.U16 [R32.64], R36 ;  /* 0x0000002420006986 */ /* 0x0003e2000c101504 */
[----:B------:R-:W-:Y:S02]  /*ac7a0*/  ISETP.LT.AND P6, PT, R48, c[0x0][0x178], !P0 ;  /* 0x00005e0030007a0c */ /* 0x000fe400047c1270 */
[----:B------:R-:W-:Y:S01]  /*ac7b0*/  ISETP.LT.AND P3, PT, R49, c[0x0][0x178], !P0 ;  /* 0x00005e0031007a0c */ /* 0x000fe20004761270 */
[----:B0-----:R-:W-:Y:S01]  /*ac7c0*/  IMAD.WIDE R4, R20, 0x2, R8 ;  /* 0x0000000214047825 */ /* 0x001fe200078e0208 */
[----:B------:R-:W-:-:S03]  /*ac7d0*/  PRMT R0, R61, 0x7632, R0 ;  /* 0x000076323d007816 */ /* 0x000fc60000000000 */
[----:B------:R-:W-:Y:S01]  /*ac7e0*/  IMAD.WIDE R24, R20, 0x2, R10 ;  /* 0x0000000214187825 */ /* 0x000fe200078e020a */
[----:B-1----:R-:W-:-:S03]  /*ac7f0*/  PRMT R32, R60, 0x7632, R32 ;  /* 0x000076323c207816 */ /* 0x002fc60000000020 */
[----:B------:R-:W-:Y:S01]  /*ac800*/  IMAD.WIDE R28, R20, 0x2, R12 ;  /* 0x00000002141c7825 */ /* 0x000fe200078e020c */
[----:B------:R-:W-:Y:S01]  /*ac810*/  PRMT R21, R40, 0x7632, R21 ;  /* 0x0000763228157816 */ /* 0x000fe20000000015 */
[----:B------:R-:W3:Y:S01]  /*ac820*/  LDL.LU R60, [R1+0x148] ;  /* 0x00014800013c7983 */ /* 0x000ee20000300800 */
[----:B------:R-:W-:-:S03]  /*ac830*/  PRMT R53, R53, 0x7632, R53 ;  /* 0x0000763235357816 */ /* 0x000fc60000000035 */
[----:B------:R0:W-:Y:S04]  /*ac840*/  @P2 STG.E.U16 [R4.64], R32 ;  /* 0x0000002004002986 */ /* 0x0001e8000c101504 */
[----:B------:R1:W-:Y:S04]  /*ac850*/  @P4 STG.E.U16 [R24.64], R0 ;  /* 0x0000000018004986 */ /* 0x0003e8000c101504 */
[----:B------:R-:W3:Y:S01]  /*ac860*/  LDL.LU R61, [R1+0x138] ;  /* 0x00013800013d7983 */ /* 0x000ee20000300800 */
[----:B0-----:R-:W-:Y:S01]  /*ac870*/  PRMT R32, R52, 0x7632, R32 ;  /* 0x0000763234207816 */ /* 0x001fe20000000020 */
[----:B------:R-:W-:-:S02]  /*ac880*/  IMAD.WIDE R4, R20, 0x2, R14 ;  /* 0x0000000214047825 */ /* 0x000fc400078e020e */
[----:B------:R-:W-:Y:S02]  /*ac890*/  @P5 STG.E.U16 [R28.64], R21 ;  /* 0x000000151c005986 */ /* 0x000fe4000c101504 */
[----:B-1----:R-:W-:Y:S02]  /*ac8a0*/  IMAD.WIDE R24, R20, 0x2, R16 ;  /* 0x0000000214187825 */ /* 0x002fe400078e0210 */
[----:B------:R-:W3:Y:S04]  /*ac8b0*/  LDL.LU R40, [R1+0xf8] ;  /* 0x0000f80001287983 */ /* 0x000ee80000300800 */
[----:B------:R-:W-:Y:S04]  /*ac8c0*/  @P6 STG.E.U16 [R4.64], R32 ;  /* 0x0000002004006986 */ /* 0x000fe8000c101504 */
[----:B------:R-:W3:Y:S04]  /*ac8d0*/  LDL.LU R52, [R1+0xb8] ;  /* 0x0000b80001347983 */ /* 0x000ee80000300800 */
[----:B------:R0:W-:Y:S04]  /*ac8e0*/  @P3 STG.E.U16 [R24.64], R53 ;  /* 0x0000003518003986 */ /* 0x0001e8000c101504 */
[----:B0-----:R-:W3:Y:S01]  /*ac8f0*/  LDL.LU R53, [R1+0x4048] ;  /* 0x0040480001357983 */ /* 0x001ee20000300800 */
[----:B------:R-:W-:-:S02]  /*ac900*/  ISETP.LT.AND P4, PT, R58, c[0x0][0x178], !P0 ;  /* 0x00005e003a007a0c */ /* 0x000fc40004781270 */
[----:B------:R-:W-:Y:S02]  /*ac910*/  ISETP.LT.AND P0, PT, R59, c[0x0][0x178], !P0 ;  /* 0x00005e003b007a0c */ /* 0x000fe40004701270 */
[----:B------:R-:W-:Y:S02]  /*ac920*/  ISETP.LT.AND P5, PT, R55, c[0x0][0x178], !P1 ;  /* 0x00005e0037007a0c */ /* 0x000fe40004fa1270 */
[----:B------:R-:W-:Y:S02]  /*ac930*/  ISETP.LT.AND P6, PT, R43, c[0x0][0x178], !P1 ;  /* 0x00005e002b007a0c */ /* 0x000fe40004fc1270 */
[C---:B------:R-:W-:Y:S01]  /*ac940*/  IADD3 R0, R20.reuse, c[0x0][0x198], RZ ;  /* 0x0000660014007a10 */ /* 0x040fe20007ffe0ff */
[C---:B------:R-:W-:Y:S01]  /*ac950*/  IMAD.WIDE R4, R20.reuse, 0x2, R18 ;  /* 0x0000000214047825 */ /* 0x040fe200078e0212 */
[----:B------:R-:W-:Y:S02]  /*ac960*/  PRMT R21, R21, 0x7632, R21 ;  /* 0x0000763215157816 */ /* 0x000fe40000000015 */
[----:B------:R-:W-:Y:S01]  /*ac970*/  PRMT R41, R41, 0x7632, R41 ;  /* 0x0000763229297816 */ /* 0x000fe20000000029 */
[----:B------:R-:W-:Y:S01]  /*ac980*/  IMAD.WIDE R24, R20, 0x2, R44 ;  /* 0x0000000214187825 */ /* 0x000fe200078e022c */
[----:B------:R-:W-:Y:S01]  /*ac990*/  ISETP.LT.AND P2, PT, R47, c[0x0][0x178], !P1 ;  /* 0x00005e002f007a0c */ /* 0x000fe20004f41270 */
[----:B------:R0:W-:Y:S02]  /*ac9a0*/  @P4 STG.E.U16 [R4.64], R21 ;  /* 0x0000001504004986 */ /* 0x0001e4000c101504 */
[----:B------:R-:W-:Y:S01]  /*ac9b0*/  IMAD.WIDE R28, R0, 0x2, R2 ;  /* 0x00000002001c7825 */ /* 0x000fe200078e0202 */
[----:B------:R-:W-:-:S03]  /*ac9c0*/  ISETP.LT.AND P3, PT, R56, c[0x0][0x178], !P1 ;  /* 0x00005e0038007a0c */ /* 0x000fc60004f61270 */
[----:B------:R-:W-:Y:S01]  /*ac9d0*/  IMAD.WIDE R32, R0, 0x2, R8 ;  /* 0x0000000200207825 */ /* 0x000fe200078e0208 */
[----:B------:R-:W-:Y:S01]  /*ac9e0*/  ISETP.LT.AND P4, PT, R48, c[0x0][0x178], !P1 ;  /* 0x00005e0030007a0c */ /* 0x000fe20004f81270 */
[----:B------:R1:W-:Y:S02]  /*ac9f0*/  @P0 STG.E.U16 [R24.64], R41 ;  /* 0x0000002918000986 */ /* 0x0003e4000c101504 */
[----:B0-----:R-:W-:-:S04]  /*aca00*/  IMAD.WIDE R4, R0, 0x2, R10 ;  /* 0x0000000200047825 */ /* 0x001fc800078e020a */
[----:B------:R-:W-:-:S04]  /*aca10*/  IMAD.WIDE R20, R0, 0x2, R16 ;  /* 0x0000000200147825 */ /* 0x000fc800078e0210 */
[C---:B-1----:R-:W-:Y:S01]  /*aca20*/  IMAD.WIDE R24, R0.reuse, 0x2, R14 ;  /* 0x0000000200187825 */ /* 0x042fe200078e020e */
[----:B--2---:R0:W-:Y:S01]  /*aca30*/  @P5 STG.E.U16 [R28.64], R46 ;  /* 0x0000002e1c005986 */ /* 0x0041e2000c101504 */
[----:B------:R-:W-:Y:S02]  /*aca40*/  ISETP.LT.AND P5, PT, R49, c[0x0][0x178], !P1 ;  /* 0x00005e0031007a0c */ /* 0x000fe40004fa1270 */
[----:B0-----:R-:W-:Y:S01]  /*aca50*/  IMAD.WIDE R28, R0, 0x2, R12 ;  /* 0x00000002001c7825 */ /* 0x001fe200078e020c */
[----:B----4-:R-:W-:Y:S01]  /*aca60*/  @P6 STG.E.U16 [R32.64], R57 ;  /* 0x0000003920006986 */ /* 0x010fe2000c101504 */
[----:B------:R-:W-:Y:S02]  /*aca70*/  ISETP.LT.AND P6, PT, R58, c[0x0][0x178], !P1 ;  /* 0x00005e003a007a0c */ /* 0x000fe40004fc1270 */
[----:B------:R-:W-:Y:S01]  /*aca80*/  ISETP.LT.AND P1, PT, R59, c[0x0][0x178], !P1 ;  /* 0x00005e003b007a0c */ /* 0x000fe20004f21270 */
[----:B---3--:R0:W-:Y:S02]  /*aca90*/  @P2 STG.E.U16 [R4.64], R60 ;  /* 0x0000003c04002986 */ /* 0x0081e4000c101504 */
[----:B0-----:R-:W-:-:S02]  /*acaa0*/  IMAD.WIDE R4, R0, 0x2, R18 ;  /* 0x0000000200047825 */ /* 0x001fc400078e0212 */
[----:B------:R0:W-:Y:S04]  /*acab0*/  @P3 STG.E.U16 [R28.64], R61 ;  /* 0x0000003d1c003986 */ /* 0x0001e8000c101504 */
[----:B------:R1:W-:Y:S01]  /*acac0*/  @P4 STG.E.U16 [R24.64], R40 ;  /* 0x0000002818004986 */ /* 0x0003e2000c101504 */
[C---:B0-----:R-:W-:Y:S01]  /*acad0*/  IMAD.WIDE R28, R0.reuse, 0x2, R44 ;  /* 0x00000002001c7825 */ /* 0x041fe200078e022c */
[----:B------:R-:W-:Y:S02]  /*acae0*/  IADD3 R0, R0, c[0x0][0x198], RZ ;  /* 0x0000660000007a10 */ /* 0x000fe40007ffe0ff */
[----:B------:R0:W-:Y:S04]  /*acaf0*/  @P5 STG.E.U16 [R20.64], R52 ;  /* 0x0000003414005986 */ /* 0x0001e8000c101504 */
[----:B------:R-:W-:Y:S01]  /*acb00*/  @P6 STG.E.U16 [R4.64], R50 ;  /* 0x0000003204006986 */ /* 0x000fe2000c101504 */
[----:B------:R-:W-:-:S04]  /*acb10*/  ISETP.GE.AND P0, PT, R53, c[0x0][0x17c], PT ;  /* 0x00005f0035007a0c */ /* 0x000fc80003f06270 */
[----:B------:R-:W-:Y:S02]  /*acb20*/  ISETP.LT.AND P3, PT, R55, c[0x0][0x178], !P0 ;  /* 0x00005e0037007a0c */ /* 0x000fe40004761270 */
[----:B------:R-:W-:Y:S01]  /*acb30*/  ISETP.LT.AND P4, PT, R43, c[0x0][0x178], !P0 ;  /* 0x00005e002b007a0c */ /* 0x000fe20004781270 */
[----:B------:R2:W-:Y:S01]  /*acb40*/  @P1 STG.E.U16 [R28.64], R30 ;  /* 0x0000001e1c001986 */ /* 0x0005e2000c101504 */
[----:B------:R-:W-:Y:S01]  /*acb50*/  ISETP.LT.AND P5, PT, R47, c[0x0][0x178], !P0 ;  /* 0x00005e002f007a0c */ /* 0x000fe200047a1270 */
[----:B-1----:R-:W-:-:S04]  /*acb60*/  IMAD.WIDE R24, R0, 0x2, R2 ;  /* 0x0000000200187825 */ /* 0x002fc800078e0202 */
[----:B0-----:R-:W-:Y:S01]  /*acb70*/  IMAD.WIDE R20, R0, 0x2, R8 ;  /* 0x0000000200147825 */ /* 0x001fe200078e0208 */
[----:B--2---:R-:W-:Y:S02]  /*acb80*/  PRMT R30, R46, 0x7632, R30 ;  /* 0x000076322e1e7816 */ /* 0x004fe4000000001e */
[----:B------:R-:W2:Y:S01]  /*acb90*/  LDL.LU R46, [R1+0x488] ;  /* 0x00048800012e7983 */ /* 0x000ea20000300800 */
[----:B------:R-:W-:Y:S01]  /*acba0*/  PRMT R28, R57, 0x7632, R28 ;  /* 0x00007632391c7816 */ /* 0x000fe2000000001c */
[----:B------:R-:W-:Y:S01]  /*acbb0*/  IMAD.WIDE R4, R0, 0x2, R10 ;  /* 0x0000000200047825 */ /* 0x000fe200078e020a */
[----:B------:R-:W-:Y:S01]  /*acbc0*/  PRMT R29, R60, 0x7632, R29 ;  /* 0x000076323c1d7816 */ /* 0x000fe2000000001d */
[----:B------:R0:W-:Y:S04]  /*acbd0*/  @P3 STG.E.U16 [R24.64], R30 ;  /* 0x0000001e18003986 */ /* 0x0001e8000c101504 */
[----:B------:R-:W3:Y:S04]  /*acbe0*/  LDL.LU R57, [R1+0x468] ;  /* 0x0004680001397983 */ /* 0x000ee80000300800 */
[----:B------:R1:W-:Y:S01]  /*acbf0*/  @P4 STG.E.U16 [R20.64], R28 ;  /* 0x0000001c14004986 */ /* 0x0003e2000c101504 */
[----:B0-----:R-:W-:-:S03]  /*acc00*/  PRMT R30, R61, 0x7632, R30 ;  /* 0x000076323d1e7816 */ /* 0x001fc6000000001e */
[----:B------:R-:W4:Y:S04]  /*acc10*/  LDL.LU R60, [R1+0x188] ;  /* 0x00018800013c7983 */ /* 0x000f280000300800 */
[----:B------:R-:W4:Y:S01]  /*acc20*/  LDL.LU R61, [R1+0x128] ;  /* 0x00012800013d7983 */ /* 0x000f220000300800 */
[----:B-1----:R-:W-:-:S03]  /*acc30*/  PRMT R20, R40, 0x7632, R20 ;  /* 0x0000763228147816 */ /* 0x002fc60000000014 */
[----:B------:R-:W4:Y:S01]  /*acc40*/  LDL.LU R40, [R1+0xe8] ;  /* 0x0000e80001287983 */ /* 0x000f220000300800 */
[----:B------:R-:W-:-:S03]  /*acc50*/  ISETP.GE.AND P2, PT, R37, c[0x0][0x17c], PT ;  /* 0x00005f0025007a0c */ /* 0x000fc60003f46270 */
[----:B------:R-:W4:Y:S04]  /*acc60*/  LDL.LU R53, [R1+0x4050] ;  /* 0x0040500001357983 */ /* 0x000f280000300800 */
[----:B------:R0:W-:Y:S04]  /*acc70*/  @P5 STG.E.U16 [R4.64], R29 ;  /* 0x0000001d04005986 */ /* 0x0001e8000c101504 */
[----:B------:R-:W4:Y:S04]  /*acc80*/  LDL.LU R41, [R1+0x4054] ;  /* 0x0040540001297983 */ /* 0x000f280000300800 */
[----:B------:R-:W4:Y:S01]  /*acc90*/  LDL.LU R37, [R1+0x4058] ;  /* 0x0040580001257983 */ /* 0x000f220000300800 */
[----:B0-----:R-:W-:-:S03]  /*acca0*/  PRMT R29, R52, 0x7632, R29 ;  /* 0x00007632341d7816 */ /* 0x001fc6000000001d */
[----:B------:R-:W4:Y:S01]  /*accb0*/  LDL.LU R52, [R1+0xa8] ;  /* 0x0000a80001347983 */ /* 0x000f220000300800 */
[----:B------:R-:W-:Y:S02]  /*accc0*/  ISETP.LT.AND P6, PT, R56, c[0x0][0x178], !P0 ;  /* 0x00005e0038007a0c */ /* 0x000fe400047c1270 */
[----:B------:R-:W-:Y:S02]  /*accd0*/  ISETP.LT.AND P1, PT, R48, c[0x0][0x178], !P0 ;  /* 0x00005e0030007a0c */ /* 0x000fe40004721270 */
[----:B------:R-:W-:Y:S01]  /*acce0*/  ISETP.LT.AND P3, PT, R49, c[0x0][0x178], !P0 ;  /* 0x00005e0031007a0c */ /* 0x000fe20004761270 */
[----:B------:R-:W-:Y:S01]  /*accf0*/  IMAD.WIDE R24, R0, 0x2, R12 ;  /* 0x0000000200187825 */ /* 0x000fe200078e020c */
[----:B------:R-:W-:-:S03]  /*acd00*/  ISETP.LT.AND P4, PT, R58, c[0x0][0x178], !P0 ;  /* 0x00005e003a007a0c */ /* 0x000fc60004781270 */
[----:B------:R-:W-:Y:S01]  /*acd10*/  IMAD.WIDE R4, R0, 0x2, R14 ;  /* 0x0000000200047825 */ /* 0x000fe200078e020e */
[----:B------:R-:W-:Y:S02]  /*acd20*/  ISETP.LT.AND P0, PT, R59, c[0x0][0x178], !P0 ;  /* 0x00005e003b007a0c */ /* 0x000fe40004701270 */
[----:B------:R-:W-:Y:S01]  /*acd30*/  ISETP.LT.AND P5, PT, R55, c[0x0][0x178], !P2 ;  /* 0x00005e0037007a0c */ /* 0x000fe200057a1270 */
[----:B------:R0:W-:Y:S01]  /*acd40*/  @P6 STG.E.U16 [R24.64], R30 ;  /* 0x0000001e18006986 */ /* 0x0001e2000c101504 */
[----:B------:R-:W-:-:S03]  /*acd50*/  PRMT R50, R50, 0x7632, R50 ;  /* 0x0000763232327816 */ /* 0x000fc60000000032 */
[----:B------:R1:W-:Y:S01]  /*acd60*/  @P1 STG.E.U16 [R4.64], R20 ;  /* 0x0000001404001986 */ /* 0x0003e2000c101504 */
[C---:B------:R-:W-:Y:S01]  /*acd70*/  IADD3 R28, R0.reuse, c[0x0][0x198], RZ ;  /* 0x00006600001c7a10 */ /* 0x040fe20007ffe0ff */
[----:B0-----:R-:W-:-:S04]  /*acd80*/  IMAD.WIDE R24, R0, 0x2, R16 ;  /* 0x0000000200187825 */ /* 0x001fc800078e0210 */
[----:B-1----:R-:W-:Y:S01]  /*acd90*/  IMAD.WIDE R20, R0, 0x2, R18 ;  /* 0x0000000200147825 */ /* 0x002fe200078e0212 */
[----:B------:R-:W-:Y:S01]  /*acda0*/  @P3 STG.E.U16 [R24.64], R29 ;  /* 0x0000001d18003986 */ /* 0x000fe2000c101504 */
[----:B------:R-:W-:Y:S02]  /*acdb0*/  PRMT R30, R30, 0x7632, R30 ;  /* 0x000076321e1e7816 */ /* 0x000fe4000000001e */
[----:B------:R-:W-:Y:S01]  /*acdc0*/  IMAD.WIDE R4, R0, 0x2, R44 ;  /* 0x0000000200047825 */ /* 0x000fe200078e022c */
[----:B------:R-:W-:Y:S01]  /*acdd0*/  ISETP.LT.AND P1, PT, R43, c[0x0][0x178], !P2 ;  /* 0x00005e002b007a0c */ /* 0x000fe20005721270 */
[----:B------:R0:W-:Y:S01]  /*acde0*/  @P4 STG.E.U16 [R20.64], R50 ;  /* 0x0000003214004986 */ /* 0x0001e2000c101504 */
[----:B------:R-:W-:Y:S02]  /*acdf0*/  ISETP.LT.AND P4, PT, R47, c[0x0][0x178], !P2 ;  /* 0x00005e002f007a0c */ /* 0x000fe40005781270 */
[----:B------:R-:W-:Y:S01]  /*ace00*/  ISETP.LT.AND P3, PT, R56, c[0x0][0x178], !P2 ;  /* 0x00005e0038007a0c */ /* 0x000fe20005761270 */
        /* <DEDUP_REMOVED lines=8> */
[----:B---3--:R1:W-:Y:S01]  /*ace90*/  @P1 STG.E.U16 [R4.64], R57 ;  /* 0x0000003904001986 */ /* 0x0083e2000c101504 */
[----:B0-----:R-:W-:-:S03]  /*acea0*/  IMAD.WIDE R20, R28, 0x2, R12 ;  /* 0x000000021c147825 */ /* 0x001fc600078e020c */
[----:B----4-:R0:W-:Y:S01]  /*aceb0*/  @P4 STG.E.U16 [R24.64], R60 ;  /* 0x0000003c18004986 */ /* 0x0101e2000c101504 */
[----:B------:R-:W-:Y:S01]  /*acec0*/  ISETP.LT.AND P4, PT, R58, c[0x0][0x178], !P2 ;  /* 0x00005e003a007a0c */ /* 0x000fe20005781270 */
[C---:B-1----:R-:W-:Y:S02]  /*aced0*/  IMAD.WIDE R4, R28.reuse, 0x2, R14 ;  /* 0x000000021c047825 */ /* 0x042fe400078e020e */
[----:B------:R1:W-:Y:S01]  /*acee0*/  @P3 STG.E.U16 [R20.64], R61 ;  /* 0x0000003d14003986 */ /* 0x0003e2000c101504 */
[----:B------:R-:W-:Y:S01]  /*acef0*/  ISETP.LT.AND P3, PT, R59, c[0x0][0x178], !P2 ;  /* 0x00005e003b007a0c */ /* 0x000fe20005761270 */
[----:B0-----:R-:W-:Y:S01]  /*acf00*/  IMAD.WIDE R24, R28, 0x2, R16 ;  /* 0x000000021c187825 */ /* 0x001fe200078e0210 */
[----:B------:R-:W-:Y:S01]  /*acf10*/  ISETP.GE.AND P0, PT, R53, c[0x0][0x17c], PT ;  /* 0x00005f0035007a0c */ /* 0x000fe20003f06270 */
[----:B------:R0:W-:Y:S03]  /*acf20*/  @P6 STG.E.U16 [R4.64], R40 ;  /* 0x0000002804006986 */ /* 0x0001e6000c101504 */
[----:B------:R-:W-:Y:S01]  /*acf30*/  ISETP.LT.AND P6, PT, R55, c[0x0][0x178], !P0 ;  /* 0x00005e0037007a0c */ /* 0x000fe200047c1270 */
[----:B-1----:R-:W-:-:S04]  /*acf40*/  IMAD.WIDE R20, R0, 0x2, R2 ;  /* 0x0000000200147825 */ /* 0x002fc800078e0202 */
[C---:B0-----:R-:W-:Y:S01]  /*acf50*/  IMAD.WIDE R4, R28.reuse, 0x2, R18 ;  /* 0x000000021c047825 */ /* 0x041fe200078e0212 */
[----:B------:R0:W-:Y:S01]  /*acf60*/  @P5 STG.E.U16 [R24.64], R52 ;  /* 0x0000003418005986 */ /* 0x0001e2000c101504 */
[----:B------:R-:W-:Y:S02]  /*acf70*/  ISETP.LT.AND P5, PT, R43, c[0x0][0x178], !P0 ;  /* 0x00005e002b007a0c */ /* 0x000fe400047a1270 */
[----:B------:R-:W-:Y:S01]  /*acf80*/  IMAD.WIDE R28, R28, 0x2, R44 ;  /* 0x000000021c1c7825 */ /* 0x000fe200078e022c */
[----:B------:R1:W-:Y:S01]  /*acf90*/  @P4 STG.E.U16 [R4.64], R6 ;  /* 0x0000000604004986 */ /* 0x0003e2000c101504 */
[----:B------:R-:W-:Y:S02]  /*acfa0*/  ISETP.GE.AND P2, PT, R37, c[0x0][0x17c], PT ;  /* 0x00005f0025007a0c */ /* 0x000fe40003f46270 */
[----:B0-----:R-:W-:Y:S02]  /*acfb0*/  PRMT R24, R46, 0x7632, R24 ;  /* 0x000076322e187816 */ /* 0x001fe40000000018 */
[----:B------:R-:W2:Y:S01]  /*acfc0*/  LDL.LU R46, [R1+0x4a8] ;  /* 0x0004a800012e7983 */ /* 0x000ea20000300800 */
[----:B-1----:R-:W-:Y:S01]  /*acfd0*/  PRMT R6, R57, 0x7632, R6 ;  /* 0x0000763239067816 */ /* 0x002fe20000000006 */
[----:B------:R-:W-:-:S02]  /*acfe0*/  IMAD.WIDE R4, R0, 0x2, R8 ;  /* 0x0000000200047825 */ /* 0x000fc400078e0208 */
[----:B------:R-:W-:Y:S04]  /*acff0*/  @P3 STG.E.U16 [R28.64], R34 ;  /* 0x000000221c003986 */ /* 0x000fe8000c101504 */
[----:B------:R-:W-:Y:S04]  /*ad000*/  @P6 STG.E.U16 [R20.64], R24 ;  /* 0x0000001814006986 */ /* 0x000fe8000c101504 */
[----:B------:R0:W-:Y:S04]  /*ad010*/  @P5 STG.E.U16 [R4.64], R6 ;  /* 0x0000000604005986 */ /* 0x0001e8000c101504 */
[----:B------:R-:W3:Y:S04]  /*ad020*/  LDL.LU R57, [R1+0x478] ;  /* 0x0004780001397983 */ /* 0x000ee80000300800 */
[----:B------:R-:W4:Y:S01]  /*ad030*/  LDL.LU R37, [R1+0x405c] ;  /* 0x00405c0001257983 */ /* 0x000f220000300800 */
[----:B0-----:R-:W-:-:S03]  /*ad040*/  PRMT R6, R60, 0x7632, R6 ;  /* 0x000076323c067816 */ /* 0x001fc60000000006 */
[----:B------:R-:W4:Y:S01]  /*ad050*/  LDL.LU R60, [R1+0x178] ;  /* 0x00017800013c7983 */ /* 0x000f220000300800 */
[----:B------:R-:W-:Y:S02]  /*ad060*/  PRMT R30, R61, 0x7632, R30 ;  /* 0x000076323d1e7816 */ /* 0x000fe4000000001e */
[----:B------:R-:W-:Y:S01]  /*ad070*/  PRMT R32, R40, 0x7632, R32 ;  /* 0x0000763228207816 */ /* 0x000fe20000000020 */
[----:B------:R-:W4:Y:S04]  /*ad080*/  LDL.LU R61, [R1+0x118] ;  /* 0x00011800013d7983 */ /* 0x000f280000300800 */
[----:B------:R-:W4:Y:S01]  /*ad090*/  LDL.LU R40, [R1+0xd8] ;  /* 0x0000d80001287983 */ /* 0x000f220000300800 */
[----:B------:R-:W-:-:S03]  /*ad0a0*/  PRMT R33, R52, 0x7632, R33 ;  /* 0x0000763234217816 */ /* 0x000fc60000000021 */
[----:B------:R-:W4:Y:S01]  /*ad0b0*/  LDL.LU R52, [R1+0x98] ;  /* 0x0000980001347983 */ /* 0x000f220000300800 */
[----:B------:R-:W-:Y:S02]  /*ad0c0*/  ISETP.LT.AND P4, PT, R47, c[0x0][0x178], !P0 ;  /* 0x00005e002f007a0c */ /* 0x000fe40004781270 */
[----:B------:R-:W-:Y:S02]  /*ad0d0*/  ISETP.LT.AND P6, PT, R56, c[0x0][0x178], !P0 ;  /* 0x00005e0038007a0c */ /* 0x000fe400047c1270 */
[----:B------:R-:W-:Y:S02]  /*ad0e0*/  ISETP.LT.AND P3, PT, R48, c[0x0][0x178], !P0 ;  /* 0x00005e0030007a0c */ /* 0x000fe40004761270 */
[----:B------:R-:W-:Y:S01]  /*ad0f0*/  ISETP.LT.AND P5, PT, R49, c[0x0][0x178], !P0 ;  /* 0x00005e0031007a0c */ /* 0x000fe200047a1270 */
[----:B------:R-:W-:-:S04]  /*ad100*/  IMAD.WIDE R4, R0, 0x2, R10 ;  /* 0x0000000200047825 */ /* 0x000fc800078e020a */
[----:B------:R-:W-:Y:S01]  /*ad110*/  IMAD.WIDE R20, R0, 0x2, R12 ;  /* 0x0000000200147825 */ /* 0x000fe200078e020c */
[----:B------:R-:W-:-:S03]  /*ad120*/  ISETP.GE.AND P1, PT, R41, c[0x0][0x17c], PT ;  /* 0x00005f0029007a0c */ /* 0x000fc60003f26270 */
[C---:B------:R-:W-:Y:S01]  /*ad130*/  IMAD.WIDE R24, R0.reuse, 0x2, R14 ;  /* 0x0000000200187825 */ /* 0x040fe200078e020e */
[----:B------:R0:W-:Y:S03]  /*ad140*/  @P4 STG.E.U16 [R4.64], R6 ;  /* 0x0000000604004986 */ /* 0x0001e6000c101504 */
[----:B------:R-:W-:Y:S01]  /*ad150*/  IMAD.WIDE R28, R0, 0x2, R16 ;  /* 0x00000002001c7825 */ /* 0x000fe200078e0210 */
[----:B------:R1:W-:Y:S01]  /*ad160*/  @P6 STG.E.U16 [R20.64], R30 ;  /* 0x0000001e14006986 */ /* 0x0003e2000c101504 */
[----:B------:R-:W-:Y:S02]  /*ad170*/  ISETP.LT.AND P4, PT, R58, c[0x0][0x178], !P0 ;  /* 0x00005e003a007a0c */ /* 0x000fe40004781270 */
[----:B------:R-:W-:Y:S01]  /*ad180*/  ISETP.LT.AND P0, PT, R59, c[0x0][0x178], !P0 ;  /* 0x00005e003b007a0c */ /* 0x000fe20004701270 */
[----:B------:R1:W-:Y:S04]  /*ad190*/  @P3 STG.E.U16 [R24.64], R32 ;  /* 0x0000002018003986 */ /* 0x0003e8000c101504 */
[----:B------:R1:W-:Y:S01]  /*ad1a0*/  @P5 STG.E.U16 [R28.64], R33 ;  /* 0x000000211c005986 */ /* 0x0003e2000c101504 */
[----:B------:R-:W-:-:S02]  /*ad1b0*/  ISETP.LT.AND P5, PT, R55, c[0x0][0x178], !P1 ;  /* 0x00005e0037007a0c */ /* 0x000fc40004fa1270 */
[C---:B0-----:R-:W-:Y:S01]  /*ad1c0*/  IADD3 R4, R0.reuse, c[0x0][0x198], RZ ;  /* 0x0000660000047a10 */ /* 0x041fe20007ffe0ff */
[----:B-1----:R-:W-:Y:S01]  /*ad1d0*/  IMAD.WIDE R20, R0, 0x2, R18 ;  /* 0x0000000200147825 */ /* 0x002fe200078e0212 */
[----:B------:R-:W-:Y:S02]  /*ad1e0*/  PRMT R6, R6, 0x7632, R6 ;  /* 0x0000763206067816 */ /* 0x000fe40000000006 */
[----:B------:R-:W-:Y:S01]  /*ad1f0*/  ISETP.LT.AND P6, PT, R43, c[0x0][0x178], !P1 ;  /* 0x00005e002b007a0c */ /* 0x000fe20004fc1270 */
[----:B------:R-:W-:Y:S01]  /*ad200*/  IMAD.WIDE R24, R4, 0x2, R2 ;  /* 0x0000000204187825 */ /* 0x000fe200078e0202 */
[----:B------:R-:W-:Y:S02]  /*ad210*/  PRMT R34, R34, 0x7632, R34 ;  /* 0x0000763222227816 */ /* 0x000fe40000000022 */
[----:B------:R-:W-:Y:S01]  /*ad220*/  ISETP.LT.AND P3, PT, R47, c[0x0][0x178], !P1 ;  /* 0x00005e002f007a0c */ /* 0x000fe20004f61270 */
[----:B------:R-:W-:Y:S01]  /*ad230*/  IMAD.WIDE R28, R0, 0x2, R44 ;  /* 0x00000002001c7825 */ /* 0x000fe200078e022c */
[----:B------:R0:W-:Y:S01]  /*ad240*/  @P4 STG.E.U16 [R20.64], R6 ;  /* 0x0000000614004986 */ /* 0x0001e2000c101504 */
[----:B------:R-:W-:-:S03]  /*ad250*/  ISETP.LT.AND P4, PT, R56, c[0x0][0x178], !P1 ;  /* 0x00005e0038007a0c */ /* 0x000fc60004f81270 */
[----:B------:R1:W-:Y:S01]  /*ad260*/  @P0 STG.E.U16 [R28.64], R34 ;  /* 0x000000221c000986 */ /* 0x0003e2000c101504 */
[----:B0-----:R-:W-:-:S04]  /*ad270*/  IMAD.WIDE R20, R4, 0x2, R8 ;  /* 0x0000000204147825 */ /* 0x001fc800078e0208 */
[C---:B-1----:R-:W-:Y:S01]  /*ad280*/  IMAD.WIDE R28, R4.reuse, 0x2, R14 ;  /* 0x00000002041c7825 */ /* 0x042fe200078e020e */
[----:B------:R-:W-:Y:S01]  /*ad290*/  IADD3 R0, R4, c[0x0][0x198], RZ ;  /* 0x0000660004007a10 */ /* 0x000fe20007ffe0ff */
[----:B------:R-:W4:Y:S04]  /*ad2a0*/  LDL.LU R34, [R1+0x4060] ;  /* 0x0040600001227983 */ /* 0x000f280000300800 */
[----:B------:R-:W4:Y:S04]  /*ad2b0*/  LDL.LU R33, [R1+0x4064] ;  /* 0x0040640001217983 */ /* 0x000f280000300800 */
[----:B--2---:R0:W-:Y:S01]  /*ad2c0*/  @P5 STG.E.U16 [R24.64], R46 ;  /* 0x0000002e18005986 */ /* 0x0041e2000c101504 */
[----:B------:R-:W-:Y:S01]  /*ad2d0*/  ISETP.LT.AND P5, PT, R48, c[0x0][0x178], !P1 ;  /* 0x00005e0030007a0c */ /* 0x000fe20004fa1270 */
[----:B0-----:R-:W-:-:S02]  /*ad2e0*/  IMAD.WIDE R24, R4, 0x2, R10 ;  /* 0x0000000204187825 */ /* 0x001fc400078e020a */
[----:B---3--:R0:W-:Y:S01]  /*ad2f0*/  @P6 STG.E.U16 [R20.64], R57 ;  /* 0x0000003914006986 */ /* 0x0081e2000c101504 */
[----:B------:R-:W-:-:S03]  /*ad300*/  ISETP.LT.AND P6, PT, R49, c[0x0][0x178], !P1 ;  /* 0x00005e0031007a0c */ /* 0x000fc60004fc1270 */
[----:B----4-:R1:W-:Y:S01]  /*ad310*/  @P3 STG.E.U16 [R24.64], R60 ;  /* 0x0000003c18003986 */ /* 0x0103e2000c101504 */
[----:B------:R-:W-:Y:S01]  /*ad320*/  ISETP.LT.AND P3, PT, R58, c[0x0][0x178], !P1 ;  /* 0x00005e003a007a0c */ /* 0x000fe20004f61270 */
[----:B0-----:R-:W-:Y:S01]  /*ad330*/  IMAD.WIDE R20, R4, 0x2, R12 ;  /* 0x0000000204147825 */ /* 0x001fe200078e020c */
[----:B------:R-:W-:-:S04]  /*ad340*/  ISETP.LT.AND P1, PT, R59, c[0x0][0x178], !P1 ;  /* 0x00005e003b007a0c */ /* 0x000fc80004f21270 */
[----:B------:R0:W-:Y:S01]  /*ad350*/  @P4 STG.E.U16 [R20.64], R61 ;  /* 0x0000003d14004986 */ /* 0x0001e2000c101504 */
[----:B------:R-:W-:-:S03]  /*ad360*/  ISETP.LT.AND P4, PT, R55, c[0x0][0x178], !P2 ;  /* 0x00005e0037007a0c */ /* 0x000fc60005781270 */
[----:B------:R-:W-:Y:S01]  /*ad370*/  @P5 STG.E.U16 [R28.64], R40 ;  /* 0x000000281c005986 */ /* 0x000fe2000c101504 */
[----:B-1----:R-:W-:Y:S01]  /*ad380*/  IMAD.WIDE R24, R4, 0x2, R16 ;  /* 0x0000000204187825 */ /* 0x002fe200078e0210 */
[----:B------:R-:W-:-:S03]  /*ad390*/  ISETP.LT.AND P5, PT, R43, c[0x0][0x178], !P2 ;  /* 0x00005e002b007a0c */ /* 0x000fc600057a1270 */
[----:B0-----:R-:W-:Y:S01]  /*ad3a0*/  IMAD.WIDE R20, R4, 0x2, R18 ;  /* 0x0000000204147825 */ /* 0x001fe200078e0212 */
[----:B------:R0:W-:Y:S01]  /*ad3b0*/  @P6 STG.E.U16 [R24.64], R52 ;  /* 0x0000003418006986 */ /* 0x0001e2000c101504 */
[----:B------:R-:W-:-:S03]  /*ad3c0*/  PRMT R6, R46, 0x7632, R6 ;  /* 0x000076322e067816 */ /* 0x000fc60000000006 */
[----:B------:R1:W-:Y:S01]  /*ad3d0*/  @P3 STG.E.U16 [R20.64], R26 ;  /* 0x0000001a14003986 */ /* 0x0003e2000c101504 */
[----:B0-----:R-:W-:-:S04]  /*ad3e0*/  IMAD.WIDE R24, R4, 0x2, R44 ;  /* 0x0000000204187825 */ /* 0x001fc800078e022c */
[----:B------:R-:W-:Y:S01]  /*ad3f0*/  IMAD.WIDE R4, R0, 0x2, R2 ;  /* 0x0000000200047825 */ /* 0x000fe200078e0202 */
[----:B-1----:R-:W-:-:S03]  /*ad400*/  PRMT R26, R57, 0x7632, R26 ;  /* 0x00007632391a7816 */ /* 0x002fc6000000001a */
[----:B------:R-:W-:Y:S01]  /*ad410*/  IMAD.WIDE R20, R0, 0x2, R8 ;  /* 0x0000000200147825 */ /* 0x000fe200078e0208 */
[----:B------:R-:W2:Y:S04]  /*ad420*/  LDL.LU R57, [R1+0x498] ;  /* 0x0004980001397983 */ /* 0x000ea80000300800 */
[----:B------:R-:W-:Y:S01]  /*ad430*/  @P1 STG.E.U16 [R24.64], R38 ;  /* 0x0000002618001986 */ /* 0x000fe2000c101504 */
[----:B------:R-:W-:-:S03]  /*ad440*/  PRMT R30, R40, 0x7632, R30 ;  /* 0x00007632281e7816 */ /* 0x000fc6000000001e */
[----:B------:R0:W-:Y:S04]  /*ad450*/  @P4 STG.E.U16 [R4.64], R6 ;  /* 0x0000000604004986 */ /* 0x0001e8000c101504 */
[----:B------:R1:W-:Y:S01]  /*ad460*/  @P5 STG.E.U16 [R20.64], R26 ;  /* 0x0000001a14005986 */ /* 0x0003e2000c101504 */
[----:B0-----:R-:W-:-:S03]  /*ad470*/  PRMT R6, R60, 0x7632, R6 ;  /* 0x000076323c067816 */ /* 0x001fc60000000006 */
[----:B------:R-:W3:Y:S01]  /*ad480*/  LDL.LU R60, [R1+0x198] ;  /* 0x00019800013c7983 */ /* 0x000ee20000300800 */
[----:B-1----:R-:W-:-:S03]  /*ad490*/  PRMT R26, R61, 0x7632, R26 ;  /* 0x000076323d1a7816 */ /* 0x002fc6000000001a */
[----:B------:R-:W4:Y:S04]  /*ad4a0*/  LDL.LU R61, [R1+0x158] ;  /* 0x00015800013d7983 */ /* 0x000f280000300800 */
[----:B------:R-:W4:Y:S01]  /*ad4b0*/  LDL.LU R40, [R1+0x108] ;  /* 0x0001080001287983 */ /* 0x000f220000300800 */
[----:B------:R-:W-:-:S03]  /*ad4c0*/  PRMT R32, R52, 0x7632, R32 ;  /* 0x0000763234207816 */ /* 0x000fc60000000020 */
[----:B------:R-:W4:Y:S01]  /*ad4d0*/  LDL.LU R52, [R1+0xc8] ;  /* 0x0000c80001347983 */ /* 0x000f220000300800 */
[----:B------:R-:W-:Y:S02]  /*ad4e0*/  ISETP.LT.AND P1, PT, R47, c[0x0][0x178], !P2 ;  /* 0x00005e002f007a0c */ /* 0x000fe40005721270 */
[----:B------:R-:W-:Y:S01]  /*ad4f0*/  ISETP.LT.AND P3, PT, R56, c[0x0][0x178], !P2 ;  /* 0x00005e0038007a0c */ /* 0x000fe20005761270 */
[----:B------:R-:W-:-:S04]  /*ad500*/  IMAD.WIDE R4, R0, 0x2, R10 ;  /* 0x0000000200047825 */ /* 0x000fc800078e020a */
[----:B------:R-:W-:Y:S01]  /*ad510*/  IMAD.WIDE R20, R0, 0x2, R12 ;  /* 0x0000000200147825 */ /* 0x000fe200078e020c */
[----:B------:R-:W-:Y:S02]  /*ad520*/  ISETP.LT.AND P4, PT, R48, c[0x0][0x178], !P2 ;  /* 0x00005e0030007a0c */ /* 0x000fe40005781270 */
[----:B------:R-:W-:-:S03]  /*ad530*/  ISETP.LT.AND P5, PT, R49, c[0x0][0x178], !P2 ;  /* 0x00005e0031007a0c */ /* 0x000fc600057a1270 */
[----:B------:R-:W-:Y:S04]  /*ad540*/  @P1 STG.E.U16 [R4.64], R6 ;  /* 0x0000000604001986 */ /* 0x000fe8000c101504 */
[----:B------:R0:W-:Y:S01]  /*ad550*/  @P3 STG.E.U16 [R20.64], R26 ;  /* 0x0000001a14003986 */ /* 0x0001e2000c101504 */
[----:B------:R-:W-:Y:S02]  /*ad560*/  ISETP.LT.AND P3, PT, R58, c[0x0][0x178], !P2 ;  /* 0x00005e003a007a0c */ /* 0x000fe40005761270 */
[----:B------:R-:W-:Y:S01]  /*ad570*/  ISETP.GE.AND P0, PT, R37, c[0x0][0x17c], PT ;  /* 0x00005f0025007a0c */ /* 0x000fe20003f06270 */
[C---:B------:R-:W-:Y:S01]  /*ad580*/  IMAD.WIDE R24, R0.reuse, 0x2, R14 ;  /* 0x0000000200187825 */ /* 0x040fe200078e020e */
[----:B------:R-:W-:Y:S02]  /*ad590*/  ISETP.LT.AND P1, PT, R59, c[0x0][0x178], !P2 ;  /* 0x00005e003b007a0c */ /* 0x000fe40005721270 */
[----:B------:R-:W-:Y:S01]  /*ad5a0*/  ISETP.LT.AND P2, PT, R55, c[0x0][0x178], !P0 ;  /* 0x00005e0037007a0c */ /* 0x000fe20004741270 */
[----:B------:R-:W-:Y:S01]  /*ad5b0*/  IMAD.WIDE R28, R0, 0x2, R16 ;  /* 0x00000002001c7825 */ /* 0x000fe200078e0210 */
[----:B------:R1:W-:Y:S01]  /*ad5c0*/  @P4 STG.E.U16 [R24.64], R30 ;  /* 0x0000001e18004986 */ /* 0x0003e2000c101504 */
[----:B0-----:R-:W-:-:S02]  /*ad5d0*/  PRMT R26, R26, 0x7632, R26 ;  /* 0x000076321a1a7816 */ /* 0x001fc4000000001a */
[C---:B------:R-:W-:Y:S01]  /*ad5e0*/  IMAD.WIDE R4, R0.reuse, 0x2, R18 ;  /* 0x0000000200047825 */ /* 0x040fe200078e0212 */
[----:B------:R-:W-:Y:S01]  /*ad5f0*/  IADD3 R6, R0, c[0x0][0x198], RZ ;  /* 0x0000660000067a10 */ /* 0x000fe20007ffe0ff */
[----:B------:R-:W-:Y:S01]  /*ad600*/  @P5 STG.E.U16 [R28.64], R32 ;  /* 0x000000201c005986 */ /* 0x000fe2000c101504 */
[----:B------:R-:W-:Y:S02]  /*ad610*/  ISETP.LT.AND P4, PT, R43, c[0x0][0x178], !P0 ;  /* 0x00005e002b007a0c */ /* 0x000fe40004781270 */
[----:B------:R-:W-:Y:S01]  /*ad620*/  ISETP.LT.AND P6, PT, R47, c[0x0][0x178], !P0 ;  /* 0x00005e002f007a0c */ /* 0x000fe200047c1270 */
[----:B------:R0:W-:Y:S01]  /*ad630*/  @P3 STG.E.U16 [R4.64], R26 ;  /* 0x0000001a04003986 */ /* 0x0001e2000c101504 */
[----:B------:R-:W-:Y:S01]  /*ad640*/  ISETP.LT.AND P3, PT, R56, c[0x0][0x178], !P0 ;  /* 0x00005e0038007a0c */ /* 0x000fe20004761270 */
[----:B------:R-:W-:Y:S01]  /*ad650*/  IMAD.WIDE R20, R0, 0x2, R44 ;  /* 0x0000000200147825 */ /* 0x000fe200078e022c */
[----:B------:R-:W-:-:S03]  /*ad660*/  PRMT R38, R38, 0x7632, R38 ;  /* 0x0000763226267816 */ /* 0x000fc60000000026 */
[C---:B-1----:R-:W-:Y:S02]  /*ad670*/  IMAD.WIDE R24, R6.reuse, 0x2, R8 ;  /* 0x0000000206187825 */ /* 0x042fe400078e0208 */
[----:B------:R1:W-:Y:S02]  /*ad680*/  @P1 STG.E.U16 [R20.64], R38 ;  /* 0x0000002614001986 */ /* 0x0003e4000c101504 */
[----:B0-----:R-:W-:Y:S01]  /*ad690*/  IMAD.WIDE R4, R6, 0x2, R2 ;  /* 0x0000000206047825 */ /* 0x001fe200078e0202 */
[----:B------:R-:W-:-:S03]  /*ad6a0*/  ISETP.LT.AND P1, PT, R48, c[0x0][0x178], !P0 ;  /* 0x00005e0030007a0c */ /* 0x000fc60004721270 */
[----:B-1----:R-:W-:Y:S01]  /*ad6b0*/  IMAD.WIDE R20, R6, 0x2, R10 ;  /* 0x0000000206147825 */ /* 0x002fe200078e020a */
[----:B------:R-:W-:Y:S02]  /*ad6c0*/  ISETP.GE.AND P5, PT, R34, c[0x0][0x17c], PT ;  /* 0x00005f0022007a0c */ /* 0x000fe40003fa6270 */
[----:B------:R-:W-:-:S05]  /*ad6d0*/  IADD3 R0, R6, c[0x0][0x198], RZ ;  /* 0x0000660006007a10 */ /* 0x000fca0007ffe0ff */
[----:B------:R-:W-:Y:S01]  /*ad6e0*/  IMAD.WIDE R28, R0, 0x2, R2 ;  /* 0x00000002001c7825 */ /* 0x000fe200078e0202 */
[----:B--2---:R0:W-:Y:S01]  /*ad6f0*/  @P2 STG.E.U16 [R4.64], R57 ;  /* 0x0000003904002986 */ /* 0x0041e2000c101504 */
[----:B------:R-:W-:-:S03]  /*ad700*/  ISETP.GE.AND P2, PT, R33, c[0x0][0x17c], PT ;  /* 0x00005f0021007a0c */ /* 0x000fc60003f46270 */
[----:B------:R-:W2:Y:S01]  /*ad710*/  LDL.LU R33, [R1+0x4068] ;  /* 0x0040680001217983 */ /* 0x000ea20000300800 */
[----:B------:R-:W-:-:S03]  /*ad720*/  PRMT R26, R57, 0x7632, R26 ;  /* 0x00007632391a7816 */ /* 0x000fc6000000001a */
[----:B------:R-:W2:Y:S01]  /*ad730*/  LDL.LU R32, [R1+0x406c] ;  /* 0x00406c0001207983 */ /* 0x000ea20000300800 */
[----:B0-----:R-:W-:-:S03]  /*ad740*/  IMAD.WIDE R4, R6, 0x2, R12 ;  /* 0x0000000206047825 */ /* 0x001fc600078e020c */
[----:B------:R-:W2:Y:S04]  /*ad750*/  LDL.LU R46, [R1+0x45c] ;  /* 0x00045c00012e7983 */ /* 0x000ea80000300800 */
[----:B------:R-:W2:Y:S04]  /*ad760*/  LDL.LU R57, [R1+0x16c] ;  /* 0x00016c0001397983 */ /* 0x000ea80000300800 */
[----:B---3--:R-:W-:Y:S01]  /*ad770*/  @P4 STG.E.U16 [R24.64], R60 ;  /* 0x0000003c18004986 */ /* 0x008fe2000c101504 */
[----:B------:R-:W-:-:S03]  /*ad780*/  ISETP.LT.AND P4, PT, R49, c[0x0][0x178], !P0 ;  /* 0x00005e0031007a0c */ /* 0x000fc60004781270 */
[----:B----4-:R0:W-:Y:S04]  /*ad790*/  @P6 STG.E.U16 [R20.64], R61 ;  /* 0x0000003d14006986 */ /* 0x0101e8000c101504 */
[----:B------:R1:W-:Y:S01]  /*ad7a0*/  @P3 STG.E.U16 [R4.64], R40 ;  /* 0x0000002804003986 */ /* 0x0003e2000c101504 */
[----:B------:R-:W-:Y:S01]  /*ad7b0*/  ISETP.LT.AND P3, PT, R58, c[0x0][0x178], !P0 ;  /* 0x00005e003a007a0c */ /* 0x000fe20004761270 */
[----:B0-----:R-:W-:-:S04]  /*ad7c0*/  IMAD.WIDE R20, R6, 0x2, R14 ;  /* 0x0000000206147825 */ /* 0x001fc800078e020e */
[C---:B-1----:R-:W-:Y:S01]  /*ad7d0*/  IMAD.WIDE R4, R6.reuse, 0x2, R16 ;  /* 0x0000000206047825 */ /* 0x042fe200078e0210 */
[----:B------:R0:W-:Y:S01]  /*ad7e0*/  @P1 STG.E.U16 [R20.64], R52 ;  /* 0x0000003414001986 */ /* 0x0001e2000c101504 */
[----:B------:R-:W-:Y:S02]  /*ad7f0*/  ISETP.LT.AND P0, PT, R59, c[0x0][0x178], !P0 ;  /* 0x00005e003b007a0c */ /* 0x000fe40004701270 */
[C---:B------:R-:W-:Y:S01]  /*ad800*/  IMAD.WIDE R24, R6.reuse, 0x2, R44 ;  /* 0x0000000206187825 */ /* 0x040fe200078e022c */
[----:B------:R1:W-:Y:S01]  /*ad810*/  @P4 STG.E.U16 [R4.64], R54 ;  /* 0x0000003604004986 */ /* 0x0003e2000c101504 */
[----:B------:R-:W-:Y:S02]  /*ad820*/  ISETP.LT.AND P6, PT, R55, c[0x0][0x178], !P5 ;  /* 0x00005e0037007a0c */ /* 0x000fe40006fc1270 */
[----:B0-----:R-:W-:Y:S01]  /*ad830*/  IMAD.WIDE R20, R6, 0x2, R18 ;  /* 0x0000000206147825 */ /* 0x001fe200078e0212 */
[----:B------:R-:W-:Y:S02]  /*ad840*/  PRMT R6, R60, 0x7632, R6 ;  /* 0x000076323c067816 */ /* 0x000fe40000000006 */
[----:B------:R-:W3:Y:S01]  /*ad850*/  LDL.LU R60, [R1+0x14c] ;  /* 0x00014c00013c7983 */ /* 0x000ee20000300800 */
[----:B------:R-:W-:-:S03]  /*ad860*/  ISETP.LT.AND P1, PT, R43, c[0x0][0x178], !P5 ;  /* 0x00005e002b007a0c */ /* 0x000fc60006f21270 */
[----:B------:R0:W-:Y:S01]  /*ad870*/  @P3 STG.E.U16 [R20.64], R22 ;  /* 0x0000001614003986 */ /* 0x0001e2000c101504 */
[----:B-1----:R-:W-:Y:S01]  /*ad880*/  IMAD.WIDE R4, R0, 0x2, R8 ;  /* 0x0000000200047825 */ /* 0x002fe200078e0208 */
[----:B0-----:R-:W-:Y:S02]  /*ad890*/  PRMT R22, R61, 0x7632, R22 ;  /* 0x000076323d167816 */ /* 0x001fe40000000016 */
[----:B------:R-:W4:Y:S04]  /*ad8a0*/  LDL.LU R61, [R1+0x13c] ;  /* 0x00013c00013d7983 */ /* 0x000f280000300800 */
[----:B------:R-:W-:Y:S04]  /*ad8b0*/  @P0 STG.E.U16 [R24.64], R42 ;  /* 0x0000002a18000986 */ /* 0x000fe8000c101504 */
[----:B------:R-:W-:Y:S04]  /*ad8c0*/  @P6 STG.E.U16 [R28.64], R26 ;  /* 0x0000001a1c006986 */ /* 0x000fe8000c101504 */
[----:B------:R0:W-:Y:S02]  /*ad8d0*/  @P1 STG.E.U16 [R4.64], R6 ;  /* 0x0000000604001986 */ /* 0x0001e4000c101504 */
[----:B0-----:R-:W-:-:S02]  /*ad8e0*/  PRMT R6, R40, 0x7632, R6 ;  /* 0x0000763228067816 */ /* 0x001fc40000000006 */
[----:B------:R-:W4:Y:S01]  /*ad8f0*/  LDL.LU R40, [R1+0xfc] ;  /* 0x0000fc0001287983 */ /* 0x000f220000300800 */
[----:B------:R-:W-:Y:S01]  /*ad900*/  ISETP.LT.AND P4, PT, R47, c[0x0][0x178], !P5 ;  /* 0x00005e002f007a0c */ /* 0x000fe20006f81270 */
[----:B------:R-:W-:Y:S01]  /*ad910*/  IMAD.WIDE R20, R0, 0x2, R10 ;  /* 0x0000000200147825 */ /* 0x000fe200078e020a */
[----:B------:R-:W-:Y:S02]  /*ad920*/  ISETP.LT.AND P0, PT, R56, c[0x0][0x178], !P5 ;  /* 0x00005e0038007a0c */ /* 0x000fe40006f01270 */
[----:B------:R-:W-:Y:S01]  /*ad930*/  ISETP.LT.AND P6, PT, R48, c[0x0][0x178], !P5 ;  /* 0x00005e0030007a0c */ /* 0x000fe20006fc1270 */
[----:B------:R-:W-:-:S08]  /*ad940*/  IMAD.WIDE R4, R0, 0x2, R12 ;  /* 0x0000000200047825 */ /* 0x000fd000078e020c */
[----:B------:R0:W-:Y:S01]  /*ad950*/  @P4 STG.E.U16 [R20.64], R22 ;  /* 0x0000001614004986 */ /* 0x0001e2000c101504 */
[----:B------:R-:W-:Y:S02]  /*ad960*/  ISETP.LT.AND P3, PT, R49, c[0x0][0x178], !P5 ;  /* 0x00005e0031007a0c */ /* 0x000fe40006f61270 */
[----:B0-----:R-:W-:Y:S02]  /*ad970*/  PRMT R22, R52, 0x7632, R22 ;  /* 0x0000763234167816 */ /* 0x001fe40000000016 */
[----:B------:R-:W4:Y:S01]  /*ad980*/  LDL.LU R52, [R1+0xbc] ;  /* 0x0000bc0001347983 */ /* 0x000f220000300800 */
[----:B------:R-:W-:-:S03]  /*ad990*/  IMAD.WIDE R20, R0, 0x2, R14 ;  /* 0x0000000200147825 */ /* 0x000fc600078e020e */
[----:B------:R0:W-:Y:S01]  /*ad9a0*/  @P0 STG.E.U16 [R4.64], R6 ;  /* 0x0000000604000986 */ /* 0x0001e2000c101504 */
[----:B------:R-:W-:Y:S02]  /*ad9b0*/  ISETP.LT.AND P0, PT, R58, c[0x0][0x178], !P5 ;  /* 0x00005e003a007a0c */ /* 0x000fe40006f01270 */
[----:B------:R-:W-:Y:S01]  /*ad9c0*/  ISETP.LT.AND P5, PT, R59, c[0x0][0x178], !P5 ;  /* 0x00005e003b007a0c */ /* 0x000fe20006fa1270 */
[----:B------:R-:W-:Y:S01]  /*ad9d0*/  IMAD.WIDE R24, R0, 0x2, R16 ;  /* 0x0000000200187825 */ /* 0x000fe200078e0210 */
[----:B------:R-:W-:Y:S01]  /*ad9e0*/  PRMT R54, R54, 0x7632, R54 ;  /* 0x0000763236367816 */ /* 0x000fe20000000036 */
[----:B------:R1:W-:Y:S01]  /*ad9f0*/  @P6 STG.E.U16 [R20.64], R22 ;  /* 0x0000001614006986 */ /* 0x0003e2000c101504 */
[----:B------:R-:W-:Y:S02]  /*ada00*/  ISETP.LT.AND P6, PT, R55, c[0x0][0x178], !P2 ;  /* 0x00005e0037007a0c */ /* 0x000fe400057c1270 */
[----:B------:R-:W-:Y:S01]  /*ada10*/  PRMT R42, R42, 0x7632, R42 ;  /* 0x000076322a2a7816 */ /* 0x000fe2000000002a */
[----:B------:R1:W-:Y:S01]  /*ada20*/  @P3 STG.E.U16 [R24.64], R54 ;  /* 0x0000003618003986 */ /* 0x0003e2000c101504 */
[----:B------:R-:W-:Y:S01]  /*ada30*/  ISETP.LT.AND P3, PT, R43, c[0x0][0x178], !P2 ;  /* 0x00005e002b007a0c */ /* 0x000fe20005761270 */
[C---:B0-----:R-:W-:Y:S01]  /*ada40*/  IMAD.WIDE R4, R0.reuse, 0x2, R18 ;  /* 0x0000000200047825 */ /* 0x041fe200078e0212 */
[----:B------:R-:W-:Y:S01]  /*ada50*/  IADD3 R6, R0, c[0x0][0x198], RZ ;  /* 0x0000660000067a10 */ /* 0x000fe20007ffe0ff */
[----:B------:R-:W4:Y:S01]  /*ada60*/  LDL.LU R34, [R1+0x4070] ;  /* 0x0040700001227983 */ /* 0x000f220000300800 */
[----:B-1----:R-:W-:Y:S01]  /*ada70*/  PRMT R22, R22, 0x7632, R22 ;  /* 0x0000763216167816 */ /* 0x002fe20000000016 */
[----:B------:R-:W-:Y:S01]  /*ada80*/  IMAD.WIDE R20, R0, 0x2, R44 ;  /* 0x0000000200147825 */ /* 0x000fe200078e022c */
[----:B------:R-:W-:-:S03]  /*ada90*/  ISETP.LT.AND P4, PT, R47, c[0x0][0x178], !P2 ;  /* 0x00005e002f007a0c */ /* 0x000fc60005781270 */
[----:B------:R0:W-:Y:S01]  /*adaa0*/  @P0 STG.E.U16 [R4.64], R22 ;  /* 0x0000001604000986 */ /* 0x0001e2000c101504 */
[----:B------:R-:W-:-:S03]  /*adab0*/  IMAD.WIDE R24, R6, 0x2, R2 ;  /* 0x0000000206187825 */ /* 0x000fc600078e0202 */
[----:B------:R1:W-:Y:S01]  /*adac0*/  @P5 STG.E.U16 [R20.64], R42 ;  /* 0x0000002a14005986 */ /* 0x0003e2000c101504 */
[----:B------:R-:W-:Y:S01]  /*adad0*/  ISETP.LT.AND P5, PT, R56, c[0x0][0x178], !P2 ;  /* 0x00005e0038007a0c */ /* 0x000fe200057a1270 */
[----:B0-----:R-:W-:-:S04]  /*adae0*/  IMAD.WIDE R4, R6, 0x2, R8 ;  /* 0x0000000206047825 */ /* 0x001fc800078e0208 */
[----:B-1----:R-:W-:Y:S01]  /*adaf0*/  IMAD.WIDE R20, R6, 0x2, R10 ;  /* 0x0000000206147825 */ /* 0x002fe200078e020a */
[----:B--2---:R-:W-:Y:S02]  /*adb00*/  ISETP.GE.AND P1, PT, R33, c[0x0][0x17c], PT ;  /* 0x00005f0021007a0c */ /* 0x004fe40003f26270 */
[----:B------:R-:W2:Y:S01]  /*adb10*/  LDL.LU R33, [R1+0x4078] ;  /* 0x0040780001217983 */ /* 0x000ea20000300800 */
[----:B------:R-:W-:-:S03]  /*adb20*/  ISETP.GE.AND P0, PT, R32, c[0x0][0x17c], PT ;  /* 0x00005f0020007a0c */ /* 0x000fc60003f06270 */
[----:B------:R-:W2:Y:S01]  /*adb30*/  LDL.LU R32, [R1+0x4074] ;  /* 0x0040740001207983 */ /* 0x000ea20000300800 */
[----:B------:R-:W-:-:S03]  /*adb40*/  PRMT R0, R46, 0x7632, R0 ;  /* 0x000076322e007816 */ /* 0x000fc60000000000 */
[----:B------:R0:W-:Y:S04]  /*adb50*/  @P6 STG.E.U16 [R24.64], R46 ;  /* 0x0000002e18006986 */ /* 0x0001e8000c101504 */
[----:B------:R1:W-:Y:S01]  /*adb60*/  @P3 STG.E.U16 [R4.64], R57 ;  /* 0x0000003904003986 */ /* 0x0003e2000c101504 */
[----:B------:R-:W-:-:S03]  /*adb70*/  PRMT R22, R57, 0x7632, R22 ;  /* 0x0000763239167816 */ /* 0x000fc60000000016 */
[----:B0-----:R-:W2:Y:S01]  /*adb80*/  LDL.LU R46, [R1+0x48c] ;  /* 0x00048c00012e7983 */ /* 0x001ea20000300800 */
[----:B-1----:R-:W-:-:S03]  /*adb90*/  IMAD.WIDE R4, R6, 0x2, R12 ;  /* 0x0000000206047825 */ /* 0x002fc600078e020c */
[----:B------:R-:W2:Y:S01]  /*adba0*/  LDL.LU R57, [R1+0x46c] ;  /* 0x00046c0001397983 */ /* 0x000ea20000300800 */
[----:B------:R-:W-:Y:S02]  /*adbb0*/  ISETP.LT.AND P6, PT, R48, c[0x0][0x178], !P2 ;  /* 0x00005e0030007a0c */ /* 0x000fe400057c1270 */
[----:B---3--:R-:W-:Y:S01]  /*adbc0*/  PRMT R26, R60, 0x7632, R26 ;  /* 0x000076323c1a7816 */ /* 0x008fe2000000001a */
[----:B------:R0:W-:Y:S04]  /*adbd0*/  @P4 STG.E.U16 [R20.64], R60 ;  /* 0x0000003c14004986 */ /* 0x0001e8000c101504 */
[----:B0-----:R-:W3:Y:S01]  /*adbe0*/  LDL.LU R60, [R1+0x18c] ;  /* 0x00018c00013c7983 */ /* 0x001ee20000300800 */
[----:B----4-:R-:W-:-:S03]  /*adbf0*/  PRMT R28, R61, 0x7632, R28 ;  /* 0x000076323d1c7816 */ /* 0x010fc6000000001c */
[----:B------:R0:W-:Y:S01]  /*adc00*/  @P5 STG.E.U16 [R4.64], R61 ;  /* 0x0000003d04005986 */ /* 0x0001e2000c101504 */
[----:B------:R-:W-:-:S03]  /*adc10*/  IMAD.WIDE R20, R6, 0x2, R14 ;  /* 0x0000000206147825 */ /* 0x000fc600078e020e */
[----:B0-----:R-:W4:Y:S01]  /*adc20*/  LDL.LU R61, [R1+0x12c] ;  /* 0x00012c00013d7983 */ /* 0x001f220000300800 */
[----:B------:R-:W-:-:S03]  /*adc30*/  PRMT R29, R40, 0x7632, R29 ;  /* 0x00007632281d7816 */ /* 0x000fc6000000001d */
[----:B------:R0:W-:Y:S04]  /*adc40*/  @P6 STG.E.U16 [R20.64], R40 ;  /* 0x0000002814006986 */ /* 0x0001e8000c101504 */
[----:B0-----:R-:W4:Y:S01]  /*adc50*/  LDL.LU R40, [R1+0xec] ;  /* 0x0000ec0001287983 */ /* 0x001f220000300800 */
[----:B------:R-:W-:Y:S02]  /*adc60*/  ISETP.LT.AND P3, PT, R49, c[0x0][0x178], !P2 ;  /* 0x00005e0031007a0c */ /* 0x000fe40005761270 */
[----:B------:R-:W-:Y:S02]  /*adc70*/  ISETP.LT.AND P4, PT, R58, c[0x0][0x178], !P2 ;  /* 0x00005e003a007a0c */ /* 0x000fe40005781270 */
[----:B------:R-:W-:Y:S01]  /*adc80*/  ISETP.LT.AND P2, PT, R59, c[0x0][0x178], !P2 ;  /* 0x00005e003b007a0c */ /* 0x000fe20005741270 */
[----:B------:R-:W-:Y:S01]  /*adc90*/  IMAD.WIDE R4, R6, 0x2, R16 ;  /* 0x0000000206047825 */ /* 0x000fe200078e0210 */
[----:B------:R-:W-:-:S02]  /*adca0*/  ISETP.LT.AND P5, PT, R55, c[0x0][0x178], !P1 ;  /* 0x00005e0037007a0c */ /* 0x000fc40004fa1270 */
[----:B------:R-:W-:Y:S01]  /*adcb0*/  ISETP.LT.AND P6, PT, R43, c[0x0][0x178], !P1 ;  /* 0x00005e002b007a0c */ /* 0x000fe20004fc1270 */
[----:B------:R-:W-:-:S04]  /*adcc0*/  IMAD.WIDE R20, R6, 0x2, R18 ;  /* 0x0000000206147825 */ /* 0x000fc800078e0212 */
[----:B------:R-:W-:Y:S01]  /*adcd0*/  IMAD.WIDE R24, R6, 0x2, R44 ;  /* 0x0000000206187825 */ /* 0x000fe200078e022c */
[----:B------:R-:W-:Y:S01]  /*adce0*/  PRMT R30, R52, 0x7632, R30 ;  /* 0x00007632341e7816 */ /* 0x000fe2000000001e */
[----:B------:R0:W-:Y:S01]  /*adcf0*/  @P3 STG.E.U16 [R4.64], R52 ;  /* 0x0000003404003986 */ /* 0x0001e2000c101504 */
[----:B------:R-:W-:-:S03]  /*add00*/  IADD3 R6, R6, c[0x0][0x198], RZ ;  /* 0x0000660006067a10 */ /* 0x000fc60007ffe0ff */
[----:B------:R1:W-:Y:S01]  /*add10*/  @P4 STG.E.U16 [R20.64], R51 ;  /* 0x0000003314004986 */ /* 0x0003e2000c101504 */
[----:B------:R-:W-:-:S03]  /*add20*/  ISETP.LT.AND P3, PT, R56, c[0x0][0x178], !P1 ;  /* 0x00005e0038007a0c */ /* 0x000fc60004f61270 */
[----:B------:R1:W-:Y:S04]  /*add30*/  @P2 STG.E.U16 [R24.64], R31 ;  /* 0x0000001f18002986 */ /* 0x0003e8000c101504 */
[----:B0-----:R-:W4:Y:S01]  /*add40*/  LDL.LU R52, [R1+0xac] ;  /* 0x0000ac0001347983 */ /* 0x001f220000300800 */
[----:B------:R-:W-:Y:S01]  /*add50*/  ISETP.LT.AND P2, PT, R47, c[0x0][0x178], !P1 ;  /* 0x00005e002f007a0c */ /* 0x000fe20004f41270 */
[----:B------:R-:W-:Y:S01]  /*add60*/  IMAD.WIDE R4, R6, 0x2, R2 ;  /* 0x0000000206047825 */ /* 0x000fe200078e0202 */
[----:B------:R-:W-:-:S03]  /*add70*/  ISETP.LT.AND P4, PT, R48, c[0x0][0x178], !P1 ;  /* 0x00005e0030007a0c */ /* 0x000fc60004f81270 */
[----:B-1----:R-:W-:Y:S01]  /*add80*/  IMAD.WIDE R20, R6, 0x2, R8 ;  /* 0x0000000206147825 */ /* 0x002fe200078e0208 */
[----:B------:R0:W-:Y:S01]  /*add90*/  @P5 STG.E.U16 [R4.64], R0 ;  /* 0x0000000004005986 */ /* 0x0001e2000c101504 */
[----:B------:R-:W-:-:S03]  /*adda0*/  ISETP.LT.AND P5, PT, R49, c[0x0][0x178], !P1 ;  /* 0x00005e0031007a0c */ /* 0x000fc60004fa1270 */
[----:B------:R1:W-:Y:S01]  /*addb0*/  @P6 STG.E.U16 [R20.64], R22 ;  /* 0x0000001614006986 */ /* 0x0003e2000c101504 */
[----:B------:R-:W-:Y:S01]  /*addc0*/  ISETP.LT.AND P6, PT, R58, c[0x0][0x178], !P1 ;  /* 0x00005e003a007a0c */ /* 0x000fe20004fc1270 */
[----:B------:R-:W-:-:S04]  /*addd0*/  IMAD.WIDE R24, R6, 0x2, R14 ;  /* 0x0000000206187825 */ /* 0x000fc800078e020e */
[----:B0-----:R-:W-:-:S04]  /*adde0*/  IMAD.WIDE R4, R6, 0x2, R10 ;  /* 0x0000000206047825 */ /* 0x001fc800078e020a */
[----:B-1----:R-:W-:Y:S01]  /*addf0*/  IMAD.WIDE R20, R6, 0x2, R12 ;  /* 0x0000000206147825 */ /* 0x002fe200078e020c */
[----:B------:R0:W-:Y:S01]  /*ade00*/  @P2 STG.E.U16 [R4.64], R26 ;  /* 0x0000001a04002986 */ /* 0x0001e2000c101504 */
[----:B------:R-:W-:Y:S02]  /*ade10*/  ISETP.LT.AND P1, PT, R59, c[0x0][0x178], !P1 ;  /* 0x00005e003b007a0c */ /* 0x000fe40004f21270 */
[----:B------:R-:W-:Y:S01]  /*ade20*/  PRMT R51, R51, 0x7632, R51 ;  /* 0x0000763233337816 */ /* 0x000fe20000000033 */
[----:B------:R1:W-:Y:S01]  /*ade30*/  @P3 STG.E.U16 [R20.64], R28 ;  /* 0x0000001c14003986 */ /* 0x0003e2000c101504 */
[----:B------:R-:W-:-:S03]  /*ade40*/  ISETP.LT.AND P3, PT, R55, c[0x0][0x178], !P0 ;  /* 0x00005e0037007a0c */ /* 0x000fc60004761270 */
[----:B------:R1:W-:Y:S01]  /*ade50*/  @P4 STG.E.U16 [R24.64], R29 ;  /* 0x0000001d18004986 */ /* 0x0003e2000c101504 */
[----:B0-----:R-:W-:-:S04]  /*ade60*/  IMAD.WIDE R4, R6, 0x2, R16 ;  /* 0x0000000206047825 */ /* 0x001fc800078e0210 */
[C---:B-1----:R-:W-:Y:S01]  /*ade70*/  IMAD.WIDE R20, R6.reuse, 0x2, R18 ;  /* 0x0000000206147825 */ /* 0x042fe200078e0212 */
[----:B------:R-:W-:Y:S01]  /*ade80*/  ISETP.LT.AND P4, PT, R43, c[0x0][0x178], !P0 ;  /* 0x00005e002b007a0c */ /* 0x000fe20004781270 */
[----:B------:R0:W-:Y:S02]  /*ade90*/  @P5 STG.E.U16 [R4.64], R30 ;  /* 0x0000001e04005986 */ /* 0x0001e4000c101504 */
[C---:B------:R-:W-:Y:S01]  /*adea0*/  IMAD.WIDE R24, R6.reuse, 0x2, R44 ;  /* 0x0000000206187825 */ /* 0x040fe200078e022c */
[----:B------:R-:W-:Y:S01]  /*adeb0*/  IADD3 R6, R6, c[0x0][0x198], RZ ;  /* 0x0000660006067a10 */ /* 0x000fe20007ffe0ff */
[----:B------:R1:W-:Y:S01]  /*adec0*/  @P6 STG.E.U16 [R20.64], R51 ;  /* 0x0000003314006986 */ /* 0x0003e2000c101504 */
[----:B------:R-:W-:Y:S02]  /*aded0*/  ISETP.LT.AND P2, PT, R47, c[0x0][0x178], !P0 ;  /* 0x00005e002f007a0c */ /* 0x000fe40004741270 */
[----:B------:R-:W-:Y:S02]  /*adee0*/  ISETP.LT.AND P6, PT, R56, c[0x0][0x178], !P0 ;  /* 0x00005e0038007a0c */ /* 0x000fe400047c1270 */
[----:B------:R-:W-:Y:S01]  /*adef0*/  PRMT R31, R31, 0x7632, R31 ;  /* 0x000076321f1f7816 */ /* 0x000fe2000000001f */
[----:B0-----:R-:W-:-:S04]  /*adf00*/  IMAD.WIDE R4, R6, 0x2, R2 ;  /* 0x0000000206047825 */ /* 0x001fc800078e0202 */
[----:B------:R0:W-:Y:S01]  /*adf10*/  @P1 STG.E.U16 [R24.64], R31 ;  /* 0x0000001f18001986 */ /* 0x0001e2000c101504 */
[----:B-1----:R-:W-:Y:S01]  /*adf20*/  IMAD.WIDE R20, R6, 0x2, R8 ;  /* 0x0000000206147825 */ /* 0x002fe200078e0208 */
[----:B------:R-:W-:-:S03]  /*adf30*/  ISETP.LT.AND P1, PT, R48, c[0x0][0x178], !P0 ;  /* 0x00005e0030007a0c */ /* 0x000fc60004721270 */
[----:B0-----:R-:W-:Y:S01]  /*adf40*/  IMAD.WIDE R24, R6, 0x2, R10 ;  /* 0x0000000206187825 */ /* 0x001fe200078e020a */
[----:B--2---:R0:W-:Y:S01]  /*adf50*/  @P3 STG.E.U16 [R4.64], R46 ;  /* 0x0000002e04003986 */ /* 0x0041e2000c101504 */
[----:B------:R-:W-:-:S03]  /*adf60*/  PRMT R26, R46, 0x7632, R26 ;  /* 0x000076322e1a7816 */ /* 0x000fc6000000001a */
[----:B------:R1:W-:Y:S01]  /*adf70*/  @P4 STG.E.U16 [R20.64], R57 ;  /* 0x0000003914004986 */ /* 0x0003e2000c101504 */
[----:B0-----:R-:W-:Y:S01]  /*adf80*/  IMAD.WIDE R4, R6, 0x2, R12 ;  /* 0x0000000206047825 */ /* 0x001fe200078e020c */
[----:B------:R-:W-:-:S03]  /*adf90*/  PRMT R28, R57, 0x7632, R28 ;  /* 0x00007632391c7816 */ /* 0x000fc6000000001c */
[----:B-1----:R-:W-:Y:S01]  /*adfa0*/  IMAD.WIDE R20, R6, 0x2, R14 ;  /* 0x0000000206147825 */ /* 0x002fe200078e020e */
[----:B---3--:R0:W-:Y:S01]  /*adfb0*/  @P2 STG.E.U16 [R24.64], R60 ;  /* 0x0000003c18002986 */ /* 0x0081e2000c101504 */
[----:B------:R-:W-:-:S03]  /*adfc0*/  PRMT R29, R60, 0x7632, R29 ;  /* 0x000076323c1d7816 */ /* 0x000fc6000000001d */
[----:B----4-:R1:W-:Y:S01]  /*adfd0*/  @P6 STG.E.U16 [R4.64], R61 ;  /* 0x0000003d04006986 */ /* 0x0103e2000c101504 */
[----:B------:R-:W-:-:S03]  /*adfe0*/  ISETP.GE.AND P6, PT, R32, c[0x0][0x17c], PT ;  /* 0x00005f0020007a0c */ /* 0x000fc60003fc6270 */
[----:B------:R-:W2:Y:S04]  /*adff0*/  LDL.LU R32, [R1+0x407c] ;  /* 0x00407c0001207983 */ /* 0x000ea80000300800 */
[----:B------:R-:W3:Y:S04]  /*ae000*/  LDL.LU R46, [R1+0x4ac] ;  /* 0x0004ac00012e7983 */ /* 0x000ee80000300800 */
[----:B------:R-:W4:Y:S04]  /*ae010*/  LDL.LU R57, [R1+0x47c] ;  /* 0x00047c0001397983 */ /* 0x000f280000300800 */
[----:B0-----:R-:W2:Y:S01]  /*ae020*/  LDL.LU R60, [R1+0x17c] ;  /* 0x00017c00013c7983 */ /* 0x001ea20000300800 */
[----:B------:R-:W-:-:S03]  /*ae030*/  PRMT R22, R61, 0x7632, R22 ;  /* 0x000076323d167816 */ /* 0x000fc60000000016 */
[----:B-1----:R-:W2:Y:S04]  /*ae040*/  LDL.LU R61, [R1+0x11c] ;  /* 0x00011c00013d7983 */ /* 0x002ea80000300800 */
[----:B------:R0:W-:Y:S01]  /*ae050*/  @P1 STG.E.U16 [R20.64], R40 ;  /* 0x0000002814001986 */ /* 0x0001e2000c101504 */
[----:B------:R-:W-:-:S03]  /*ae060*/  PRMT R30, R40, 0x7632, R30 ;  /* 0x00007632281e7816 */ /* 0x000fc6000000001e */
[----:B0-----:R-:W2:Y:S01]  /*ae070*/  LDL.LU R40, [R1+0xdc] ;  /* 0x0000dc0001287983 */ /* 0x001ea20000300800 */
[----:B------:R-:W-:Y:S01]  /*ae080*/  ISETP.LT.AND P5, PT, R49, c[0x0][0x178], !P0 ;  /* 0x00005e0031007a0c */ /* 0x000fe200047a1270 */
[----:B------:R-:W-:Y:S01]  /*ae090*/  IMAD.WIDE R24, R6, 0x2, R16 ;  /* 0x0000000206187825 */ /* 0x000fe200078e0210 */
[----:B------:R-:W-:Y:S02]  /*ae0a0*/  ISETP.LT.AND P4, PT, R58, c[0x0][0x178], !P0 ;  /* 0x00005e003a007a0c */ /* 0x000fe40004781270 */
[----:B------:R-:W-:Y:S02]  /*ae0b0*/  ISETP.GE.AND P3, PT, R34, c[0x0][0x17c], PT ;  /* 0x00005f0022007a0c */ /* 0x000fe40003f66270 */
[----:B------:R-:W-:Y:S01]  /*ae0c0*/  ISETP.LT.AND P0, PT, R59, c[0x0][0x178], !P0 ;  /* 0x00005e003b007a0c */ /* 0x000fe20004701270 */
[C---:B------:R-:W-:Y:S01]  /*ae0d0*/  IMAD.WIDE R4, R6.reuse, 0x2, R18 ;  /* 0x0000000206047825 */ /* 0x040fe200078e0212 */
[----:B------:R-:W-:Y:S02]  /*ae0e0*/  ISETP.LT.AND P1, PT, R43, c[0x0][0x178], !P3 ;  /* 0x00005e002b007a0c */ /* 0x000fe40005f21270 */
[----:B------:R-:W-:-:S03]  /*ae0f0*/  IADD3 R0, R6, c[0x0][0x198], RZ ;  /* 0x0000660006007a10 */ /* 0x000fc60007ffe0ff */
[----:B------:R0:W-:Y:S01]  /*ae100*/  @P5 STG.E.U16 [R24.64], R52 ;  /* 0x0000003418005986 */ /* 0x0001e2000c101504 */
[----:B------:R-:W-:Y:S01]  /*ae110*/  ISETP.LT.AND P5, PT, R55, c[0x0][0x178], !P3 ;  /* 0x00005e0037007a0c */ /* 0x000fe20005fa1270 */
[C---:B------:R-:W-:Y:S02]  /*ae120*/  IMAD.WIDE R20, R0.reuse, 0x2, R2 ;  /* 0x0000000200147825 */ /* 0x040fe400078e0202 */
[----:B------:R1:W-:Y:S01]  /*ae130*/  @P4 STG.E.U16 [R4.64], R7 ;  /* 0x0000000704004986 */ /* 0x0003e2000c101504 */
[----:B------:R-:W-:Y:S01]  /*ae140*/  ISETP.LT.AND P4, PT, R47, c[0x0][0x178], !P3 ;  /* 0x00005e002f007a0c */ /* 0x000fe20005f81270 */
[----:B0-----:R-:W-:-:S04]  /*ae150*/  IMAD.WIDE R24, R0, 0x2, R8 ;  /* 0x0000000200187825 */ /* 0x001fc800078e0208 */
[----:B-1----:R-:W-:-:S05]  /*ae160*/  IMAD.WIDE R4, R6, 0x2, R44 ;  /* 0x0000000206047825 */ /* 0x002fca00078e022c */
[----:B------:R0:W-:Y:S01]  /*ae170*/  @P0 STG.E.U16 [R4.64], R35 ;  /* 0x0000002304000986 */ /* 0x0001e2000c101504 */
[----:B------:R-:W-:-:S03]  /*ae180*/  ISETP.LT.AND P0, PT, R56, c[0x0][0x178], !P3 ;  /* 0x00005e0038007a0c */ /* 0x000fc60005f01270 */
[----:B------:R-:W-:Y:S01]  /*ae190*/  @P5 STG.E.U16 [R20.64], R26 ;  /* 0x0000001a14005986 */ /* 0x000fe2000c101504 */
[----:B------:R-:W-:-:S03]  /*ae1a0*/  ISETP.LT.AND P5, PT, R48, c[0x0][0x178], !P3 ;  /* 0x00005e0030007a0c */ /* 0x000fc60005fa1270 */
[----:B------:R1:W-:Y:S01]  /*ae1b0*/  @P1 STG.E.U16 [R24.64], R28 ;  /* 0x0000001c18001986 */ /* 0x0003e2000c101504 */
[----:B------:R-:W-:Y:S01]  /*ae1c0*/  ISETP.LT.AND P1, PT, R49, c[0x0][0x178], !P3 ;  /* 0x00005e0031007a0c */ /* 0x000fe20005f21270 */
[----:B0-----:R-:W-:Y:S01]  /*ae1d0*/  IMAD.WIDE R4, R0, 0x2, R10 ;  /* 0x0000000200047825 */ /* 0x001fe200078e020a */
[----:B------:R-:W-:Y:S02]  /*ae1e0*/  PRMT R31, R52, 0x7632, R31 ;  /* 0x00007632341f7816 */ /* 0x000fe4000000001f */
[----:B------:R-:W2:Y:S04]  /*ae1f0*/  LDL.LU R52, [R1+0x9c] ;  /* 0x00009c0001347983 */ /* 0x000ea80000300800 */
[----:B------:R0:W-:Y:S01]  /*ae200*/  @P4 STG.E.U16 [R4.64], R29 ;  /* 0x0000001d04004986 */ /* 0x0001e2000c101504 */
[----:B-1----:R-:W-:Y:S01]  /*ae210*/  PRMT R25, R7, 0x7632, R25 ;  /* 0x0000763207197816 */ /* 0x002fe20000000019 */
[----:B------:R-:W-:Y:S01]  /*ae220*/  IMAD.WIDE R6, R0, 0x2, R14 ;  /* 0x0000000200067825 */ /* 0x000fe200078e020e */
[----:B------:R-:W-:Y:S01]  /*ae230*/  ISETP.LT.AND P4, PT, R58, c[0x0][0x178], !P3 ;  /* 0x00005e003a007a0c */ /* 0x000fe20005f81270 */
[----:B------:R-:W2:Y:S01]  /*ae240*/  LDL.LU R38, [R1+0x4080] ;  /* 0x0040800001267983 */ /* 0x000ea20000300800 */
[----:B------:R-:W-:Y:S01]  /*ae250*/  ISETP.GE.AND P2, PT, R33, c[0x0][0x17c], PT ;  /* 0x00005f0021007a0c */ /* 0x000fe20003f46270 */
[----:B------:R-:W-:-:S04]  /*ae260*/  IMAD.WIDE R20, R0, 0x2, R16 ;  /* 0x0000000200147825 */ /* 0x000fc800078e0210 */
[----:B0-----:R-:W-:Y:S01]  /*ae270*/  IMAD.WIDE R4, R0, 0x2, R12 ;  /* 0x0000000200047825 */ /* 0x001fe200078e020c */
[----:B------:R-:W-:-:S04]  /*ae280*/  ISETP.LT.AND P3, PT, R59, c[0x0][0x178], !P3 ;  /* 0x00005e003b007a0c */ /* 0x000fc80005f61270 */
[----:B------:R0:W-:Y:S04]  /*ae290*/  @P0 STG.E.U16 [R4.64], R22 ;  /* 0x0000001604000986 */ /* 0x0001e8000c101504 */
[----:B------:R1:W-:Y:S01]  /*ae2a0*/  @P5 STG.E.U16 [R6.64], R30 ;  /* 0x0000001e06005986 */ /* 0x0003e2000c101504 */
[----:B------:R-:W-:-:S03]  /*ae2b0*/  ISETP.LT.AND P5, PT, R55, c[0x0][0x178], !P2 ;  /* 0x00005e0037007a0c */ /* 0x000fc600057a1270 */
[----:B------:R1:W-:Y:S01]  /*ae2c0*/  @P1 STG.E.U16 [R20.64], R31 ;  /* 0x0000001f14001986 */ /* 0x0003e2000c101504 */
[C---:B0-----:R-:W-:Y:S01]  /*ae2d0*/  IMAD.WIDE R4, R0.reuse, 0x2, R18 ;  /* 0x0000000200047825 */ /* 0x041fe200078e0212 */
[----:B------:R-:W-:Y:S02]  /*ae2e0*/  PRMT R35, R35, 0x7632, R35 ;  /* 0x0000763223237816 */ /* 0x000fe40000000023 */
[----:B------:R-:W-:Y:S01]  /*ae2f0*/  ISETP.LT.AND P1, PT, R43, c[0x0][0x178], !P2 ;  /* 0x00005e002b007a0c */ /* 0x000fe20005721270 */
[C---:B-1----:R-:W-:Y:S01]  /*ae300*/  IMAD.WIDE R6, R0.reuse, 0x2, R44 ;  /* 0x0000000200067825 */ /* 0x042fe200078e022c */
[----:B------:R-:W-:Y:S01]  /*ae310*/  IADD3 R20, R0, c[0x0][0x198], RZ ;  /* 0x0000660000147a10 */ /* 0x000fe20007ffe0ff */
[----:B------:R0:W-:Y:S01]  /*ae320*/  @P4 STG.E.U16 [R4.64], R25 ;  /* 0x0000001904004986 */ /* 0x0001e2000c101504 */
[----:B------:R-:W-:-:S03]  /*ae330*/  ISETP.LT.AND P4, PT, R47, c[0x0][0x178], !P2 ;  /* 0x00005e002f007a0c */ /* 0x000fc60005781270 */
[----:B------:R1:W-:Y:S01]  /*ae340*/  @P3 STG.E.U16 [R6.64], R35 ;  /* 0x0000002306003986 */ /* 0x0003e2000c101504 */
[----:B------:R-:W-:Y:S01]  /*ae350*/  ISETP.LT.AND P3, PT, R56, c[0x0][0x178], !P2 ;  /* 0x00005e0038007a0c */ /* 0x000fe20005761270 */
[----:B0-----:R-:W-:-:S04]  /*ae360*/  IMAD.WIDE R4, R20, 0x2, R2 ;  /* 0x0000000214047825 */ /* 0x001fc800078e0202 */
[----:B-1----:R-:W-:Y:S01]  /*ae370*/  IMAD.WIDE R6, R20, 0x2, R8 ;  /* 0x0000000214067825 */ /* 0x002fe200078e0208 */
[----:B---3--:R0:W-:Y:S01]  /*ae380*/  @P5 STG.E.U16 [R4.64], R46 ;  /* 0x0000002e04005986 */ /* 0x0081e2000c101504 */
[----:B------:R-:W-:-:S03]  /*ae390*/  ISETP.LT.AND P5, PT, R48, c[0x0][0x178], !P2 ;  /* 0x00005e0030007a0c */ /* 0x000fc600057a1270 */
[----:B----4-:R1:W-:Y:S01]  /*ae3a0*/  @P1 STG.E.U16 [R6.64], R57 ;  /* 0x0000003906001986 */ /* 0x0103e2000c101504 */
[----:B0-----:R-:W-:Y:S01]  /*ae3b0*/  IMAD.WIDE R4, R20, 0x2, R10 ;  /* 0x0000000214047825 */ /* 0x001fe200078e020a */
[----:B------:R-:W-:-:S03]  /*ae3c0*/  PRMT R21, R57, 0x7632, R21 ;  /* 0x0000763239157816 */ /* 0x000fc60000000015 */
[----:B-1----:R-:W-:Y:S01]  /*ae3d0*/  IMAD.WIDE R6, R20, 0x2, R12 ;  /* 0x0000000214067825 */ /* 0x002fe200078e020c */
[----:B--2---:R0:W-:Y:S01]  /*ae3e0*/  @P4 STG.E.U16 [R4.64], R60 ;  /* 0x0000003c04004986 */ /* 0x0041e2000c101504 */
[----:B------:R-:W-:Y:S02]  /*ae3f0*/  PRMT R22, R60, 0x7632, R22 ;  /* 0x000076323c167816 */ /* 0x000fe40000000016 */
[----:B------:R-:W-:Y:S01]  /*ae400*/  PRMT R26, R61, 0x7632, R26 ;  /* 0x000076323d1a7816 */ /* 0x000fe2000000001a */
[----:B------:R-:W2:Y:S04]  /*ae410*/  LDL.LU R57, [R1+0x49c] ;  /* 0x00049c0001397983 */ /* 0x000ea80000300800 */
[----:B------:R1:W-:Y:S01]  /*ae420*/  @P3 STG.E.U16 [R6.64], R61 ;  /* 0x0000003d06003986 */ /* 0x0003e2000c101504 */
[----:B0-----:R-:W-:-:S03]  /*ae430*/  IMAD.WIDE R4, R20, 0x2, R14 ;  /* 0x0000000214047825 */ /* 0x001fc600078e020e */
[----:B------:R-:W3:Y:S01]  /*ae440*/  LDL.LU R60, [R1+0x19c] ;  /* 0x00019c00013c7983 */ /* 0x000ee20000300800 */
[----:B------:R-:W-:-:S03]  /*ae450*/  PRMT R28, R40, 0x7632, R28 ;  /* 0x00007632281c7816 */ /* 0x000fc6000000001c */
[----:B------:R0:W-:Y:S04]  /*ae460*/  @P5 STG.E.U16 [R4.64], R40 ;  /* 0x0000002804005986 */ /* 0x0001e8000c101504 */
[----:B-1----:R-:W4:Y:S04]  /*ae470*/  LDL.LU R61, [R1+0x15c] ;  /* 0x00015c00013d7983 */ /* 0x002f280000300800 */
[----:B0-----:R-:W4:Y:S01]  /*ae480*/  LDL.LU R40, [R1+0x10c] ;  /* 0x00010c0001287983 */ /* 0x001f220000300800 */
[----:B------:R-:W-:Y:S02]  /*ae490*/  ISETP.LT.AND P1, PT, R49, c[0x0][0x178], !P2 ;  /* 0x00005e0031007a0c */ /* 0x000fe40005721270 */
[----:B------:R-:W-:-:S02]  /*ae4a0*/  ISETP.LT.AND P3, PT, R58, c[0x0][0x178], !P2 ;  /* 0x00005e003a007a0c */ /* 0x000fc40005761270 */
[----:B------:R-:W-:Y:S01]  /*ae4b0*/  ISETP.LT.AND P2, PT, R59, c[0x0][0x178], !P2 ;  /* 0x00005e003b007a0c */ /* 0x000fe20005741270 */
[C---:B------:R-:W-:Y:S01]  /*ae4c0*/  IMAD.WIDE R6, R20.reuse, 0x2, R16 ;  /* 0x0000000214067825 */ /* 0x040fe200078e0210 */
[----:B------:R-:W-:Y:S02]  /*ae4d0*/  ISETP.LT.AND P4, PT, R55, c[0x0][0x178], !P6 ;  /* 0x00005e0037007a0c */ /* 0x000fe40007781270 */
[C---:B------:R-:W-:Y:S01]  /*ae4e0*/  IADD3 R31, R20.reuse, c[0x0][0x198], RZ ;  /* 0x00006600141f7a10 */ /* 0x040fe20007ffe0ff */
[----:B------:R-:W-:Y:S01]  /*ae4f0*/  IMAD.WIDE R4, R20, 0x2, R18 ;  /* 0x0000000214047825 */ /* 0x000fe200078e0212 */
[----:B------:R-:W-:Y:S02]  /*ae500*/  ISETP.LT.AND P5, PT, R47, c[0x0][0x178], !P6 ;  /* 0x00005e002f007a0c */ /* 0x000fe400077a1270 */
[----:B------:R-:W-:Y:S01]  /*ae510*/  PRMT R0, R46, 0x7632, R0 ;  /* 0x000076322e007816 */ /* 0x000fe20000000000 */
[----:B------:R-:W-:Y:S01]  /*ae520*/  IMAD.WIDE R24, R31, 0x2, R2 ;  /* 0x000000021f187825 */ /* 0x000fe200078e0202 */
[----:B------:R-:W-:Y:S01]  /*ae530*/  ISETP.GE.AND P0, PT, R32, c[0x0][0x17c], PT ;  /* 0x00005f0020007a0c */ /* 0x000fe20003f06270 */
[----:B------:R0:W-:Y:S01]  /*ae540*/  @P1 STG.E.U16 [R6.64], R52 ;  /* 0x0000003406001986 */ /* 0x0001e2000c101504 */
[----:B------:R-:W-:-:S03]  /*ae550*/  ISETP.LT.AND P1, PT, R43, c[0x0][0x178], !P6 ;  /* 0x00005e002b007a0c */ /* 0x000fc60007721270 */
[----:B------:R1:W-:Y:S01]  /*ae560*/  @P3 STG.E.U16 [R4.64], R27 ;  /* 0x0000001b04003986 */ /* 0x0003e2000c101504 */
[----:B------:R-:W-:Y:S01]  /*ae570*/  ISETP.LT.AND P3, PT, R48, c[0x0][0x178], !P6 ;  /* 0x00005e0030007a0c */ /* 0x000fe20007761270 */
[----:B0-----:R-:W-:-:S05]  /*ae580*/  IMAD.WIDE R6, R20, 0x2, R44 ;  /* 0x0000000214067825 */ /* 0x001fca00078e022c */
[----:B------:R0:W-:Y:S01]  /*ae590*/  @P2 STG.E.U16 [R6.64], R39 ;  /* 0x0000002706002986 */ /* 0x0001e2000c101504 */
[----:B------:R-:W-:Y:S01]  /*ae5a0*/  ISETP.LT.AND P2, PT, R56, c[0x0][0x178], !P6 ;  /* 0x00005e0038007a0c */ /* 0x000fe20007741270 */
[----:B-1----:R-:W-:Y:S02]  /*ae5b0*/  IMAD.WIDE R4, R31, 0x2, R8 ;  /* 0x000000021f047825 */ /* 0x002fe400078e0208 */
[----:B------:R-:W-:Y:S01]  /*ae5c0*/  @P4 STG.E.U16 [R24.64], R0 ;  /* 0x0000000018004986 */ /* 0x000fe2000c101504 */
[----:B------:R-:W-:-:S03]  /*ae5d0*/  ISETP.LT.AND P4, PT, R49, c[0x0][0x178], !P6 ;  /* 0x00005e0031007a0c */ /* 0x000fc60007781270 */
[----:B------:R1:W-:Y:S01]  /*ae5e0*/  @P1 STG.E.U16 [R4.64], R21 ;  /* 0x0000001504001986 */ /* 0x0003e2000c101504 */
[C---:B0-----:R-:W-:Y:S01]  /*ae5f0*/  IMAD.WIDE R6, R31.reuse, 0x2, R10 ;  /* 0x000000021f067825 */ /* 0x041fe200078e020a */
[----:B------:R-:W-:Y:S02]  /*ae600*/  PRMT R29, R52, 0x7632, R29 ;  /* 0x00007632341d7816 */ /* 0x000fe4000000001d */
[----:B------:R-:W-:Y:S02]  /*ae610*/  ISETP.LT.AND P1, PT, R58, c[0x0][0x178], !P6 ;  /* 0x00005e003a007a0c */ /* 0x000fe40007721270 */
[C---:B------:R-:W-:Y:S01]  /*ae620*/  IADD3 R37, R31.reuse, c[0x0][0x198], RZ ;  /* 0x000066001f257a10 */ /* 0x040fe20007ffe0ff */
[----:B------:R0:W-:Y:S01]  /*ae630*/  @P5 STG.E.U16 [R6.64], R22 ;  /* 0x0000001606005986 */ /* 0x0001e2000c101504 */
[----:B-1----:R-:W-:Y:S01]  /*ae640*/  IMAD.WIDE R4, R31, 0x2, R12 ;  /* 0x000000021f047825 */ /* 0x002fe200078e020c */
[----:B------:R-:W-:Y:S02]  /*ae650*/  ISETP.LT.AND P6, PT, R59, c[0x0][0x178], !P6 ;  /* 0x00005e003b007a0c */ /* 0x000fe400077c1270 */
[----:B------:R-:W4:Y:S01]  /*ae660*/  LDL.LU R52, [R1+0xcc] ;  /* 0x0000cc0001347983 */ /* 0x000f220000300800 */
[----:B------:R-:W-:Y:S01]  /*ae670*/  IMAD.WIDE R20, R31, 0x2, R16 ;  /* 0x000000021f147825 */ /* 0x000fe200078e0210 */
[----:B------:R-:W-:-:S02]  /*ae680*/  ISETP.LT.AND P5, PT, R55, c[0x0][0x178], !P0 ;  /* 0x00005e0037007a0c */ /* 0x000fc400047a1270 */
[----:B------:R1:W-:Y:S01]  /*ae690*/  @P2 STG.E.U16 [R4.64], R26 ;  /* 0x0000001a04002986 */ /* 0x0003e2000c101504 */
[----:B0-----:R-:W-:Y:S01]  /*ae6a0*/  IMAD.WIDE R6, R31, 0x2, R14 ;  /* 0x000000021f067825 */ /* 0x001fe200078e020e */
[----:B------:R-:W-:-:S04]  /*ae6b0*/  ISETP.LT.AND P2, PT, R47, c[0x0][0x178], !P0 ;  /* 0x00005e002f007a0c */ /* 0x000fc80004741270 */
[----:B------:R0:W-:Y:S01]  /*ae6c0*/  @P3 STG.E.U16 [R6.64], R28 ;  /* 0x0000001c06003986 */ /* 0x0001e2000c101504 */
[----:B------:R-:W-:-:S03]  /*ae6d0*/  ISETP.LT.AND P3, PT, R43, c[0x0][0x178], !P0 ;  /* 0x00005e002b007a0c */ /* 0x000fc60004761270 */
[----:B------:R0:W-:Y:S01]  /*ae6e0*/  @P4 STG.E.U16 [R20.64], R29 ;  /* 0x0000001d14004986 */ /* 0x0001e2000c101504 */
[----:B------:R-:W-:Y:S01]  /*ae6f0*/  ISETP.LT.AND P4, PT, R56, c[0x0][0x178], !P0 ;  /* 0x00005e0038007a0c */ /* 0x000fe20004781270 */
[----:B------:R-:W-:Y:S01]  /*ae700*/  IMAD.WIDE R24, R31, 0x2, R18 ;  /* 0x000000021f187825 */ /* 0x000fe200078e0212 */
[----:B------:R-:W-:Y:S02]  /*ae710*/  PRMT R30, R27, 0x7632, R30 ;  /* 0x000076321b1e7816 */ /* 0x000fe4000000001e */
[----:B------:R-:W-:Y:S01]  /*ae720*/  PRMT R36, R39, 0x7632, R36 ;  /* 0x0000763227247816 */ /* 0x000fe20000000024 */
[----:B------:R-:W-:Y:S02]  /*ae730*/  IMAD.WIDE R32, R31, 0x2, R44 ;  /* 0x000000021f207825 */ /* 0x000fe400078e022c */
[----:B------:R2:W-:Y:S02]  /*ae740*/  @P1 STG.E.U16 [R24.64], R30 ;  /* 0x0000001e18001986 */ /* 0x0005e4000c101504 */
[----:B------:R-:W-:Y:S01]  /*ae750*/  IMAD.WIDE R34, R37, 0x2, R2 ;  /* 0x0000000225227825 */ /* 0x000fe200078e0202 */
[----:B------:R-:W-:-:S03]  /*ae760*/  ISETP.GE.AND P1, PT, R38, c[0x0][0x17c], PT ;  /* 0x00005f0026007a0c */ /* 0x000fc60003f26270 */
[C---:B-1----:R-:W-:Y:S01]  /*ae770*/  IMAD.WIDE R4, R37.reuse, 0x2, R8 ;  /* 0x0000000225047825 */ /* 0x042fe200078e0208 */
[----:B------:R-:W-:Y:S03]  /*ae780*/  @P6 STG.E.U16 [R32.64], R36 ;  /* 0x0000002420006986 */ /* 0x000fe6000c101504 */
[----:B0-----:R-:W-:-:S04]  /*ae790*/  IMAD.WIDE R6, R37, 0x2, R10 ;  /* 0x0000000225067825 */ /* 0x001fc800078e020a */
[----:B------:R-:W-:Y:S01]  /*ae7a0*/  IMAD.WIDE R20, R37, 0x2, R12 ;  /* 0x0000000225147825 */ /* 0x000fe200078e020c */
[----:B--2---:R-:W-:Y:S04]  /*ae7b0*/  @P5 STG.E.U16 [R34.64], R57 ;  /* 0x0000003922005986 */ /* 0x004fe8000c101504 */
[----:B---3--:R0:W-:Y:S01]  /*ae7c0*/  @P3 STG.E.U16 [R4.64], R60 ;  /* 0x0000003c04003986 */ /* 0x0081e2000c101504 */
[----:B------:R-:W-:-:S03]  /*ae7d0*/  ISETP.LT.AND P3, PT, R55, c[0x0][0x178], !P1 ;  /* 0x00005e0037007a0c */ /* 0x000fc60004f61270 */
[----:B------:R-:W2:Y:S04]  /*ae7e0*/  LDL.LU R55, [R1+0x4088] ;  /* 0x0040880001377983 */ /* 0x000ea80000300800 */
[----:B----4-:R1:W-:Y:S04]  /*ae7f0*/  @P2 STG.E.U16 [R6.64], R61 ;  /* 0x0000003d06002986 */ /* 0x0103e8000c101504 */
[----:B------:R-:W-:Y:S01]  /*ae800*/  @P4 STG.E.U16 [R20.64], R40 ;  /* 0x0000002814004986 */ /* 0x000fe2000c101504 */
[----:B------:R-:W-:-:S03]  /*ae810*/  ISETP.LT.AND P4, PT, R43, c[0x0][0x178], !P1 ;  /* 0x00005e002b007a0c */ /* 0x000fc60004f81270 */
[----:B------:R-:W3:Y:S01]  /*ae820*/  LDL.LU R43, [R1+0x4084] ;  /* 0x00408400012b7983 */ /* 0x000ee20000300800 */
[----:B------:R-:W-:Y:S02]  /*ae830*/  ISETP.LT.AND P5, PT, R48, c[0x0][0x178], !P0 ;  /* 0x00005e0030007a0c */ /* 0x000fe400047a1270 */
[----:B------:R-:W-:Y:S02]  /*ae840*/  ISETP.LT.AND P6, PT, R49, c[0x0][0x178], !P0 ;  /* 0x00005e0031007a0c */ /* 0x000fe400047c1270 */
[----:B------:R-:W-:Y:S02]  /*ae850*/  ISETP.LT.AND P2, PT, R58, c[0x0][0x178], !P0 ;  /* 0x00005e003a007a0c */ /* 0x000fe40004741270 */
[----:B------:R-:W-:Y:S01]  /*ae860*/  ISETP.LT.AND P0, PT, R59, c[0x0][0x178], !P0 ;  /* 0x00005e003b007a0c */ /* 0x000fe20004701270 */
[C---:B------:R-:W-:Y:S01]  /*ae870*/  IMAD.WIDE R24, R37.reuse, 0x2, R14 ;  /* 0x0000000225187825 */ /* 0x040fe200078e020e */
[----:B------:R-:W-:-:S03]  /*ae880*/  IADD3 R29, R37, c[0x0][0x198], RZ ;  /* 0x00006600251d7a10 */ /* 0x000fc60007ffe0ff */
[----:B------:R-:W-:Y:S01]  /*ae890*/  IMAD.WIDE R26, R37, 0x2, R16 ;  /* 0x00000002251a7825 */ /* 0x000fe200078e0210 */
[----:B------:R-:W-:-:S03]  /*ae8a0*/  PRMT R0, R57, 0x7632, R0 ;  /* 0x0000763239007816 */ /* 0x000fc60000000000 */
[----:B0-----:R-:W-:-:S04]  /*ae8b0*/  IMAD.WIDE R4, R37, 0x2, R18 ;  /* 0x0000000225047825 */ /* 0x001fc800078e0212 */
[----:B-1----:R-:W-:-:S04]  /*ae8c0*/  IMAD.WIDE R6, R37, 0x2, R44 ;  /* 0x0000000225067825 */ /* 0x002fc800078e022c */
[----:B------:R-:W-:-:S04]  /*ae8d0*/  IMAD.WIDE R2, R29, 0x2, R2 ;  /* 0x000000021d027825 */ /* 0x000fc800078e0202 */
[----:B------:R-:W-:-:S04]  /*ae8e0*/  IMAD.WIDE R8, R29, 0x2, R8 ;  /* 0x000000021d087825 */ /* 0x000fc800078e0208 */
[----:B------:R-:W-:-:S04]  /*ae8f0*/  IMAD.WIDE R10, R29, 0x2, R10 ;  /* 0x000000021d0a7825 */ /* 0x000fc800078e020a */
[----:B------:R-:W-:-:S04]  /*ae900*/  IMAD.WIDE R12, R29, 0x2, R12 ;  /* 0x000000021d0c7825 */ /* 0x000fc800078e020c */
[----:B------:R-:W-:-:S04]  /*ae910*/  IMAD.WIDE R14, R29, 0x2, R14 ;  /* 0x000000021d0e7825 */ /* 0x000fc800078e020e */
[----:B------:R-:W-:-:S04]  /*ae920*/  IMAD.WIDE R16, R29, 0x2, R16 ;  /* 0x000000021d107825 */ /* 0x000fc800078e0210 */
[----:B------:R-:W-:Y:S01]  /*ae930*/  IMAD.WIDE R18, R29, 0x2, R18 ;  /* 0x000000021d127825 */ /* 0x000fe200078e0212 */
[----:B------:R-:W-:Y:S01]  /*ae940*/  @P5 STG.E.U16 [R24.64], R52 ;  /* 0x0000003418005986 */ /* 0x000fe2000c101504 */
[----:B------:R-:W-:Y:S02]  /*ae950*/  ISETP.LT.AND P5, PT, R47, c[0x0][0x178], !P1 ;  /* 0x00005e002f007a0c */ /* 0x000fe40004fa1270 */
[----:B------:R-:W-:Y:S01]  /*ae960*/  IMAD.WIDE R44, R29, 0x2, R44 ;  /* 0x000000021d2c7825 */ /* 0x000fe200078e022c */
[----:B--2---:R-:W-:Y:S01]  /*ae970*/  @P6 STG.E.U16 [R26.64], R55 ;  /* 0x000000371a006986 */ /* 0x004fe2000c101504 */
[----:B------:R-:W-:-:S03]  /*ae980*/  ISETP.LT.AND P6, PT, R56, c[0x0][0x178], !P1 ;  /* 0x00005e0038007a0c */ /* 0x000fc60004fc1270 */
[----:B------:R0:W-:Y:S01]  /*ae990*/  @P2 STG.E.U16 [R4.64], R23 ;  /* 0x0000001704002986 */ /* 0x0001e2000c101504 */
[----:B------:R-:W-:-:S03]  /*ae9a0*/  ISETP.LT.AND P2, PT, R48, c[0x0][0x178], !P1 ;  /* 0x00005e0030007a0c */ /* 0x000fc60004f41270 */
[----:B---3--:R1:W-:Y:S01]  /*ae9b0*/  @P0 STG.E.U16 [R6.64], R43 ;  /* 0x0000002b06000986 */ /* 0x0083e2000c101504 */
[----:B------:R-:W-:-:S03]  /*ae9c0*/  ISETP.LT.AND P0, PT, R49, c[0x0][0x178], !P1 ;  /* 0x00005e0031007a0c */ /* 0x000fc60004f01270 */
[----:B------:R2:W-:Y:S01]  /*ae9d0*/  @P3 STG.E.U16 [R2.64], R0 ;  /* 0x0000000002003986 */ /* 0x0005e2000c101504 */
[----:B------:R-:W-:Y:S02]  /*ae9e0*/  ISETP.LT.AND P3, PT, R58, c[0x0][0x178], !P1 ;  /* 0x00005e003a007a0c */ /* 0x000fe40004f61270 */
[----:B------:R-:W-:Y:S02]  /*ae9f0*/  ISETP.LT.AND P1, PT, R59, c[0x0][0x178], !P1 ;  /* 0x00005e003b007a0c */ /* 0x000fe40004f21270 */
[----:B0-----:R-:W-:Y:S02]  /*aea00*/  PRMT R4, R60, 0x7632, R4 ;  /* 0x000076323c047816 */ /* 0x001fe40000000004 */
[----:B------:R-:W-:Y:S02]  /*aea10*/  PRMT R5, R61, 0x7632, R5 ;  /* 0x000076323d057816 */ /* 0x000fe40000000005 */
[----:B-1----:R-:W-:Y:S02]  /*aea20*/  PRMT R6, R40, 0x7632, R6 ;  /* 0x0000763228067816 */ /* 0x002fe40000000006 */
[----:B------:R-:W-:Y:S01]  /*aea30*/  PRMT R7, R52, 0x7632, R7 ;  /* 0x0000763234077816 */ /* 0x000fe20000000007 */
[----:B------:R2:W-:Y:S01]  /*aea40*/  @P4 STG.E.U16 [R8.64], R4 ;  /* 0x0000000408004986 */ /* 0x0005e2000c101504 */
[----:B------:R-:W-:-:S02]  /*aea50*/  PRMT R55, R55, 0x7632, R55 ;  /* 0x0000763237377816 */ /* 0x000fc40000000037 */
[----:B------:R-:W-:Y:S01]  /*aea60*/  PRMT R23, R23, 0x7632, R23 ;  /* 0x0000763217177816 */ /* 0x000fe20000000017 */
[----:B------:R2:W-:Y:S04]  /*aea70*/  @P5 STG.E.U16 [R10.64], R5 ;  /* 0x000000050a005986 */ /* 0x0005e8000c101504 */
[----:B------:R2:W-:Y:S04]  /*aea80*/  @P6 STG.E.U16 [R12.64], R6 ;  /* 0x000000060c006986 */ /* 0x0005e8000c101504 */
[----:B------:R2:W-:Y:S04]  /*aea90*/  @P2 STG.E.U16 [R14.64], R7 ;  /* 0x000000070e002986 */ /* 0x0005e8000c101504 */
[----:B------:R2:W-:Y:S04]  /*aeaa0*/  @P0 STG.E.U16 [R16.64], R55 ;  /* 0x0000003710000986 */ /* 0x0005e8000c101504 */
[----:B------:R2:W-:Y:S01]  /*aeab0*/  @P3 STG.E.U16 [R18.64], R23 ;  /* 0x0000001712003986 */ /* 0x0005e2000c101504 */
[----:B------:R-:W-:Y:S05]  /*aeac0*/  @!P1 EXIT ;  /* 0x000000000000994d */ /* 0x000fea0003800000 */
[----:B------:R-:W-:-:S05]  /*aead0*/  PRMT R22, R43, 0x7632, R22 ;  /* 0x000076322b167816 */ /* 0x000fca0000000016 */
[----:B------:R-:W-:Y:S01]  /*aeae0*/  STG.E.U16 [R44.64], R22 ;  /* 0x000000162c007986 */ /* 0x000fe2000c101504 */
[----:B------:R-:W-:Y:S05]  /*aeaf0*/  EXIT ;  /* 0x000000000000794d */ /* 0x000fea0003800000 */
.L_x_4:
[----:B------:R-:W-:-:S00]  /*aeb00*/  BRA `(.L_x_4) ;  /* 0xfffffff000007947 */ /* 0x000fc0000383ffff */
[----:B------:R-:W-:-:S00]  /*aeb10*/  NOP ;  /* 0x0000000000007918 */ /* 0x000fc00000000000 */
        /* <DEDUP_REMOVED lines=14> */
.L_x_5:


//--------------------- .nv.shared.matmul_kernel  --------------------------
	.section	.nv.shared.matmul_kernel,"aw",@nobits
	.sectionflags	@""
	.align	16
